//
// Generated by NVIDIA NVVM Compiler
//
// Compiler Build ID: CL-36424714
// Cuda compilation tools, release 13.0, V13.0.88
// Based on NVVM 20.0.0
//

.version 9.0
.target sm_100
.address_size 64

	// .globl	flash_attention_forward_kernel
.extern .shared .align 16 .b8 smem[];

.visible .entry flash_attention_forward_kernel(
	.param .u64 .ptr .align 1 flash_attention_forward_kernel_param_0,
	.param .u64 .ptr .align 1 flash_attention_forward_kernel_param_1,
	.param .u64 .ptr .align 1 flash_attention_forward_kernel_param_2,
	.param .u64 .ptr .align 1 flash_attention_forward_kernel_param_3,
	.param .u64 .ptr .align 1 flash_attention_forward_kernel_param_4,
	.param .f32 flash_attention_forward_kernel_param_5,
	.param .u32 flash_attention_forward_kernel_param_6,
	.param .u32 flash_attention_forward_kernel_param_7,
	.param .u32 flash_attention_forward_kernel_param_8,
	.param .u32 flash_attention_forward_kernel_param_9,
	.param .u8 flash_attention_forward_kernel_param_10
)
{
	.local .align 16 .b8 	__local_depot0[768];
	.reg .b64 	%SP;
	.reg .b64 	%SPL;
	.reg .pred 	%p<115>;
	.reg .b16 	%rs<2>;
	.reg .b32 	%r<332>;
	.reg .b32 	%f<611>;
	.reg .b64 	%rd<203>;

	mov.u64 	%SPL, __local_depot0;
	ld.param.u64 	%rd18, [flash_attention_forward_kernel_param_0];
	ld.param.u64 	%rd15, [flash_attention_forward_kernel_param_1];
	ld.param.u64 	%rd19, [flash_attention_forward_kernel_param_2];
	ld.param.u64 	%rd16, [flash_attention_forward_kernel_param_3];
	ld.param.u64 	%rd17, [flash_attention_forward_kernel_param_4];
	ld.param.f32 	%f43, [flash_attention_forward_kernel_param_5];
	ld.param.u32 	%r129, [flash_attention_forward_kernel_param_8];
	ld.param.u32 	%r130, [flash_attention_forward_kernel_param_9];
	ld.param.s8 	%rs1, [flash_attention_forward_kernel_param_10];
	cvta.to.global.u64 	%rd1, %rd19;
	cvta.to.global.u64 	%rd2, %rd18;
	cvta.to.global.u64 	%rd3, %rd15;
	add.u64 	%rd4, %SPL, 0;
	add.u64 	%rd5, %SPL, 256;
	add.u64 	%rd6, %SPL, 512;
	mov.u32 	%r131, %ctaid.z;
	mov.u32 	%r132, %ctaid.y;
	mov.u32 	%r306, %tid.x;
	mul.lo.s32 	%r2, %r131, %r129;
	mul.lo.s32 	%r133, %r2, %r130;
	cvt.u64.u32 	%rd7, %r133;
	shl.b32 	%r3, %r132, 6;
	mov.f32 	%f44, 0f00000000;
	st.local.v4.f32 	[%rd4], {%f44, %f44, %f44, %f44};
	mov.f32 	%f45, 0fFF800000;
	st.local.v4.f32 	[%rd5], {%f45, %f45, %f45, %f45};
	st.local.v4.f32 	[%rd6], {%f44, %f44, %f44, %f44};
	st.local.v4.f32 	[%rd4+16], {%f44, %f44, %f44, %f44};
	st.local.v4.f32 	[%rd5+16], {%f45, %f45, %f45, %f45};
	st.local.v4.f32 	[%rd6+16], {%f44, %f44, %f44, %f44};
	st.local.v4.f32 	[%rd4+32], {%f44, %f44, %f44, %f44};
	st.local.v4.f32 	[%rd5+32], {%f45, %f45, %f45, %f45};
	st.local.v4.f32 	[%rd6+32], {%f44, %f44, %f44, %f44};
	st.local.v4.f32 	[%rd4+48], {%f44, %f44, %f44, %f44};
	st.local.v4.f32 	[%rd5+48], {%f45, %f45, %f45, %f45};
	st.local.v4.f32 	[%rd6+48], {%f44, %f44, %f44, %f44};
	st.local.v4.f32 	[%rd4+64], {%f44, %f44, %f44, %f44};
	st.local.v4.f32 	[%rd5+64], {%f45, %f45, %f45, %f45};
	st.local.v4.f32 	[%rd6+64], {%f44, %f44, %f44, %f44};
	st.local.v4.f32 	[%rd4+80], {%f44, %f44, %f44, %f44};
	st.local.v4.f32 	[%rd5+80], {%f45, %f45, %f45, %f45};
	st.local.v4.f32 	[%rd6+80], {%f44, %f44, %f44, %f44};
	st.local.v4.f32 	[%rd4+96], {%f44, %f44, %f44, %f44};
	st.local.v4.f32 	[%rd5+96], {%f45, %f45, %f45, %f45};
	st.local.v4.f32 	[%rd6+96], {%f44, %f44, %f44, %f44};
	st.local.v4.f32 	[%rd4+112], {%f44, %f44, %f44, %f44};
	st.local.v4.f32 	[%rd5+112], {%f45, %f45, %f45, %f45};
	st.local.v4.f32 	[%rd6+112], {%f44, %f44, %f44, %f44};
	st.local.v4.f32 	[%rd4+128], {%f44, %f44, %f44, %f44};
	st.local.v4.f32 	[%rd5+128], {%f45, %f45, %f45, %f45};
	st.local.v4.f32 	[%rd6+128], {%f44, %f44, %f44, %f44};
	st.local.v4.f32 	[%rd4+144], {%f44, %f44, %f44, %f44};
	st.local.v4.f32 	[%rd5+144], {%f45, %f45, %f45, %f45};
	st.local.v4.f32 	[%rd6+144], {%f44, %f44, %f44, %f44};
	st.local.v4.f32 	[%rd4+160], {%f44, %f44, %f44, %f44};
	st.local.v4.f32 	[%rd5+160], {%f45, %f45, %f45, %f45};
	st.local.v4.f32 	[%rd6+160], {%f44, %f44, %f44, %f44};
	st.local.v4.f32 	[%rd4+176], {%f44, %f44, %f44, %f44};
	st.local.v4.f32 	[%rd5+176], {%f45, %f45, %f45, %f45};
	st.local.v4.f32 	[%rd6+176], {%f44, %f44, %f44, %f44};
	st.local.v4.f32 	[%rd4+192], {%f44, %f44, %f44, %f44};
	st.local.v4.f32 	[%rd5+192], {%f45, %f45, %f45, %f45};
	st.local.v4.f32 	[%rd6+192], {%f44, %f44, %f44, %f44};
	st.local.v4.f32 	[%rd4+208], {%f44, %f44, %f44, %f44};
	st.local.v4.f32 	[%rd5+208], {%f45, %f45, %f45, %f45};
	st.local.v4.f32 	[%rd6+208], {%f44, %f44, %f44, %f44};
	st.local.v4.f32 	[%rd4+224], {%f44, %f44, %f44, %f44};
	st.local.v4.f32 	[%rd5+224], {%f45, %f45, %f45, %f45};
	st.local.v4.f32 	[%rd6+224], {%f44, %f44, %f44, %f44};
	st.local.v4.f32 	[%rd4+240], {%f44, %f44, %f44, %f44};
	st.local.v4.f32 	[%rd5+240], {%f45, %f45, %f45, %f45};
	st.local.v4.f32 	[%rd6+240], {%f44, %f44, %f44, %f44};
	add.s32 	%r134, %r129, 63;
	shr.u32 	%r135, %r134, 6;
	setp.eq.s16 	%p1, %rs1, 0;
	add.s32 	%r136, %r132, 1;
	min.u32 	%r137, %r135, %r136;
	selp.b32 	%r4, %r135, %r137, %p1;
	setp.eq.s32 	%p2, %r4, 0;
	@%p2 bra 	$L__BB0_11;
	shl.b32 	%r139, %r130, 8;
	mov.u32 	%r140, smem;
	add.s32 	%r5, %r140, %r139;
	add.s32 	%r6, %r5, %r139;
	shl.b32 	%r7, %r130, 6;
	mov.u32 	%r8, %ntid.x;
	and.b32  	%r9, %r306, 63;
	shr.u32 	%r10, %r8, 6;
	add.s32 	%r11, %r130, -1;
	and.b32  	%r12, %r130, 15;
	add.s32 	%r13, %r12, -1;
	and.b32  	%r14, %r130, 7;
	add.s32 	%r15, %r14, -1;
	and.b32  	%r16, %r130, 3;
	neg.s32 	%r141, %r306;
	and.b32  	%r17, %r130, -16;
	and.b32  	%r18, %r141, 3;
	mul.f32 	%f1, %f43, 0f00000000;
	and.b32  	%r19, %r130, -8;
	and.b32  	%r20, %r130, 1;
	cvta.to.global.u64 	%rd8, %rd17;
	cvta.to.global.u64 	%rd9, %rd16;
	mov.b32 	%r308, 0;
$L__BB0_2:
	setp.ge.u32 	%p3, %r306, %r7;
	shl.b32 	%r65, %r308, 6;
	@%p3 bra 	$L__BB0_44;
	mov.u32 	%r309, %r306;
$L__BB0_4:
	div.u32 	%r142, %r309, %r130;
	add.s32 	%r67, %r142, %r65;
	setp.ge.u32 	%p4, %r67, %r129;
	mov.f32 	%f590, 0f00000000;
	@%p4 bra 	$L__BB0_6;
	rem.u32 	%r143, %r309, %r130;
	mad.lo.s32 	%r144, %r67, %r130, %r143;
	cvt.u64.u32 	%rd23, %r144;
	add.s64 	%rd24, %rd23, %rd7;
	shl.b64 	%rd25, %rd24, 2;
	add.s64 	%rd26, %rd9, %rd25;
	ld.global.nc.f32 	%f590, [%rd26];
$L__BB0_6:
	shl.b32 	%r145, %r309, 2;
	mov.u32 	%r146, smem;
	add.s32 	%r147, %r146, %r145;
	st.shared.f32 	[%r147], %f590;
	add.s32 	%r309, %r309, %r8;
	setp.lt.u32 	%p5, %r309, %r7;
	@%p5 bra 	$L__BB0_4;
	mov.u32 	%r310, %r306;
$L__BB0_8:
	div.u32 	%r148, %r310, %r130;
	add.s32 	%r70, %r148, %r65;
	setp.ge.u32 	%p6, %r70, %r129;
	mov.f32 	%f591, 0f00000000;
	@%p6 bra 	$L__BB0_10;
	rem.u32 	%r149, %r310, %r130;
	mad.lo.s32 	%r150, %r70, %r130, %r149;
	cvt.u64.u32 	%rd27, %r150;
	add.s64 	%rd28, %rd27, %rd7;
	shl.b64 	%rd29, %rd28, 2;
	add.s64 	%rd30, %rd8, %rd29;
	ld.global.nc.f32 	%f591, [%rd30];
$L__BB0_10:
	shl.b32 	%r151, %r310, 2;
	add.s32 	%r152, %r5, %r151;
	st.shared.f32 	[%r152], %f591;
	add.s32 	%r310, %r310, %r8;
	setp.lt.u32 	%p7, %r310, %r7;
	@%p7 bra 	$L__BB0_8;
	bra.uni 	$L__BB0_44;
$L__BB0_11:
	setp.gt.u32 	%p65, %r306, 63;
	@%p65 bra 	$L__BB0_111;
	setp.ne.s64 	%p66, %rd15, 0;
	mov.u32 	%r21, %ntid.x;
	@%p66 bra 	$L__BB0_28;
	setp.eq.s32 	%p105, %r130, 0;
	@%p105 bra 	$L__BB0_111;
	and.b32  	%r22, %r130, 7;
	add.s32 	%r23, %r22, -1;
	and.b32  	%r24, %r130, 3;
	and.b32  	%r25, %r130, -8;
	and.b32  	%r26, %r130, 1;
	neg.s32 	%r27, %r25;
$L__BB0_15:
	add.s32 	%r29, %r306, %r3;
	setp.lt.u32 	%p106, %r29, %r129;
	@%p106 bra 	$L__BB0_17;
$L__BB0_16:
	add.s32 	%r306, %r306, %r21;
	setp.lt.u32 	%p114, %r306, 64;
	@%p114 bra 	$L__BB0_15;
	bra.uni 	$L__BB0_111;
$L__BB0_17:
	setp.lt.u32 	%p107, %r130, 8;
	mul.wide.u32 	%rd141, %r306, 4;
	add.s64 	%rd142, %rd4, %rd141;
	ld.local.f32 	%f2, [%rd142];
	mul.lo.s32 	%r35, %r29, %r130;
	mov.b32 	%r302, 0;
	@%p107 bra 	$L__BB0_20;
	add.s32 	%r299, %r35, 3;
	mov.u32 	%r300, %r27;
$L__BB0_19:
	.pragma "nounroll";
	add.s32 	%r284, %r299, -3;
	cvt.u64.u32 	%rd143, %r284;
	add.s64 	%rd144, %rd143, %rd7;
	shl.b64 	%rd145, %rd144, 2;
	add.s64 	%rd146, %rd2, %rd145;
	st.global.f32 	[%rd146], %f2;
	add.s32 	%r285, %r299, -2;
	cvt.u64.u32 	%rd147, %r285;
	add.s64 	%rd148, %rd147, %rd7;
	shl.b64 	%rd149, %rd148, 2;
	add.s64 	%rd150, %rd2, %rd149;
	st.global.f32 	[%rd150], %f2;
	add.s32 	%r286, %r299, -1;
	cvt.u64.u32 	%rd151, %r286;
	add.s64 	%rd152, %rd151, %rd7;
	shl.b64 	%rd153, %rd152, 2;
	add.s64 	%rd154, %rd2, %rd153;
	st.global.f32 	[%rd154], %f2;
	add.s32 	%r287, %r299, 4;
	cvt.u64.u32 	%rd155, %r299;
	add.s64 	%rd156, %rd155, %rd7;
	shl.b64 	%rd157, %rd156, 2;
	add.s64 	%rd158, %rd2, %rd157;
	st.global.f32 	[%rd158], %f2;
	add.s32 	%r288, %r299, 1;
	cvt.u64.u32 	%rd159, %r288;
	add.s64 	%rd160, %rd159, %rd7;
	shl.b64 	%rd161, %rd160, 2;
	add.s64 	%rd162, %rd2, %rd161;
	st.global.f32 	[%rd162], %f2;
	add.s32 	%r289, %r299, 2;
	cvt.u64.u32 	%rd163, %r289;
	add.s64 	%rd164, %rd163, %rd7;
	shl.b64 	%rd165, %rd164, 2;
	add.s64 	%rd166, %rd2, %rd165;
	st.global.f32 	[%rd166], %f2;
	add.s32 	%r290, %r299, 3;
	cvt.u64.u32 	%rd167, %r290;
	add.s64 	%rd168, %rd167, %rd7;
	shl.b64 	%rd169, %rd168, 2;
	add.s64 	%rd170, %rd2, %rd169;
	st.global.f32 	[%rd170], %f2;
	cvt.u64.u32 	%rd171, %r287;
	add.s64 	%rd172, %rd171, %rd7;
	shl.b64 	%rd173, %rd172, 2;
	add.s64 	%rd174, %rd2, %rd173;
	st.global.f32 	[%rd174], %f2;
	add.s32 	%r300, %r300, 8;
	add.s32 	%r299, %r299, 8;
	setp.eq.s32 	%p108, %r300, 0;
	mov.u32 	%r302, %r25;
	@%p108 bra 	$L__BB0_20;
	bra.uni 	$L__BB0_19;
$L__BB0_20:
	setp.eq.s32 	%p109, %r22, 0;
	@%p109 bra 	$L__BB0_16;
	setp.lt.u32 	%p110, %r23, 3;
	@%p110 bra 	$L__BB0_23;
	add.s32 	%r291, %r302, %r35;
	cvt.u64.u32 	%rd175, %r291;
	add.s64 	%rd176, %rd175, %rd7;
	shl.b64 	%rd177, %rd176, 2;
	add.s64 	%rd178, %rd2, %rd177;
	st.global.f32 	[%rd178], %f2;
	add.s32 	%r292, %r291, 1;
	cvt.u64.u32 	%rd179, %r292;
	add.s64 	%rd180, %rd179, %rd7;
	shl.b64 	%rd181, %rd180, 2;
	add.s64 	%rd182, %rd2, %rd181;
	st.global.f32 	[%rd182], %f2;
	add.s32 	%r293, %r291, 2;
	cvt.u64.u32 	%rd183, %r293;
	add.s64 	%rd184, %rd183, %rd7;
	shl.b64 	%rd185, %rd184, 2;
	add.s64 	%rd186, %rd2, %rd185;
	st.global.f32 	[%rd186], %f2;
	add.s32 	%r294, %r291, 3;
	cvt.u64.u32 	%rd187, %r294;
	add.s64 	%rd188, %rd187, %rd7;
	shl.b64 	%rd189, %rd188, 2;
	add.s64 	%rd190, %rd2, %rd189;
	st.global.f32 	[%rd190], %f2;
	add.s32 	%r302, %r302, 4;
$L__BB0_23:
	setp.eq.s32 	%p111, %r24, 0;
	@%p111 bra 	$L__BB0_16;
	setp.eq.s32 	%p112, %r24, 1;
	@%p112 bra 	$L__BB0_26;
	add.s32 	%r295, %r302, %r35;
	cvt.u64.u32 	%rd191, %r295;
	add.s64 	%rd192, %rd191, %rd7;
	shl.b64 	%rd193, %rd192, 2;
	add.s64 	%rd194, %rd2, %rd193;
	st.global.f32 	[%rd194], %f2;
	add.s32 	%r296, %r295, 1;
	cvt.u64.u32 	%rd195, %r296;
	add.s64 	%rd196, %rd195, %rd7;
	shl.b64 	%rd197, %rd196, 2;
	add.s64 	%rd198, %rd2, %rd197;
	st.global.f32 	[%rd198], %f2;
	add.s32 	%r302, %r302, 2;
$L__BB0_26:
	setp.eq.s32 	%p113, %r26, 0;
	@%p113 bra 	$L__BB0_16;
	add.s32 	%r297, %r302, %r35;
	cvt.u64.u32 	%rd199, %r297;
	add.s64 	%rd200, %rd199, %rd7;
	shl.b64 	%rd201, %rd200, 2;
	add.s64 	%rd202, %rd2, %rd201;
	st.global.f32 	[%rd202], %f2;
	bra.uni 	$L__BB0_16;
$L__BB0_28:
	setp.ne.s32 	%p67, %r130, 0;
	@%p67 bra 	$L__BB0_96;
	add.s32 	%r249, %r306, %r21;
	max.u32 	%r250, %r249, 64;
	setp.lt.u32 	%p80, %r249, 64;
	selp.u32 	%r251, 1, 0, %p80;
	add.s32 	%r252, %r249, %r251;
	sub.s32 	%r253, %r250, %r252;
	div.u32 	%r254, %r253, %r21;
	add.s32 	%r42, %r254, %r251;
	and.b32  	%r255, %r42, 3;
	setp.eq.s32 	%p81, %r255, 3;
	@%p81 bra 	$L__BB0_34;
	add.s32 	%r257, %r42, 1;
	and.b32  	%r43, %r257, 3;
	mov.b32 	%r305, 0;
$L__BB0_31:
	.pragma "nounroll";
	add.s32 	%r46, %r306, %r3;
	setp.ge.u32 	%p82, %r46, %r129;
	@%p82 bra 	$L__BB0_33;
	mul.wide.u32 	%rd116, %r306, 4;
	add.s64 	%rd117, %rd5, %rd116;
	ld.local.f32 	%f470, [%rd117];
	add.s64 	%rd118, %rd6, %rd116;
	ld.local.f32 	%f471, [%rd118];
	setp.lt.f32 	%p83, %f471, 0f00800000;
	mul.f32 	%f472, %f471, 0f4B000000;
	selp.f32 	%f473, %f472, %f471, %p83;
	selp.f32 	%f474, 0fC1B80000, 0f00000000, %p83;
	mov.b32 	%r258, %f473;
	add.s32 	%r259, %r258, -1059760811;
	and.b32  	%r260, %r259, -8388608;
	sub.s32 	%r261, %r258, %r260;
	mov.b32 	%f475, %r261;
	cvt.rn.f32.s32 	%f476, %r260;
	fma.rn.f32 	%f477, %f476, 0f34000000, %f474;
	add.f32 	%f478, %f475, 0fBF800000;
	fma.rn.f32 	%f479, %f478, 0fBE055027, 0f3E1039F6;
	fma.rn.f32 	%f480, %f479, %f478, 0fBDF8CDCC;
	fma.rn.f32 	%f481, %f480, %f478, 0f3E0F2955;
	fma.rn.f32 	%f482, %f481, %f478, 0fBE2AD8B9;
	fma.rn.f32 	%f483, %f482, %f478, 0f3E4CED0B;
	fma.rn.f32 	%f484, %f483, %f478, 0fBE7FFF22;
	fma.rn.f32 	%f485, %f484, %f478, 0f3EAAAA78;
	fma.rn.f32 	%f486, %f485, %f478, 0fBF000000;
	mul.f32 	%f487, %f478, %f486;
	fma.rn.f32 	%f488, %f487, %f478, %f478;
	fma.rn.f32 	%f489, %f477, 0f3F317218, %f488;
	setp.gt.u32 	%p84, %r258, 2139095039;
	fma.rn.f32 	%f490, %f473, 0f7F800000, 0f7F800000;
	selp.f32 	%f491, %f490, %f489, %p84;
	setp.eq.f32 	%p85, %f473, 0f00000000;
	selp.f32 	%f492, 0fFF800000, %f491, %p85;
	add.f32 	%f493, %f470, %f492;
	add.s32 	%r262, %r46, %r2;
	mul.wide.u32 	%rd119, %r262, 4;
	add.s64 	%rd120, %rd3, %rd119;
	st.global.f32 	[%rd120], %f493;
$L__BB0_33:
	add.s32 	%r306, %r306, %r21;
	add.s32 	%r305, %r305, 1;
	setp.ne.s32 	%p86, %r305, %r43;
	@%p86 bra 	$L__BB0_31;
$L__BB0_34:
	setp.lt.u32 	%p87, %r42, 3;
	@%p87 bra 	$L__BB0_111;
$L__BB0_35:
	add.s32 	%r51, %r306, %r3;
	setp.ge.u32 	%p88, %r51, %r129;
	@%p88 bra 	$L__BB0_37;
	mul.wide.u32 	%rd121, %r306, 4;
	add.s64 	%rd122, %rd5, %rd121;
	ld.local.f32 	%f494, [%rd122];
	add.s64 	%rd123, %rd6, %rd121;
	ld.local.f32 	%f495, [%rd123];
	setp.lt.f32 	%p89, %f495, 0f00800000;
	mul.f32 	%f496, %f495, 0f4B000000;
	selp.f32 	%f497, %f496, %f495, %p89;
	selp.f32 	%f498, 0fC1B80000, 0f00000000, %p89;
	mov.b32 	%r263, %f497;
	add.s32 	%r264, %r263, -1059760811;
	and.b32  	%r265, %r264, -8388608;
	sub.s32 	%r266, %r263, %r265;
	mov.b32 	%f499, %r266;
	cvt.rn.f32.s32 	%f500, %r265;
	fma.rn.f32 	%f501, %f500, 0f34000000, %f498;
	add.f32 	%f502, %f499, 0fBF800000;
	fma.rn.f32 	%f503, %f502, 0fBE055027, 0f3E1039F6;
	fma.rn.f32 	%f504, %f503, %f502, 0fBDF8CDCC;
	fma.rn.f32 	%f505, %f504, %f502, 0f3E0F2955;
	fma.rn.f32 	%f506, %f505, %f502, 0fBE2AD8B9;
	fma.rn.f32 	%f507, %f506, %f502, 0f3E4CED0B;
	fma.rn.f32 	%f508, %f507, %f502, 0fBE7FFF22;
	fma.rn.f32 	%f509, %f508, %f502, 0f3EAAAA78;
	fma.rn.f32 	%f510, %f509, %f502, 0fBF000000;
	mul.f32 	%f511, %f502, %f510;
	fma.rn.f32 	%f512, %f511, %f502, %f502;
	fma.rn.f32 	%f513, %f501, 0f3F317218, %f512;
	setp.gt.u32 	%p90, %r263, 2139095039;
	fma.rn.f32 	%f514, %f497, 0f7F800000, 0f7F800000;
	selp.f32 	%f515, %f514, %f513, %p90;
	setp.eq.f32 	%p91, %f497, 0f00000000;
	selp.f32 	%f516, 0fFF800000, %f515, %p91;
	add.f32 	%f517, %f494, %f516;
	add.s32 	%r267, %r51, %r2;
	mul.wide.u32 	%rd124, %r267, 4;
	add.s64 	%rd125, %rd3, %rd124;
	st.global.f32 	[%rd125], %f517;
$L__BB0_37:
	add.s32 	%r52, %r306, %r21;
	add.s32 	%r53, %r51, %r21;
	setp.ge.u32 	%p92, %r53, %r129;
	@%p92 bra 	$L__BB0_39;
	mul.wide.u32 	%rd126, %r52, 4;
	add.s64 	%rd127, %rd5, %rd126;
	ld.local.f32 	%f518, [%rd127];
	add.s64 	%rd128, %rd6, %rd126;
	ld.local.f32 	%f519, [%rd128];
	setp.lt.f32 	%p93, %f519, 0f00800000;
	mul.f32 	%f520, %f519, 0f4B000000;
	selp.f32 	%f521, %f520, %f519, %p93;
	selp.f32 	%f522, 0fC1B80000, 0f00000000, %p93;
	mov.b32 	%r268, %f521;
	add.s32 	%r269, %r268, -1059760811;
	and.b32  	%r270, %r269, -8388608;
	sub.s32 	%r271, %r268, %r270;
	mov.b32 	%f523, %r271;
	cvt.rn.f32.s32 	%f524, %r270;
	fma.rn.f32 	%f525, %f524, 0f34000000, %f522;
	add.f32 	%f526, %f523, 0fBF800000;
	fma.rn.f32 	%f527, %f526, 0fBE055027, 0f3E1039F6;
	fma.rn.f32 	%f528, %f527, %f526, 0fBDF8CDCC;
	fma.rn.f32 	%f529, %f528, %f526, 0f3E0F2955;
	fma.rn.f32 	%f530, %f529, %f526, 0fBE2AD8B9;
	fma.rn.f32 	%f531, %f530, %f526, 0f3E4CED0B;
	fma.rn.f32 	%f532, %f531, %f526, 0fBE7FFF22;
	fma.rn.f32 	%f533, %f532, %f526, 0f3EAAAA78;
	fma.rn.f32 	%f534, %f533, %f526, 0fBF000000;
	mul.f32 	%f535, %f526, %f534;
	fma.rn.f32 	%f536, %f535, %f526, %f526;
	fma.rn.f32 	%f537, %f525, 0f3F317218, %f536;
	setp.gt.u32 	%p94, %r268, 2139095039;
	fma.rn.f32 	%f538, %f521, 0f7F800000, 0f7F800000;
	selp.f32 	%f539, %f538, %f537, %p94;
	setp.eq.f32 	%p95, %f521, 0f00000000;
	selp.f32 	%f540, 0fFF800000, %f539, %p95;
	add.f32 	%f541, %f518, %f540;
	add.s32 	%r272, %r53, %r2;
	mul.wide.u32 	%rd129, %r272, 4;
	add.s64 	%rd130, %rd3, %rd129;
	st.global.f32 	[%rd130], %f541;
$L__BB0_39:
	add.s32 	%r54, %r52, %r21;
	add.s32 	%r55, %r53, %r21;
	setp.ge.u32 	%p96, %r55, %r129;
	@%p96 bra 	$L__BB0_41;
	mul.wide.u32 	%rd131, %r54, 4;
	add.s64 	%rd132, %rd5, %rd131;
	ld.local.f32 	%f542, [%rd132];
	add.s64 	%rd133, %rd6, %rd131;
	ld.local.f32 	%f543, [%rd133];
	setp.lt.f32 	%p97, %f543, 0f00800000;
	mul.f32 	%f544, %f543, 0f4B000000;
	selp.f32 	%f545, %f544, %f543, %p97;
	selp.f32 	%f546, 0fC1B80000, 0f00000000, %p97;
	mov.b32 	%r273, %f545;
	add.s32 	%r274, %r273, -1059760811;
	and.b32  	%r275, %r274, -8388608;
	sub.s32 	%r276, %r273, %r275;
	mov.b32 	%f547, %r276;
	cvt.rn.f32.s32 	%f548, %r275;
	fma.rn.f32 	%f549, %f548, 0f34000000, %f546;
	add.f32 	%f550, %f547, 0fBF800000;
	fma.rn.f32 	%f551, %f550, 0fBE055027, 0f3E1039F6;
	fma.rn.f32 	%f552, %f551, %f550, 0fBDF8CDCC;
	fma.rn.f32 	%f553, %f552, %f550, 0f3E0F2955;
	fma.rn.f32 	%f554, %f553, %f550, 0fBE2AD8B9;
	fma.rn.f32 	%f555, %f554, %f550, 0f3E4CED0B;
	fma.rn.f32 	%f556, %f555, %f550, 0fBE7FFF22;
	fma.rn.f32 	%f557, %f556, %f550, 0f3EAAAA78;
	fma.rn.f32 	%f558, %f557, %f550, 0fBF000000;
	mul.f32 	%f559, %f550, %f558;
	fma.rn.f32 	%f560, %f559, %f550, %f550;
	fma.rn.f32 	%f561, %f549, 0f3F317218, %f560;
	setp.gt.u32 	%p98, %r273, 2139095039;
	fma.rn.f32 	%f562, %f545, 0f7F800000, 0f7F800000;
	selp.f32 	%f563, %f562, %f561, %p98;
	setp.eq.f32 	%p99, %f545, 0f00000000;
	selp.f32 	%f564, 0fFF800000, %f563, %p99;
	add.f32 	%f565, %f542, %f564;
	add.s32 	%r277, %r55, %r2;
	mul.wide.u32 	%rd134, %r277, 4;
	add.s64 	%rd135, %rd3, %rd134;
	st.global.f32 	[%rd135], %f565;
$L__BB0_41:
	add.s32 	%r56, %r54, %r21;
	add.s32 	%r57, %r55, %r21;
	setp.ge.u32 	%p100, %r57, %r129;
	@%p100 bra 	$L__BB0_43;
	mul.wide.u32 	%rd136, %r56, 4;
	add.s64 	%rd137, %rd5, %rd136;
	ld.local.f32 	%f566, [%rd137];
	add.s64 	%rd138, %rd6, %rd136;
	ld.local.f32 	%f567, [%rd138];
	setp.lt.f32 	%p101, %f567, 0f00800000;
	mul.f32 	%f568, %f567, 0f4B000000;
	selp.f32 	%f569, %f568, %f567, %p101;
	selp.f32 	%f570, 0fC1B80000, 0f00000000, %p101;
	mov.b32 	%r278, %f569;
	add.s32 	%r279, %r278, -1059760811;
	and.b32  	%r280, %r279, -8388608;
	sub.s32 	%r281, %r278, %r280;
	mov.b32 	%f571, %r281;
	cvt.rn.f32.s32 	%f572, %r280;
	fma.rn.f32 	%f573, %f572, 0f34000000, %f570;
	add.f32 	%f574, %f571, 0fBF800000;
	fma.rn.f32 	%f575, %f574, 0fBE055027, 0f3E1039F6;
	fma.rn.f32 	%f576, %f575, %f574, 0fBDF8CDCC;
	fma.rn.f32 	%f577, %f576, %f574, 0f3E0F2955;
	fma.rn.f32 	%f578, %f577, %f574, 0fBE2AD8B9;
	fma.rn.f32 	%f579, %f578, %f574, 0f3E4CED0B;
	fma.rn.f32 	%f580, %f579, %f574, 0fBE7FFF22;
	fma.rn.f32 	%f581, %f580, %f574, 0f3EAAAA78;
	fma.rn.f32 	%f582, %f581, %f574, 0fBF000000;
	mul.f32 	%f583, %f574, %f582;
	fma.rn.f32 	%f584, %f583, %f574, %f574;
	fma.rn.f32 	%f585, %f573, 0f3F317218, %f584;
	setp.gt.u32 	%p102, %r278, 2139095039;
	fma.rn.f32 	%f586, %f569, 0f7F800000, 0f7F800000;
	selp.f32 	%f587, %f586, %f585, %p102;
	setp.eq.f32 	%p103, %f569, 0f00000000;
	selp.f32 	%f588, 0fFF800000, %f587, %p103;
	add.f32 	%f589, %f566, %f588;
	add.s32 	%r282, %r57, %r2;
	mul.wide.u32 	%rd139, %r282, 4;
	add.s64 	%rd140, %rd3, %rd139;
	st.global.f32 	[%rd140], %f589;
$L__BB0_43:
	add.s32 	%r306, %r56, %r21;
	setp.lt.u32 	%p104, %r306, 64;
	@%p104 bra 	$L__BB0_35;
	bra.uni 	$L__BB0_111;
$L__BB0_44:
	shr.u32 	%r311, %r306, 6;
	setp.eq.s32 	%p8, %r130, 0;
	bar.sync 	0;
	@%p8 bra 	$L__BB0_45;
	bra.uni 	$L__BB0_54;
$L__BB0_45:
	add.s32 	%r73, %r9, %r65;
	add.s32 	%r74, %r73, 1;
	add.s32 	%r75, %r73, 2;
$L__BB0_46:
	add.s32 	%r77, %r311, %r3;
	setp.ge.u32 	%p26, %r77, %r129;
	@%p26 bra 	$L__BB0_53;
	setp.eq.s32 	%p27, %r18, 0;
	shl.b32 	%r78, %r311, 6;
	mov.u32 	%r312, %r9;
	@%p27 bra 	$L__BB0_51;
	add.s32 	%r312, %r9, 1;
	setp.lt.u32 	%p28, %r73, %r129;
	setp.eq.s32 	%p29, %r18, 1;
	setp.eq.s16 	%p30, %rs1, 0;
	setp.le.u32 	%p31, %r73, %r77;
	selp.f32 	%f141, %f1, 0fFF800000, %p28;
	selp.f32 	%f142, %f141, 0fFF800000, %p31;
	selp.f32 	%f143, %f141, %f142, %p30;
	add.s32 	%r175, %r78, %r9;
	shl.b32 	%r176, %r175, 2;
	add.s32 	%r81, %r6, %r176;
	st.shared.f32 	[%r81], %f143;
	@%p29 bra 	$L__BB0_51;
	add.s32 	%r312, %r9, 2;
	setp.lt.u32 	%p32, %r74, %r129;
	setp.eq.s32 	%p33, %r18, 2;
	setp.le.u32 	%p35, %r74, %r77;
	selp.f32 	%f144, %f1, 0fFF800000, %p32;
	selp.f32 	%f145, %f144, 0fFF800000, %p35;
	selp.f32 	%f146, %f144, %f145, %p30;
	st.shared.f32 	[%r81+4], %f146;
	@%p33 bra 	$L__BB0_51;
	add.s32 	%r312, %r9, 3;
	setp.lt.u32 	%p36, %r75, %r129;
	setp.le.u32 	%p38, %r75, %r77;
	selp.f32 	%f147, %f1, 0fFF800000, %p36;
	selp.f32 	%f148, %f147, 0fFF800000, %p38;
	selp.f32 	%f149, %f147, %f148, %p30;
	st.shared.f32 	[%r81+8], %f149;
$L__BB0_51:
	xor.b32  	%r177, %r9, 63;
	setp.lt.u32 	%p39, %r177, 3;
	@%p39 bra 	$L__BB0_53;
$L__BB0_52:
	setp.eq.s16 	%p40, %rs1, 0;
	add.s32 	%r178, %r312, %r65;
	setp.le.u32 	%p41, %r178, %r77;
	setp.lt.u32 	%p42, %r178, %r129;
	selp.f32 	%f150, %f1, 0fFF800000, %p42;
	selp.f32 	%f151, %f150, 0fFF800000, %p41;
	selp.f32 	%f152, %f150, %f151, %p40;
	add.s32 	%r179, %r78, %r312;
	shl.b32 	%r180, %r179, 2;
	add.s32 	%r181, %r6, %r180;
	st.shared.f32 	[%r181], %f152;
	add.s32 	%r182, %r178, 1;
	setp.le.u32 	%p43, %r182, %r77;
	setp.lt.u32 	%p44, %r182, %r129;
	selp.f32 	%f153, %f1, 0fFF800000, %p44;
	selp.f32 	%f154, %f153, 0fFF800000, %p43;
	selp.f32 	%f155, %f153, %f154, %p40;
	st.shared.f32 	[%r181+4], %f155;
	add.s32 	%r183, %r178, 2;
	setp.le.u32 	%p45, %r183, %r77;
	setp.lt.u32 	%p46, %r183, %r129;
	selp.f32 	%f156, %f1, 0fFF800000, %p46;
	selp.f32 	%f157, %f156, 0fFF800000, %p45;
	selp.f32 	%f158, %f156, %f157, %p40;
	st.shared.f32 	[%r181+8], %f158;
	add.s32 	%r184, %r178, 3;
	setp.le.u32 	%p47, %r184, %r77;
	setp.lt.u32 	%p48, %r184, %r129;
	selp.f32 	%f159, %f1, 0fFF800000, %p48;
	selp.f32 	%f160, %f159, 0fFF800000, %p47;
	selp.f32 	%f161, %f159, %f160, %p40;
	st.shared.f32 	[%r181+12], %f161;
	add.s32 	%r312, %r312, 4;
	setp.eq.s32 	%p49, %r312, 64;
	@%p49 bra 	$L__BB0_53;
	bra.uni 	$L__BB0_52;
$L__BB0_53:
	add.s32 	%r311, %r311, %r10;
	setp.lt.u32 	%p50, %r311, 64;
	@%p50 bra 	$L__BB0_46;
	bra.uni 	$L__BB0_73;
$L__BB0_54:
	add.s32 	%r88, %r311, %r3;
	setp.ge.u32 	%p9, %r88, %r129;
	@%p9 bra 	$L__BB0_72;
	mul.lo.s32 	%r153, %r88, %r130;
	cvt.u64.u32 	%rd31, %r153;
	add.s64 	%rd10, %rd31, %rd7;
	shl.b32 	%r89, %r311, 6;
	mov.u32 	%r315, %r9;
$L__BB0_56:
	setp.ne.s16 	%p10, %rs1, 0;
	add.s32 	%r154, %r315, %r65;
	setp.gt.u32 	%p11, %r154, %r88;
	and.pred  	%p12, %p10, %p11;
	setp.ge.u32 	%p13, %r154, %r129;
	mov.f32 	%f600, 0fFF800000;
	or.pred  	%p14, %p12, %p13;
	@%p14 bra 	$L__BB0_71;
	setp.lt.u32 	%p15, %r11, 15;
	mul.lo.s32 	%r91, %r315, %r130;
	mov.f32 	%f599, 0f00000000;
	mov.b32 	%r318, 0;
	@%p15 bra 	$L__BB0_60;
	mov.f32 	%f599, 0f00000000;
	mov.b32 	%r316, 0;
$L__BB0_59:
	.pragma "nounroll";
	cvt.u64.u32 	%rd32, %r316;
	add.s64 	%rd33, %rd10, %rd32;
	shl.b64 	%rd34, %rd33, 2;
	add.s64 	%rd35, %rd1, %rd34;
	ld.global.nc.f32 	%f52, [%rd35];
	add.s32 	%r157, %r316, %r91;
	shl.b32 	%r158, %r157, 2;
	mov.u32 	%r159, smem;
	add.s32 	%r160, %r159, %r158;
	ld.shared.f32 	%f53, [%r160];
	fma.rn.f32 	%f54, %f52, %f53, %f599;
	ld.global.nc.f32 	%f55, [%rd35+4];
	ld.shared.f32 	%f56, [%r160+4];
	fma.rn.f32 	%f57, %f55, %f56, %f54;
	ld.global.nc.f32 	%f58, [%rd35+8];
	ld.shared.f32 	%f59, [%r160+8];
	fma.rn.f32 	%f60, %f58, %f59, %f57;
	ld.global.nc.f32 	%f61, [%rd35+12];
	ld.shared.f32 	%f62, [%r160+12];
	fma.rn.f32 	%f63, %f61, %f62, %f60;
	ld.global.nc.f32 	%f64, [%rd35+16];
	ld.shared.f32 	%f65, [%r160+16];
	fma.rn.f32 	%f66, %f64, %f65, %f63;
	ld.global.nc.f32 	%f67, [%rd35+20];
	ld.shared.f32 	%f68, [%r160+20];
	fma.rn.f32 	%f69, %f67, %f68, %f66;
	ld.global.nc.f32 	%f70, [%rd35+24];
	ld.shared.f32 	%f71, [%r160+24];
	fma.rn.f32 	%f72, %f70, %f71, %f69;
	ld.global.nc.f32 	%f73, [%rd35+28];
	ld.shared.f32 	%f74, [%r160+28];
	fma.rn.f32 	%f75, %f73, %f74, %f72;
	ld.global.nc.f32 	%f76, [%rd35+32];
	ld.shared.f32 	%f77, [%r160+32];
	fma.rn.f32 	%f78, %f76, %f77, %f75;
	ld.global.nc.f32 	%f79, [%rd35+36];
	ld.shared.f32 	%f80, [%r160+36];
	fma.rn.f32 	%f81, %f79, %f80, %f78;
	ld.global.nc.f32 	%f82, [%rd35+40];
	ld.shared.f32 	%f83, [%r160+40];
	fma.rn.f32 	%f84, %f82, %f83, %f81;
	ld.global.nc.f32 	%f85, [%rd35+44];
	ld.shared.f32 	%f86, [%r160+44];
	fma.rn.f32 	%f87, %f85, %f86, %f84;
	ld.global.nc.f32 	%f88, [%rd35+48];
	ld.shared.f32 	%f89, [%r160+48];
	fma.rn.f32 	%f90, %f88, %f89, %f87;
	ld.global.nc.f32 	%f91, [%rd35+52];
	ld.shared.f32 	%f92, [%r160+52];
	fma.rn.f32 	%f93, %f91, %f92, %f90;
	ld.global.nc.f32 	%f94, [%rd35+56];
	ld.shared.f32 	%f95, [%r160+56];
	fma.rn.f32 	%f96, %f94, %f95, %f93;
	ld.global.nc.f32 	%f97, [%rd35+60];
	ld.shared.f32 	%f98, [%r160+60];
	fma.rn.f32 	%f599, %f97, %f98, %f96;
	add.s32 	%r316, %r316, 16;
	setp.ne.s32 	%p16, %r316, %r17;
	mov.u32 	%r318, %r17;
	@%p16 bra 	$L__BB0_59;
$L__BB0_60:
	setp.eq.s32 	%p17, %r12, 0;
	@%p17 bra 	$L__BB0_70;
	setp.lt.u32 	%p18, %r13, 7;
	@%p18 bra 	$L__BB0_63;
	cvt.u64.u32 	%rd36, %r318;
	add.s64 	%rd37, %rd10, %rd36;
	shl.b64 	%rd38, %rd37, 2;
	add.s64 	%rd39, %rd1, %rd38;
	ld.global.nc.f32 	%f100, [%rd39];
	add.s32 	%r161, %r318, %r91;
	shl.b32 	%r162, %r161, 2;
	mov.u32 	%r163, smem;
	add.s32 	%r164, %r163, %r162;
	ld.shared.f32 	%f101, [%r164];
	fma.rn.f32 	%f102, %f100, %f101, %f599;
	ld.global.nc.f32 	%f103, [%rd39+4];
	ld.shared.f32 	%f104, [%r164+4];
	fma.rn.f32 	%f105, %f103, %f104, %f102;
	ld.global.nc.f32 	%f106, [%rd39+8];
	ld.shared.f32 	%f107, [%r164+8];
	fma.rn.f32 	%f108, %f106, %f107, %f105;
	ld.global.nc.f32 	%f109, [%rd39+12];
	ld.shared.f32 	%f110, [%r164+12];
	fma.rn.f32 	%f111, %f109, %f110, %f108;
	ld.global.nc.f32 	%f112, [%rd39+16];
	ld.shared.f32 	%f113, [%r164+16];
	fma.rn.f32 	%f114, %f112, %f113, %f111;
	ld.global.nc.f32 	%f115, [%rd39+20];
	ld.shared.f32 	%f116, [%r164+20];
	fma.rn.f32 	%f117, %f115, %f116, %f114;
	ld.global.nc.f32 	%f118, [%rd39+24];
	ld.shared.f32 	%f119, [%r164+24];
	fma.rn.f32 	%f120, %f118, %f119, %f117;
	ld.global.nc.f32 	%f121, [%rd39+28];
	ld.shared.f32 	%f122, [%r164+28];
	fma.rn.f32 	%f599, %f121, %f122, %f120;
	add.s32 	%r318, %r318, 8;
$L__BB0_63:
	setp.eq.s32 	%p19, %r14, 0;
	@%p19 bra 	$L__BB0_70;
	setp.lt.u32 	%p20, %r15, 3;
	@%p20 bra 	$L__BB0_66;
	cvt.u64.u32 	%rd40, %r318;
	add.s64 	%rd41, %rd10, %rd40;
	shl.b64 	%rd42, %rd41, 2;
	add.s64 	%rd43, %rd1, %rd42;
	ld.global.nc.f32 	%f124, [%rd43];
	add.s32 	%r165, %r318, %r91;
	shl.b32 	%r166, %r165, 2;
	mov.u32 	%r167, smem;
	add.s32 	%r168, %r167, %r166;
	ld.shared.f32 	%f125, [%r168];
	fma.rn.f32 	%f126, %f124, %f125, %f599;
	ld.global.nc.f32 	%f127, [%rd43+4];
	ld.shared.f32 	%f128, [%r168+4];
	fma.rn.f32 	%f129, %f127, %f128, %f126;
	ld.global.nc.f32 	%f130, [%rd43+8];
	ld.shared.f32 	%f131, [%r168+8];
	fma.rn.f32 	%f132, %f130, %f131, %f129;
	ld.global.nc.f32 	%f133, [%rd43+12];
	ld.shared.f32 	%f134, [%r168+12];
	fma.rn.f32 	%f599, %f133, %f134, %f132;
	add.s32 	%r318, %r318, 4;
$L__BB0_66:
	setp.eq.s32 	%p21, %r16, 0;
	@%p21 bra 	$L__BB0_70;
	setp.eq.s32 	%p22, %r16, 1;
	cvt.u64.u32 	%rd44, %r318;
	add.s64 	%rd45, %rd10, %rd44;
	shl.b64 	%rd46, %rd45, 2;
	add.s64 	%rd11, %rd1, %rd46;
	ld.global.nc.f32 	%f135, [%rd11];
	add.s32 	%r169, %r318, %r91;
	shl.b32 	%r170, %r169, 2;
	mov.u32 	%r171, smem;
	add.s32 	%r99, %r171, %r170;
	ld.shared.f32 	%f136, [%r99];
	fma.rn.f32 	%f599, %f135, %f136, %f599;
	@%p22 bra 	$L__BB0_70;
	setp.eq.s32 	%p23, %r16, 2;
	ld.global.nc.f32 	%f137, [%rd11+4];
	ld.shared.f32 	%f138, [%r99+4];
	fma.rn.f32 	%f599, %f137, %f138, %f599;
	@%p23 bra 	$L__BB0_70;
	ld.global.nc.f32 	%f139, [%rd11+8];
	ld.shared.f32 	%f140, [%r99+8];
	fma.rn.f32 	%f599, %f139, %f140, %f599;
$L__BB0_70:
	mul.f32 	%f600, %f43, %f599;
$L__BB0_71:
	add.s32 	%r172, %r89, %r315;
	shl.b32 	%r173, %r172, 2;
	add.s32 	%r174, %r6, %r173;
	st.shared.f32 	[%r174], %f600;
	add.s32 	%r315, %r315, 1;
	setp.ne.s32 	%p24, %r315, 64;
	@%p24 bra 	$L__BB0_56;
$L__BB0_72:
	add.s32 	%r311, %r311, %r10;
	setp.lt.u32 	%p25, %r311, 64;
	@%p25 bra 	$L__BB0_54;
$L__BB0_73:
	setp.gt.u32 	%p51, %r306, 63;
	bar.sync 	0;
	@%p51 bra 	$L__BB0_95;
	mov.u32 	%r320, %r306;
$L__BB0_75:
	add.s32 	%r185, %r3, %r320;
	setp.ge.u32 	%p52, %r185, %r129;
	@%p52 bra 	$L__BB0_94;
	mul.wide.u32 	%rd47, %r320, 4;
	add.s64 	%rd12, %rd5, %rd47;
	ld.local.f32 	%f162, [%rd12];
	shl.b32 	%r187, %r320, 8;
	add.s32 	%r103, %r6, %r187;
	ld.shared.v4.f32 	{%f163, %f164, %f165, %f166}, [%r103];
	max.f32 	%f167, %f162, %f163;
	max.f32 	%f168, %f167, %f164;
	max.f32 	%f169, %f168, %f165;
	max.f32 	%f170, %f169, %f166;
	ld.shared.v4.f32 	{%f171, %f172, %f173, %f174}, [%r103+16];
	max.f32 	%f175, %f170, %f171;
	max.f32 	%f176, %f175, %f172;
	max.f32 	%f177, %f176, %f173;
	max.f32 	%f178, %f177, %f174;
	ld.shared.v4.f32 	{%f179, %f180, %f181, %f182}, [%r103+32];
	max.f32 	%f183, %f178, %f179;
	max.f32 	%f184, %f183, %f180;
	max.f32 	%f185, %f184, %f181;
	max.f32 	%f186, %f185, %f182;
	ld.shared.v4.f32 	{%f187, %f188, %f189, %f190}, [%r103+48];
	max.f32 	%f191, %f186, %f187;
	max.f32 	%f192, %f191, %f188;
	max.f32 	%f193, %f192, %f189;
	max.f32 	%f194, %f193, %f190;
	ld.shared.v4.f32 	{%f195, %f196, %f197, %f198}, [%r103+64];
	max.f32 	%f199, %f194, %f195;
	max.f32 	%f200, %f199, %f196;
	max.f32 	%f201, %f200, %f197;
	max.f32 	%f202, %f201, %f198;
	ld.shared.v4.f32 	{%f203, %f204, %f205, %f206}, [%r103+80];
	max.f32 	%f207, %f202, %f203;
	max.f32 	%f208, %f207, %f204;
	max.f32 	%f209, %f208, %f205;
	max.f32 	%f210, %f209, %f206;
	ld.shared.v4.f32 	{%f211, %f212, %f213, %f214}, [%r103+96];
	max.f32 	%f215, %f210, %f211;
	max.f32 	%f216, %f215, %f212;
	max.f32 	%f217, %f216, %f213;
	max.f32 	%f218, %f217, %f214;
	ld.shared.v4.f32 	{%f219, %f220, %f221, %f222}, [%r103+112];
	max.f32 	%f223, %f218, %f219;
	max.f32 	%f224, %f223, %f220;
	max.f32 	%f225, %f224, %f221;
	max.f32 	%f226, %f225, %f222;
	ld.shared.v4.f32 	{%f227, %f228, %f229, %f230}, [%r103+128];
	max.f32 	%f231, %f226, %f227;
	max.f32 	%f232, %f231, %f228;
	max.f32 	%f233, %f232, %f229;
	max.f32 	%f234, %f233, %f230;
	ld.shared.v4.f32 	{%f235, %f236, %f237, %f238}, [%r103+144];
	max.f32 	%f239, %f234, %f235;
	max.f32 	%f240, %f239, %f236;
	max.f32 	%f241, %f240, %f237;
	max.f32 	%f242, %f241, %f238;
	ld.shared.v4.f32 	{%f243, %f244, %f245, %f246}, [%r103+160];
	max.f32 	%f247, %f242, %f243;
	max.f32 	%f248, %f247, %f244;
	max.f32 	%f249, %f248, %f245;
	max.f32 	%f250, %f249, %f246;
	ld.shared.v4.f32 	{%f251, %f252, %f253, %f254}, [%r103+176];
	max.f32 	%f255, %f250, %f251;
	max.f32 	%f256, %f255, %f252;
	max.f32 	%f257, %f256, %f253;
	max.f32 	%f258, %f257, %f254;
	ld.shared.v4.f32 	{%f259, %f260, %f261, %f262}, [%r103+192];
	max.f32 	%f263, %f258, %f259;
	max.f32 	%f264, %f263, %f260;
	max.f32 	%f265, %f264, %f261;
	max.f32 	%f266, %f265, %f262;
	ld.shared.v4.f32 	{%f267, %f268, %f269, %f270}, [%r103+208];
	max.f32 	%f271, %f266, %f267;
	max.f32 	%f272, %f271, %f268;
	max.f32 	%f273, %f272, %f269;
	max.f32 	%f274, %f273, %f270;
	ld.shared.v4.f32 	{%f275, %f276, %f277, %f278}, [%r103+224];
	max.f32 	%f279, %f274, %f275;
	max.f32 	%f280, %f279, %f276;
	max.f32 	%f281, %f280, %f277;
	max.f32 	%f282, %f281, %f278;
	ld.shared.v4.f32 	{%f283, %f284, %f285, %f286}, [%r103+240];
	max.f32 	%f287, %f282, %f283;
	max.f32 	%f288, %f287, %f284;
	max.f32 	%f289, %f288, %f285;
	max.f32 	%f23, %f289, %f286;
	add.s64 	%rd13, %rd6, %rd47;
	ld.local.f32 	%f290, [%rd13];
	sub.f32 	%f291, %f162, %f23;
	fma.rn.f32 	%f292, %f291, 0f3BBB989D, 0f3F000000;
	cvt.sat.f32.f32 	%f293, %f292;
	mov.f32 	%f294, 0f4B400001;
	mov.f32 	%f295, 0f437C0000;
	fma.rm.f32 	%f296, %f293, %f295, %f294;
	add.f32 	%f297, %f296, 0fCB40007F;
	neg.f32 	%f298, %f297;
	fma.rn.f32 	%f299, %f291, 0f3FB8AA3B, %f298;
	fma.rn.f32 	%f300, %f291, 0f32A57060, %f299;
	mov.b32 	%r188, %f296;
	shl.b32 	%r189, %r188, 23;
	mov.b32 	%f301, %r189;
	ex2.approx.ftz.f32 	%f302, %f300;
	mul.f32 	%f303, %f302, %f301;
	mul.f32 	%f24, %f290, %f303;
	mov.b32 	%r321, 0;
	mov.f32 	%f601, %f24;
$L__BB0_77:
	shl.b32 	%r190, %r321, 2;
	add.s32 	%r191, %r103, %r190;
	ld.shared.v4.f32 	{%f304, %f305, %f306, %f307}, [%r191];
	sub.f32 	%f308, %f304, %f23;
	fma.rn.f32 	%f309, %f308, 0f3BBB989D, 0f3F000000;
	cvt.sat.f32.f32 	%f310, %f309;
	mov.f32 	%f311, 0f4B400001;
	mov.f32 	%f312, 0f437C0000;
	fma.rm.f32 	%f313, %f310, %f312, %f311;
	add.f32 	%f314, %f313, 0fCB40007F;
	neg.f32 	%f315, %f314;
	fma.rn.f32 	%f316, %f308, 0f3FB8AA3B, %f315;
	fma.rn.f32 	%f317, %f308, 0f32A57060, %f316;
	mov.b32 	%r192, %f313;
	shl.b32 	%r193, %r192, 23;
	mov.b32 	%f318, %r193;
	ex2.approx.ftz.f32 	%f319, %f317;
	fma.rn.f32 	%f320, %f319, %f318, %f601;
	sub.f32 	%f321, %f305, %f23;
	fma.rn.f32 	%f322, %f321, 0f3BBB989D, 0f3F000000;
	cvt.sat.f32.f32 	%f323, %f322;
	fma.rm.f32 	%f324, %f323, %f312, %f311;
	add.f32 	%f325, %f324, 0fCB40007F;
	neg.f32 	%f326, %f325;
	fma.rn.f32 	%f327, %f321, 0f3FB8AA3B, %f326;
	fma.rn.f32 	%f328, %f321, 0f32A57060, %f327;
	mov.b32 	%r194, %f324;
	shl.b32 	%r195, %r194, 23;
	mov.b32 	%f329, %r195;
	ex2.approx.ftz.f32 	%f330, %f328;
	fma.rn.f32 	%f331, %f330, %f329, %f320;
	sub.f32 	%f332, %f306, %f23;
	fma.rn.f32 	%f333, %f332, 0f3BBB989D, 0f3F000000;
	cvt.sat.f32.f32 	%f334, %f333;
	fma.rm.f32 	%f335, %f334, %f312, %f311;
	add.f32 	%f336, %f335, 0fCB40007F;
	neg.f32 	%f337, %f336;
	fma.rn.f32 	%f338, %f332, 0f3FB8AA3B, %f337;
	fma.rn.f32 	%f339, %f332, 0f32A57060, %f338;
	mov.b32 	%r196, %f335;
	shl.b32 	%r197, %r196, 23;
	mov.b32 	%f340, %r197;
	ex2.approx.ftz.f32 	%f341, %f339;
	fma.rn.f32 	%f342, %f341, %f340, %f331;
	sub.f32 	%f343, %f307, %f23;
	fma.rn.f32 	%f344, %f343, 0f3BBB989D, 0f3F000000;
	cvt.sat.f32.f32 	%f345, %f344;
	fma.rm.f32 	%f346, %f345, %f312, %f311;
	add.f32 	%f347, %f346, 0fCB40007F;
	neg.f32 	%f348, %f347;
	fma.rn.f32 	%f349, %f343, 0f3FB8AA3B, %f348;
	fma.rn.f32 	%f350, %f343, 0f32A57060, %f349;
	mov.b32 	%r198, %f346;
	shl.b32 	%r199, %r198, 23;
	mov.b32 	%f351, %r199;
	ex2.approx.ftz.f32 	%f352, %f350;
	fma.rn.f32 	%f353, %f352, %f351, %f342;
	ld.shared.v4.f32 	{%f354, %f355, %f356, %f357}, [%r191+16];
	sub.f32 	%f358, %f354, %f23;
	fma.rn.f32 	%f359, %f358, 0f3BBB989D, 0f3F000000;
	cvt.sat.f32.f32 	%f360, %f359;
	fma.rm.f32 	%f361, %f360, %f312, %f311;
	add.f32 	%f362, %f361, 0fCB40007F;
	neg.f32 	%f363, %f362;
	fma.rn.f32 	%f364, %f358, 0f3FB8AA3B, %f363;
	fma.rn.f32 	%f365, %f358, 0f32A57060, %f364;
	mov.b32 	%r200, %f361;
	shl.b32 	%r201, %r200, 23;
	mov.b32 	%f366, %r201;
	ex2.approx.ftz.f32 	%f367, %f365;
	fma.rn.f32 	%f368, %f367, %f366, %f353;
	sub.f32 	%f369, %f355, %f23;
	fma.rn.f32 	%f370, %f369, 0f3BBB989D, 0f3F000000;
	cvt.sat.f32.f32 	%f371, %f370;
	fma.rm.f32 	%f372, %f371, %f312, %f311;
	add.f32 	%f373, %f372, 0fCB40007F;
	neg.f32 	%f374, %f373;
	fma.rn.f32 	%f375, %f369, 0f3FB8AA3B, %f374;
	fma.rn.f32 	%f376, %f369, 0f32A57060, %f375;
	mov.b32 	%r202, %f372;
	shl.b32 	%r203, %r202, 23;
	mov.b32 	%f377, %r203;
	ex2.approx.ftz.f32 	%f378, %f376;
	fma.rn.f32 	%f379, %f378, %f377, %f368;
	sub.f32 	%f380, %f356, %f23;
	fma.rn.f32 	%f381, %f380, 0f3BBB989D, 0f3F000000;
	cvt.sat.f32.f32 	%f382, %f381;
	fma.rm.f32 	%f383, %f382, %f312, %f311;
	add.f32 	%f384, %f383, 0fCB40007F;
	neg.f32 	%f385, %f384;
	fma.rn.f32 	%f386, %f380, 0f3FB8AA3B, %f385;
	fma.rn.f32 	%f387, %f380, 0f32A57060, %f386;
	mov.b32 	%r204, %f383;
	shl.b32 	%r205, %r204, 23;
	mov.b32 	%f388, %r205;
	ex2.approx.ftz.f32 	%f389, %f387;
	fma.rn.f32 	%f390, %f389, %f388, %f379;
	sub.f32 	%f391, %f357, %f23;
	fma.rn.f32 	%f392, %f391, 0f3BBB989D, 0f3F000000;
	cvt.sat.f32.f32 	%f393, %f392;
	fma.rm.f32 	%f394, %f393, %f312, %f311;
	add.f32 	%f395, %f394, 0fCB40007F;
	neg.f32 	%f396, %f395;
	fma.rn.f32 	%f397, %f391, 0f3FB8AA3B, %f396;
	fma.rn.f32 	%f398, %f391, 0f32A57060, %f397;
	mov.b32 	%r206, %f394;
	shl.b32 	%r207, %r206, 23;
	mov.b32 	%f399, %r207;
	ex2.approx.ftz.f32 	%f400, %f398;
	fma.rn.f32 	%f601, %f400, %f399, %f390;
	add.s32 	%r321, %r321, 8;
	setp.ne.s32 	%p53, %r321, 64;
	@%p53 bra 	$L__BB0_77;
	setp.eq.s32 	%p54, %r130, 0;
	div.rn.f32 	%f401, %f24, %f601;
	mul.wide.u32 	%rd48, %r320, 4;
	add.s64 	%rd14, %rd4, %rd48;
	ld.local.f32 	%f402, [%rd14];
	mul.f32 	%f610, %f402, %f401;
	st.local.f32 	[%rd14], %f610;
	@%p54 bra 	$L__BB0_93;
	mov.b32 	%r322, 0;
$L__BB0_80:
	setp.lt.u32 	%p55, %r11, 7;
	shl.b32 	%r210, %r322, 2;
	add.s32 	%r211, %r103, %r210;
	ld.shared.f32 	%f404, [%r211];
	sub.f32 	%f405, %f404, %f23;
	fma.rn.f32 	%f406, %f405, 0f3BBB989D, 0f3F000000;
	cvt.sat.f32.f32 	%f407, %f406;
	mov.f32 	%f408, 0f4B400001;
	mov.f32 	%f409, 0f437C0000;
	fma.rm.f32 	%f410, %f407, %f409, %f408;
	add.f32 	%f411, %f410, 0fCB40007F;
	neg.f32 	%f412, %f411;
	fma.rn.f32 	%f413, %f405, 0f3FB8AA3B, %f412;
	fma.rn.f32 	%f414, %f405, 0f32A57060, %f413;
	mov.b32 	%r212, %f410;
	shl.b32 	%r213, %r212, 23;
	mov.b32 	%f415, %r213;
	ex2.approx.ftz.f32 	%f416, %f414;
	mul.f32 	%f417, %f416, %f415;
	div.rn.f32 	%f29, %f417, %f601;
	mul.lo.s32 	%r107, %r322, %r130;
	mov.b32 	%r325, 0;
	@%p55 bra 	$L__BB0_83;
	mov.b32 	%r323, 0;
$L__BB0_82:
	.pragma "nounroll";
	add.s32 	%r215, %r323, %r107;
	shl.b32 	%r216, %r215, 2;
	add.s32 	%r217, %r5, %r216;
	ld.shared.f32 	%f418, [%r217];
	fma.rn.f32 	%f419, %f29, %f418, %f610;
	ld.shared.f32 	%f420, [%r217+4];
	fma.rn.f32 	%f421, %f29, %f420, %f419;
	ld.shared.f32 	%f422, [%r217+8];
	fma.rn.f32 	%f423, %f29, %f422, %f421;
	ld.shared.f32 	%f424, [%r217+12];
	fma.rn.f32 	%f425, %f29, %f424, %f423;
	ld.shared.f32 	%f426, [%r217+16];
	fma.rn.f32 	%f427, %f29, %f426, %f425;
	ld.shared.f32 	%f428, [%r217+20];
	fma.rn.f32 	%f429, %f29, %f428, %f427;
	ld.shared.f32 	%f430, [%r217+24];
	fma.rn.f32 	%f431, %f29, %f430, %f429;
	ld.shared.f32 	%f432, [%r217+28];
	fma.rn.f32 	%f610, %f29, %f432, %f431;
	add.s32 	%r323, %r323, 8;
	setp.ne.s32 	%p56, %r323, %r19;
	mov.u32 	%r325, %r19;
	@%p56 bra 	$L__BB0_82;
$L__BB0_83:
	setp.eq.s32 	%p57, %r14, 0;
	@%p57 bra 	$L__BB0_91;
	setp.lt.u32 	%p58, %r15, 3;
	@%p58 bra 	$L__BB0_86;
	add.s32 	%r218, %r325, %r107;
	shl.b32 	%r219, %r218, 2;
	add.s32 	%r220, %r5, %r219;
	ld.shared.f32 	%f434, [%r220];
	fma.rn.f32 	%f435, %f29, %f434, %f610;
	ld.shared.f32 	%f436, [%r220+4];
	fma.rn.f32 	%f437, %f29, %f436, %f435;
	ld.shared.f32 	%f438, [%r220+8];
	fma.rn.f32 	%f439, %f29, %f438, %f437;
	ld.shared.f32 	%f440, [%r220+12];
	fma.rn.f32 	%f610, %f29, %f440, %f439;
	add.s32 	%r325, %r325, 4;
$L__BB0_86:
	setp.eq.s32 	%p59, %r16, 0;
	@%p59 bra 	$L__BB0_91;
	setp.eq.s32 	%p60, %r16, 1;
	@%p60 bra 	$L__BB0_89;
	add.s32 	%r221, %r325, %r107;
	shl.b32 	%r222, %r221, 2;
	add.s32 	%r223, %r5, %r222;
	ld.shared.f32 	%f442, [%r223];
	fma.rn.f32 	%f443, %f29, %f442, %f610;
	ld.shared.f32 	%f444, [%r223+4];
	fma.rn.f32 	%f610, %f29, %f444, %f443;
	add.s32 	%r325, %r325, 2;
$L__BB0_89:
	setp.eq.s32 	%p61, %r20, 0;
	@%p61 bra 	$L__BB0_91;
	add.s32 	%r224, %r325, %r107;
	shl.b32 	%r225, %r224, 2;
	add.s32 	%r226, %r5, %r225;
	ld.shared.f32 	%f445, [%r226];
	fma.rn.f32 	%f610, %f29, %f445, %f610;
$L__BB0_91:
	add.s32 	%r322, %r322, 1;
	setp.ne.s32 	%p62, %r322, 64;
	@%p62 bra 	$L__BB0_80;
	st.local.f32 	[%rd14], %f610;
$L__BB0_93:
	st.local.f32 	[%rd12], %f23;
	st.local.f32 	[%rd13], %f601;
$L__BB0_94:
	add.s32 	%r320, %r320, %r8;
	setp.lt.u32 	%p63, %r320, 64;
	@%p63 bra 	$L__BB0_75;
$L__BB0_95:
	bar.sync 	0;
	add.s32 	%r308, %r308, 1;
	setp.eq.s32 	%p64, %r308, %r4;
	@%p64 bra 	$L__BB0_11;
	bra.uni 	$L__BB0_2;
$L__BB0_96:
	and.b32  	%r59, %r130, 7;
	add.s32 	%r60, %r59, -1;
	and.b32  	%r61, %r130, 3;
	and.b32  	%r62, %r130, -8;
	and.b32  	%r63, %r130, 1;
$L__BB0_97:
	add.s32 	%r119, %r306, %r3;
	setp.ge.u32 	%p68, %r119, %r129;
	@%p68 bra 	$L__BB0_110;
	setp.lt.u32 	%p69, %r130, 8;
	mul.wide.u32 	%rd49, %r306, 4;
	add.s64 	%rd50, %rd4, %rd49;
	ld.local.f32 	%f42, [%rd50];
	mul.lo.s32 	%r120, %r119, %r130;
	mov.b32 	%r330, 0;
	@%p69 bra 	$L__BB0_101;
	mov.b32 	%r328, 0;
$L__BB0_100:
	.pragma "nounroll";
	add.s32 	%r229, %r328, %r120;
	cvt.u64.u32 	%rd51, %r229;
	add.s64 	%rd52, %rd51, %rd7;
	shl.b64 	%rd53, %rd52, 2;
	add.s64 	%rd54, %rd2, %rd53;
	st.global.f32 	[%rd54], %f42;
	add.s32 	%r230, %r229, 1;
	cvt.u64.u32 	%rd55, %r230;
	add.s64 	%rd56, %rd55, %rd7;
	shl.b64 	%rd57, %rd56, 2;
	add.s64 	%rd58, %rd2, %rd57;
	st.global.f32 	[%rd58], %f42;
	add.s32 	%r231, %r229, 2;
	cvt.u64.u32 	%rd59, %r231;
	add.s64 	%rd60, %rd59, %rd7;
	shl.b64 	%rd61, %rd60, 2;
	add.s64 	%rd62, %rd2, %rd61;
	st.global.f32 	[%rd62], %f42;
	add.s32 	%r232, %r229, 3;
	cvt.u64.u32 	%rd63, %r232;
	add.s64 	%rd64, %rd63, %rd7;
	shl.b64 	%rd65, %rd64, 2;
	add.s64 	%rd66, %rd2, %rd65;
	st.global.f32 	[%rd66], %f42;
	add.s32 	%r233, %r229, 4;
	cvt.u64.u32 	%rd67, %r233;
	add.s64 	%rd68, %rd67, %rd7;
	shl.b64 	%rd69, %rd68, 2;
	add.s64 	%rd70, %rd2, %rd69;
	st.global.f32 	[%rd70], %f42;
	add.s32 	%r234, %r229, 5;
	cvt.u64.u32 	%rd71, %r234;
	add.s64 	%rd72, %rd71, %rd7;
	shl.b64 	%rd73, %rd72, 2;
	add.s64 	%rd74, %rd2, %rd73;
	st.global.f32 	[%rd74], %f42;
	add.s32 	%r235, %r229, 6;
	cvt.u64.u32 	%rd75, %r235;
	add.s64 	%rd76, %rd75, %rd7;
	shl.b64 	%rd77, %rd76, 2;
	add.s64 	%rd78, %rd2, %rd77;
	st.global.f32 	[%rd78], %f42;
	add.s32 	%r236, %r229, 7;
	cvt.u64.u32 	%rd79, %r236;
	add.s64 	%rd80, %rd79, %rd7;
	shl.b64 	%rd81, %rd80, 2;
	add.s64 	%rd82, %rd2, %rd81;
	st.global.f32 	[%rd82], %f42;
	add.s32 	%r328, %r328, 8;
	setp.ne.s32 	%p70, %r328, %r62;
	mov.u32 	%r330, %r62;
	@%p70 bra 	$L__BB0_100;
$L__BB0_101:
	setp.eq.s32 	%p71, %r59, 0;
	@%p71 bra 	$L__BB0_109;
	setp.lt.u32 	%p72, %r60, 3;
	@%p72 bra 	$L__BB0_104;
	add.s32 	%r237, %r330, %r120;
	cvt.u64.u32 	%rd83, %r237;
	add.s64 	%rd84, %rd83, %rd7;
	shl.b64 	%rd85, %rd84, 2;
	add.s64 	%rd86, %rd2, %rd85;
	st.global.f32 	[%rd86], %f42;
	add.s32 	%r238, %r237, 1;
	cvt.u64.u32 	%rd87, %r238;
	add.s64 	%rd88, %rd87, %rd7;
	shl.b64 	%rd89, %rd88, 2;
	add.s64 	%rd90, %rd2, %rd89;
	st.global.f32 	[%rd90], %f42;
	add.s32 	%r239, %r237, 2;
	cvt.u64.u32 	%rd91, %r239;
	add.s64 	%rd92, %rd91, %rd7;
	shl.b64 	%rd93, %rd92, 2;
	add.s64 	%rd94, %rd2, %rd93;
	st.global.f32 	[%rd94], %f42;
	add.s32 	%r240, %r237, 3;
	cvt.u64.u32 	%rd95, %r240;
	add.s64 	%rd96, %rd95, %rd7;
	shl.b64 	%rd97, %rd96, 2;
	add.s64 	%rd98, %rd2, %rd97;
	st.global.f32 	[%rd98], %f42;
	add.s32 	%r330, %r330, 4;
$L__BB0_104:
	setp.eq.s32 	%p73, %r61, 0;
	@%p73 bra 	$L__BB0_109;
	setp.eq.s32 	%p74, %r61, 1;
	@%p74 bra 	$L__BB0_107;
	add.s32 	%r241, %r330, %r120;
	cvt.u64.u32 	%rd99, %r241;
	add.s64 	%rd100, %rd99, %rd7;
	shl.b64 	%rd101, %rd100, 2;
	add.s64 	%rd102, %rd2, %rd101;
	st.global.f32 	[%rd102], %f42;
	add.s32 	%r242, %r241, 1;
	cvt.u64.u32 	%rd103, %r242;
	add.s64 	%rd104, %rd103, %rd7;
	shl.b64 	%rd105, %rd104, 2;
	add.s64 	%rd106, %rd2, %rd105;
	st.global.f32 	[%rd106], %f42;
	add.s32 	%r330, %r330, 2;
$L__BB0_107:
	setp.eq.s32 	%p75, %r63, 0;
	@%p75 bra 	$L__BB0_109;
	add.s32 	%r243, %r330, %r120;
	cvt.u64.u32 	%rd107, %r243;
	add.s64 	%rd108, %rd107, %rd7;
	shl.b64 	%rd109, %rd108, 2;
	add.s64 	%rd110, %rd2, %rd109;
	st.global.f32 	[%rd110], %f42;
$L__BB0_109:
	add.s64 	%rd112, %rd5, %rd49;
	ld.local.f32 	%f446, [%rd112];
	add.s64 	%rd113, %rd6, %rd49;
	ld.local.f32 	%f447, [%rd113];
	setp.lt.f32 	%p76, %f447, 0f00800000;
	mul.f32 	%f448, %f447, 0f4B000000;
	selp.f32 	%f449, %f448, %f447, %p76;
	selp.f32 	%f450, 0fC1B80000, 0f00000000, %p76;
	mov.b32 	%r244, %f449;
	add.s32 	%r245, %r244, -1059760811;
	and.b32  	%r246, %r245, -8388608;
	sub.s32 	%r247, %r244, %r246;
	mov.b32 	%f451, %r247;
	cvt.rn.f32.s32 	%f452, %r246;
	fma.rn.f32 	%f453, %f452, 0f34000000, %f450;
	add.f32 	%f454, %f451, 0fBF800000;
	fma.rn.f32 	%f455, %f454, 0fBE055027, 0f3E1039F6;
	fma.rn.f32 	%f456, %f455, %f454, 0fBDF8CDCC;
	fma.rn.f32 	%f457, %f456, %f454, 0f3E0F2955;
	fma.rn.f32 	%f458, %f457, %f454, 0fBE2AD8B9;
	fma.rn.f32 	%f459, %f458, %f454, 0f3E4CED0B;
	fma.rn.f32 	%f460, %f459, %f454, 0fBE7FFF22;
	fma.rn.f32 	%f461, %f460, %f454, 0f3EAAAA78;
	fma.rn.f32 	%f462, %f461, %f454, 0fBF000000;
	mul.f32 	%f463, %f454, %f462;
	fma.rn.f32 	%f464, %f463, %f454, %f454;
	fma.rn.f32 	%f465, %f453, 0f3F317218, %f464;
	setp.gt.u32 	%p77, %r244, 2139095039;
	fma.rn.f32 	%f466, %f449, 0f7F800000, 0f7F800000;
	selp.f32 	%f467, %f466, %f465, %p77;
	setp.eq.f32 	%p78, %f449, 0f00000000;
	selp.f32 	%f468, 0fFF800000, %f467, %p78;
	add.f32 	%f469, %f446, %f468;
	add.s32 	%r248, %r119, %r2;
	mul.wide.u32 	%rd114, %r248, 4;
	add.s64 	%rd115, %rd3, %rd114;
	st.global.f32 	[%rd115], %f469;
$L__BB0_110:
	add.s32 	%r306, %r306, %r21;
	setp.lt.u32 	%p79, %r306, 64;
	@%p79 bra 	$L__BB0_97;
$L__BB0_111:
	ret;

}
	// .globl	flash_attention_forward_fp16_kernel
.visible .entry flash_attention_forward_fp16_kernel(
	.param .u64 .ptr .align 1 flash_attention_forward_fp16_kernel_param_0,
	.param .u64 .ptr .align 1 flash_attention_forward_fp16_kernel_param_1,
	.param .u64 .ptr .align 1 flash_attention_forward_fp16_kernel_param_2,
	.param .u64 .ptr .align 1 flash_attention_forward_fp16_kernel_param_3,
	.param .u64 .ptr .align 1 flash_attention_forward_fp16_kernel_param_4,
	.param .f32 flash_attention_forward_fp16_kernel_param_5,
	.param .u32 flash_attention_forward_fp16_kernel_param_6,
	.param .u32 flash_attention_forward_fp16_kernel_param_7,
	.param .u32 flash_attention_forward_fp16_kernel_param_8,
	.param .u32 flash_attention_forward_fp16_kernel_param_9,
	.param .u8 flash_attention_forward_fp16_kernel_param_10
)
{
	.reg .pred 	%p<98>;
	.reg .b16 	%rs<161>;
	.reg .b32 	%r<222>;
	.reg .b32 	%f<481>;
	.reg .b64 	%rd<213>;

	ld.param.u64 	%rd18, [flash_attention_forward_fp16_kernel_param_0];
	ld.param.u64 	%rd19, [flash_attention_forward_fp16_kernel_param_3];
	ld.param.u64 	%rd20, [flash_attention_forward_fp16_kernel_param_4];
	ld.param.f32 	%f81, [flash_attention_forward_fp16_kernel_param_5];
	ld.param.u32 	%r97, [flash_attention_forward_fp16_kernel_param_8];
	ld.param.u32 	%r98, [flash_attention_forward_fp16_kernel_param_9];
	ld.param.s8 	%rs3, [flash_attention_forward_fp16_kernel_param_10];
	cvta.to.global.u64 	%rd1, %rd19;
	cvta.to.global.u64 	%rd2, %rd20;
	cvta.to.global.u64 	%rd3, %rd18;
	mov.u32 	%r99, %ctaid.z;
	mov.u32 	%r100, %ctaid.y;
	mov.u32 	%r1, %tid.x;
	mul.lo.s32 	%r2, %r99, %r97;
	mul.lo.s32 	%r101, %r2, %r98;
	cvt.u64.u32 	%rd4, %r101;
	shl.b32 	%r3, %r100, 6;
	add.s32 	%r102, %r97, 63;
	setp.lt.u32 	%p2, %r102, 64;
	mov.f32 	%f442, 0fFF800000;
	mov.f32 	%f450, 0f00000000;
	mov.f32 	%f451, %f450;
	@%p2 bra 	$L__BB1_28;
	shl.b64 	%rd21, %rd4, 1;
	add.s64 	%rd5, %rd1, %rd21;
	setp.lt.u32 	%p3, %r1, 64;
	add.s32 	%r104, %r1, %r3;
	setp.lt.u32 	%p4, %r104, %r97;
	and.pred  	%p1, %p3, %p4;
	add.s32 	%r4, %r98, -1;
	and.b32  	%r5, %r98, 15;
	and.b32  	%r6, %r98, 7;
	and.b32  	%r7, %r98, -16;
	and.b32  	%r8, %r98, 3;
	mul.f32 	%f1, %f81, 0f00000000;
	mov.f32 	%f442, 0fFF800000;
	mov.f32 	%f451, 0f00000000;
	mov.b32 	%r196, 0;
	not.pred 	%p5, %p1;
	mov.f32 	%f450, %f451;
$L__BB1_2:
	shl.b32 	%r44, %r196, 6;
	@%p5 bra 	$L__BB1_80;
	setp.ge.u32 	%p6, %r44, %r97;
	@%p6 bra 	$L__BB1_78;
	add.s32 	%r197, %r1, %r3;
	mov.u32 	%r198, %r1;
	mov.f32 	%f440, %f442;
$L__BB1_5:
	ld.param.u64 	%rd212, [flash_attention_forward_fp16_kernel_param_2];
	setp.eq.s32 	%p10, %r98, 0;
	mul.lo.s32 	%r111, %r197, %r98;
	cvt.u64.u32 	%rd22, %r111;
	add.s64 	%rd23, %rd22, %rd4;
	cvta.to.global.u64 	%rd24, %rd212;
	shl.b64 	%rd25, %rd23, 1;
	add.s64 	%rd7, %rd24, %rd25;
	@%p10 bra 	$L__BB1_72;
	mov.b32 	%r199, 0;
	mov.f32 	%f442, %f440;
$L__BB1_7:
	setp.ne.s16 	%p11, %rs3, 0;
	add.s32 	%r49, %r199, %r44;
	setp.gt.u32 	%p12, %r49, %r197;
	and.pred  	%p13, %p11, %p12;
	@%p13 bra 	$L__BB1_22;
	setp.lt.u32 	%p14, %r4, 15;
	mul.lo.s32 	%r114, %r49, %r98;
	cvt.u64.u32 	%rd8, %r114;
	mov.f32 	%f471, 0f00000000;
	mov.b32 	%r211, 0;
	@%p14 bra 	$L__BB1_11;
	mov.f32 	%f471, 0f00000000;
	mov.b32 	%r200, 0;
$L__BB1_10:
	.pragma "nounroll";
	cvt.u64.u32 	%rd26, %r200;
	mul.wide.u32 	%rd27, %r200, 2;
	add.s64 	%rd28, %rd7, %rd27;
	ld.global.nc.u16 	%rs4, [%rd28];
	// begin inline asm
	{  cvt.f32.f16 %f101, %rs4;}

	// end inline asm
	add.s64 	%rd29, %rd26, %rd8;
	shl.b64 	%rd30, %rd29, 1;
	add.s64 	%rd31, %rd5, %rd30;
	ld.global.nc.u16 	%rs5, [%rd31];
	// begin inline asm
	{  cvt.f32.f16 %f102, %rs5;}

	// end inline asm
	fma.rn.f32 	%f133, %f101, %f102, %f471;
	ld.global.nc.u16 	%rs6, [%rd28+2];
	// begin inline asm
	{  cvt.f32.f16 %f103, %rs6;}

	// end inline asm
	ld.global.nc.u16 	%rs7, [%rd31+2];
	// begin inline asm
	{  cvt.f32.f16 %f104, %rs7;}

	// end inline asm
	fma.rn.f32 	%f134, %f103, %f104, %f133;
	ld.global.nc.u16 	%rs8, [%rd28+4];
	// begin inline asm
	{  cvt.f32.f16 %f105, %rs8;}

	// end inline asm
	ld.global.nc.u16 	%rs9, [%rd31+4];
	// begin inline asm
	{  cvt.f32.f16 %f106, %rs9;}

	// end inline asm
	fma.rn.f32 	%f135, %f105, %f106, %f134;
	ld.global.nc.u16 	%rs10, [%rd28+6];
	// begin inline asm
	{  cvt.f32.f16 %f107, %rs10;}

	// end inline asm
	ld.global.nc.u16 	%rs11, [%rd31+6];
	// begin inline asm
	{  cvt.f32.f16 %f108, %rs11;}

	// end inline asm
	fma.rn.f32 	%f136, %f107, %f108, %f135;
	ld.global.nc.u16 	%rs12, [%rd28+8];
	// begin inline asm
	{  cvt.f32.f16 %f109, %rs12;}

	// end inline asm
	ld.global.nc.u16 	%rs13, [%rd31+8];
	// begin inline asm
	{  cvt.f32.f16 %f110, %rs13;}

	// end inline asm
	fma.rn.f32 	%f137, %f109, %f110, %f136;
	ld.global.nc.u16 	%rs14, [%rd28+10];
	// begin inline asm
	{  cvt.f32.f16 %f111, %rs14;}

	// end inline asm
	ld.global.nc.u16 	%rs15, [%rd31+10];
	// begin inline asm
	{  cvt.f32.f16 %f112, %rs15;}

	// end inline asm
	fma.rn.f32 	%f138, %f111, %f112, %f137;
	ld.global.nc.u16 	%rs16, [%rd28+12];
	// begin inline asm
	{  cvt.f32.f16 %f113, %rs16;}

	// end inline asm
	ld.global.nc.u16 	%rs17, [%rd31+12];
	// begin inline asm
	{  cvt.f32.f16 %f114, %rs17;}

	// end inline asm
	fma.rn.f32 	%f139, %f113, %f114, %f138;
	ld.global.nc.u16 	%rs18, [%rd28+14];
	// begin inline asm
	{  cvt.f32.f16 %f115, %rs18;}

	// end inline asm
	ld.global.nc.u16 	%rs19, [%rd31+14];
	// begin inline asm
	{  cvt.f32.f16 %f116, %rs19;}

	// end inline asm
	fma.rn.f32 	%f140, %f115, %f116, %f139;
	ld.global.nc.u16 	%rs20, [%rd28+16];
	// begin inline asm
	{  cvt.f32.f16 %f117, %rs20;}

	// end inline asm
	ld.global.nc.u16 	%rs21, [%rd31+16];
	// begin inline asm
	{  cvt.f32.f16 %f118, %rs21;}

	// end inline asm
	fma.rn.f32 	%f141, %f117, %f118, %f140;
	ld.global.nc.u16 	%rs22, [%rd28+18];
	// begin inline asm
	{  cvt.f32.f16 %f119, %rs22;}

	// end inline asm
	ld.global.nc.u16 	%rs23, [%rd31+18];
	// begin inline asm
	{  cvt.f32.f16 %f120, %rs23;}

	// end inline asm
	fma.rn.f32 	%f142, %f119, %f120, %f141;
	ld.global.nc.u16 	%rs24, [%rd28+20];
	// begin inline asm
	{  cvt.f32.f16 %f121, %rs24;}

	// end inline asm
	ld.global.nc.u16 	%rs25, [%rd31+20];
	// begin inline asm
	{  cvt.f32.f16 %f122, %rs25;}

	// end inline asm
	fma.rn.f32 	%f143, %f121, %f122, %f142;
	ld.global.nc.u16 	%rs26, [%rd28+22];
	// begin inline asm
	{  cvt.f32.f16 %f123, %rs26;}

	// end inline asm
	ld.global.nc.u16 	%rs27, [%rd31+22];
	// begin inline asm
	{  cvt.f32.f16 %f124, %rs27;}

	// end inline asm
	fma.rn.f32 	%f144, %f123, %f124, %f143;
	ld.global.nc.u16 	%rs28, [%rd28+24];
	// begin inline asm
	{  cvt.f32.f16 %f125, %rs28;}

	// end inline asm
	ld.global.nc.u16 	%rs29, [%rd31+24];
	// begin inline asm
	{  cvt.f32.f16 %f126, %rs29;}

	// end inline asm
	fma.rn.f32 	%f145, %f125, %f126, %f144;
	ld.global.nc.u16 	%rs30, [%rd28+26];
	// begin inline asm
	{  cvt.f32.f16 %f127, %rs30;}

	// end inline asm
	ld.global.nc.u16 	%rs31, [%rd31+26];
	// begin inline asm
	{  cvt.f32.f16 %f128, %rs31;}

	// end inline asm
	fma.rn.f32 	%f146, %f127, %f128, %f145;
	ld.global.nc.u16 	%rs32, [%rd28+28];
	// begin inline asm
	{  cvt.f32.f16 %f129, %rs32;}

	// end inline asm
	ld.global.nc.u16 	%rs33, [%rd31+28];
	// begin inline asm
	{  cvt.f32.f16 %f130, %rs33;}

	// end inline asm
	fma.rn.f32 	%f147, %f129, %f130, %f146;
	ld.global.nc.u16 	%rs34, [%rd28+30];
	// begin inline asm
	{  cvt.f32.f16 %f131, %rs34;}

	// end inline asm
	ld.global.nc.u16 	%rs35, [%rd31+30];
	// begin inline asm
	{  cvt.f32.f16 %f132, %rs35;}

	// end inline asm
	fma.rn.f32 	%f471, %f131, %f132, %f147;
	add.s32 	%r200, %r200, 16;
	setp.eq.s32 	%p15, %r200, %r7;
	mov.u32 	%r211, %r7;
	@%p15 bra 	$L__BB1_11;
	bra.uni 	$L__BB1_10;
$L__BB1_11:
	setp.eq.s32 	%p16, %r5, 0;
	@%p16 bra 	$L__BB1_21;
	add.s32 	%r116, %r5, -1;
	setp.lt.u32 	%p17, %r116, 7;
	@%p17 bra 	$L__BB1_14;
	cvt.u64.u32 	%rd32, %r211;
	mul.wide.u32 	%rd33, %r211, 2;
	add.s64 	%rd34, %rd7, %rd33;
	ld.global.nc.u16 	%rs36, [%rd34];
	// begin inline asm
	{  cvt.f32.f16 %f149, %rs36;}

	// end inline asm
	add.s64 	%rd35, %rd32, %rd8;
	shl.b64 	%rd36, %rd35, 1;
	add.s64 	%rd37, %rd5, %rd36;
	ld.global.nc.u16 	%rs37, [%rd37];
	// begin inline asm
	{  cvt.f32.f16 %f150, %rs37;}

	// end inline asm
	fma.rn.f32 	%f165, %f149, %f150, %f471;
	ld.global.nc.u16 	%rs38, [%rd34+2];
	// begin inline asm
	{  cvt.f32.f16 %f151, %rs38;}

	// end inline asm
	ld.global.nc.u16 	%rs39, [%rd37+2];
	// begin inline asm
	{  cvt.f32.f16 %f152, %rs39;}

	// end inline asm
	fma.rn.f32 	%f166, %f151, %f152, %f165;
	ld.global.nc.u16 	%rs40, [%rd34+4];
	// begin inline asm
	{  cvt.f32.f16 %f153, %rs40;}

	// end inline asm
	ld.global.nc.u16 	%rs41, [%rd37+4];
	// begin inline asm
	{  cvt.f32.f16 %f154, %rs41;}

	// end inline asm
	fma.rn.f32 	%f167, %f153, %f154, %f166;
	ld.global.nc.u16 	%rs42, [%rd34+6];
	// begin inline asm
	{  cvt.f32.f16 %f155, %rs42;}

	// end inline asm
	ld.global.nc.u16 	%rs43, [%rd37+6];
	// begin inline asm
	{  cvt.f32.f16 %f156, %rs43;}

	// end inline asm
	fma.rn.f32 	%f168, %f155, %f156, %f167;
	ld.global.nc.u16 	%rs44, [%rd34+8];
	// begin inline asm
	{  cvt.f32.f16 %f157, %rs44;}

	// end inline asm
	ld.global.nc.u16 	%rs45, [%rd37+8];
	// begin inline asm
	{  cvt.f32.f16 %f158, %rs45;}

	// end inline asm
	fma.rn.f32 	%f169, %f157, %f158, %f168;
	ld.global.nc.u16 	%rs46, [%rd34+10];
	// begin inline asm
	{  cvt.f32.f16 %f159, %rs46;}

	// end inline asm
	ld.global.nc.u16 	%rs47, [%rd37+10];
	// begin inline asm
	{  cvt.f32.f16 %f160, %rs47;}

	// end inline asm
	fma.rn.f32 	%f170, %f159, %f160, %f169;
	ld.global.nc.u16 	%rs48, [%rd34+12];
	// begin inline asm
	{  cvt.f32.f16 %f161, %rs48;}

	// end inline asm
	ld.global.nc.u16 	%rs49, [%rd37+12];
	// begin inline asm
	{  cvt.f32.f16 %f162, %rs49;}

	// end inline asm
	fma.rn.f32 	%f171, %f161, %f162, %f170;
	ld.global.nc.u16 	%rs50, [%rd34+14];
	// begin inline asm
	{  cvt.f32.f16 %f163, %rs50;}

	// end inline asm
	ld.global.nc.u16 	%rs51, [%rd37+14];
	// begin inline asm
	{  cvt.f32.f16 %f164, %rs51;}

	// end inline asm
	fma.rn.f32 	%f471, %f163, %f164, %f171;
	add.s32 	%r211, %r211, 8;
$L__BB1_14:
	setp.eq.s32 	%p18, %r6, 0;
	@%p18 bra 	$L__BB1_21;
	add.s32 	%r117, %r6, -1;
	setp.lt.u32 	%p19, %r117, 3;
	@%p19 bra 	$L__BB1_17;
	cvt.u64.u32 	%rd38, %r211;
	mul.wide.u32 	%rd39, %r211, 2;
	add.s64 	%rd40, %rd7, %rd39;
	ld.global.nc.u16 	%rs52, [%rd40];
	// begin inline asm
	{  cvt.f32.f16 %f173, %rs52;}

	// end inline asm
	add.s64 	%rd41, %rd38, %rd8;
	shl.b64 	%rd42, %rd41, 1;
	add.s64 	%rd43, %rd5, %rd42;
	ld.global.nc.u16 	%rs53, [%rd43];
	// begin inline asm
	{  cvt.f32.f16 %f174, %rs53;}

	// end inline asm
	fma.rn.f32 	%f181, %f173, %f174, %f471;
	ld.global.nc.u16 	%rs54, [%rd40+2];
	// begin inline asm
	{  cvt.f32.f16 %f175, %rs54;}

	// end inline asm
	ld.global.nc.u16 	%rs55, [%rd43+2];
	// begin inline asm
	{  cvt.f32.f16 %f176, %rs55;}

	// end inline asm
	fma.rn.f32 	%f182, %f175, %f176, %f181;
	ld.global.nc.u16 	%rs56, [%rd40+4];
	// begin inline asm
	{  cvt.f32.f16 %f177, %rs56;}

	// end inline asm
	ld.global.nc.u16 	%rs57, [%rd43+4];
	// begin inline asm
	{  cvt.f32.f16 %f178, %rs57;}

	// end inline asm
	fma.rn.f32 	%f183, %f177, %f178, %f182;
	ld.global.nc.u16 	%rs58, [%rd40+6];
	// begin inline asm
	{  cvt.f32.f16 %f179, %rs58;}

	// end inline asm
	ld.global.nc.u16 	%rs59, [%rd43+6];
	// begin inline asm
	{  cvt.f32.f16 %f180, %rs59;}

	// end inline asm
	fma.rn.f32 	%f471, %f179, %f180, %f183;
	add.s32 	%r211, %r211, 4;
$L__BB1_17:
	setp.eq.s32 	%p20, %r8, 0;
	@%p20 bra 	$L__BB1_21;
	setp.eq.s32 	%p21, %r8, 1;
	cvt.u64.u32 	%rd44, %r211;
	mul.wide.u32 	%rd45, %r211, 2;
	add.s64 	%rd14, %rd7, %rd45;
	ld.global.nc.u16 	%rs60, [%rd14];
	// begin inline asm
	{  cvt.f32.f16 %f184, %rs60;}

	// end inline asm
	add.s64 	%rd46, %rd44, %rd8;
	shl.b64 	%rd47, %rd46, 1;
	add.s64 	%rd15, %rd5, %rd47;
	ld.global.nc.u16 	%rs61, [%rd15];
	// begin inline asm
	{  cvt.f32.f16 %f185, %rs61;}

	// end inline asm
	fma.rn.f32 	%f471, %f184, %f185, %f471;
	@%p21 bra 	$L__BB1_21;
	setp.eq.s32 	%p22, %r8, 2;
	ld.global.nc.u16 	%rs62, [%rd14+2];
	// begin inline asm
	{  cvt.f32.f16 %f186, %rs62;}

	// end inline asm
	ld.global.nc.u16 	%rs63, [%rd15+2];
	// begin inline asm
	{  cvt.f32.f16 %f187, %rs63;}

	// end inline asm
	fma.rn.f32 	%f471, %f186, %f187, %f471;
	@%p22 bra 	$L__BB1_21;
	ld.global.nc.u16 	%rs64, [%rd14+4];
	// begin inline asm
	{  cvt.f32.f16 %f188, %rs64;}

	// end inline asm
	ld.global.nc.u16 	%rs65, [%rd15+4];
	// begin inline asm
	{  cvt.f32.f16 %f189, %rs65;}

	// end inline asm
	fma.rn.f32 	%f471, %f188, %f189, %f471;
$L__BB1_21:
	mul.f32 	%f190, %f81, %f471;
	max.f32 	%f442, %f442, %f190;
$L__BB1_22:
	add.s32 	%r52, %r199, 1;
	setp.lt.u32 	%p23, %r199, 63;
	add.s32 	%r118, %r49, 1;
	setp.lt.u32 	%p24, %r118, %r97;
	and.pred  	%p25, %p23, %p24;
	mov.u32 	%r199, %r52;
	@%p25 bra 	$L__BB1_7;
$L__BB1_23:
	setp.eq.s32 	%p31, %r98, 0;
	sub.f32 	%f193, %f440, %f442;
	fma.rn.f32 	%f194, %f193, 0f3BBB989D, 0f3F000000;
	cvt.sat.f32.f32 	%f195, %f194;
	mov.f32 	%f196, 0f4B400001;
	mov.f32 	%f197, 0f437C0000;
	fma.rm.f32 	%f198, %f195, %f197, %f196;
	add.f32 	%f199, %f198, 0fCB40007F;
	neg.f32 	%f200, %f199;
	fma.rn.f32 	%f201, %f193, 0f3FB8AA3B, %f200;
	fma.rn.f32 	%f202, %f193, 0f32A57060, %f201;
	mov.b32 	%r122, %f198;
	shl.b32 	%r123, %r122, 23;
	mov.b32 	%f203, %r123;
	ex2.approx.ftz.f32 	%f204, %f202;
	mul.f32 	%f19, %f204, %f203;
	mul.f32 	%f451, %f451, %f19;
	@%p31 bra 	$L__BB1_74;
	mov.b32 	%r201, 0;
$L__BB1_25:
	mov.u32 	%r53, %r201;
	setp.ne.s16 	%p32, %rs3, 0;
	add.s32 	%r54, %r53, %r44;
	setp.gt.u32 	%p33, %r54, %r197;
	and.pred  	%p34, %p32, %p33;
	@%p34 bra 	$L__BB1_68;
	setp.lt.u32 	%p35, %r4, 15;
	mul.lo.s32 	%r126, %r54, %r98;
	cvt.u64.u32 	%rd9, %r126;
	add.s64 	%rd10, %rd9, %rd4;
	mov.f32 	%f464, 0f00000000;
	mov.b32 	%r208, 0;
	@%p35 bra 	$L__BB1_47;
	mov.f32 	%f464, 0f00000000;
	mov.b32 	%r202, 0;
	bra.uni 	$L__BB1_46;
$L__BB1_28:
	setp.gt.u32 	%p66, %r1, 63;
	add.s32 	%r187, %r1, %r3;
	setp.ge.u32 	%p67, %r187, %r97;
	or.pred  	%p68, %p66, %p67;
	@%p68 bra 	$L__BB1_94;
	ld.param.u64 	%rd209, [flash_attention_forward_fp16_kernel_param_1];
	cvta.to.global.u64 	%rd6, %rd209;
	setp.ne.s32 	%p69, %r98, 0;
	div.rn.f32 	%f5, %f450, %f451;
	setp.lt.f32 	%p70, %f451, 0f00800000;
	mul.f32 	%f410, %f451, 0f4B000000;
	selp.f32 	%f411, %f410, %f451, %p70;
	selp.f32 	%f412, 0fC1B80000, 0f00000000, %p70;
	mov.b32 	%r146, %f411;
	add.s32 	%r147, %r146, -1059760811;
	and.b32  	%r148, %r147, -8388608;
	sub.s32 	%r149, %r146, %r148;
	mov.b32 	%f413, %r149;
	cvt.rn.f32.s32 	%f414, %r148;
	fma.rn.f32 	%f415, %f414, 0f34000000, %f412;
	add.f32 	%f416, %f413, 0fBF800000;
	fma.rn.f32 	%f417, %f416, 0fBE055027, 0f3E1039F6;
	fma.rn.f32 	%f418, %f417, %f416, 0fBDF8CDCC;
	fma.rn.f32 	%f419, %f418, %f416, 0f3E0F2955;
	fma.rn.f32 	%f420, %f419, %f416, 0fBE2AD8B9;
	fma.rn.f32 	%f421, %f420, %f416, 0f3E4CED0B;
	fma.rn.f32 	%f422, %f421, %f416, 0fBE7FFF22;
	fma.rn.f32 	%f423, %f422, %f416, 0f3EAAAA78;
	fma.rn.f32 	%f424, %f423, %f416, 0fBF000000;
	mul.f32 	%f425, %f416, %f424;
	fma.rn.f32 	%f426, %f425, %f416, %f416;
	fma.rn.f32 	%f427, %f415, 0f3F317218, %f426;
	setp.gt.u32 	%p71, %r146, 2139095039;
	fma.rn.f32 	%f428, %f411, 0f7F800000, 0f7F800000;
	selp.f32 	%f429, %f428, %f427, %p71;
	setp.eq.f32 	%p72, %f411, 0f00000000;
	selp.f32 	%f430, 0fFF800000, %f429, %p72;
	add.f32 	%f6, %f442, %f430;
	mov.u32 	%r10, %ntid.x;
	@%p69 bra 	$L__BB1_32;
	ld.param.u64 	%rd211, [flash_attention_forward_fp16_kernel_param_1];
	setp.eq.s64 	%p94, %rd211, 0;
	@%p94 bra 	$L__BB1_94;
$L__BB1_31:
	add.s32 	%r185, %r187, %r2;
	mul.wide.u32 	%rd207, %r185, 4;
	add.s64 	%rd208, %rd6, %rd207;
	st.global.f32 	[%rd208], %f6;
	add.s32 	%r1, %r1, %r10;
	setp.lt.u32 	%p95, %r1, 64;
	add.s32 	%r187, %r1, %r3;
	setp.lt.u32 	%p96, %r187, %r97;
	and.pred  	%p97, %p95, %p96;
	@%p97 bra 	$L__BB1_31;
	bra.uni 	$L__BB1_94;
$L__BB1_32:
	ld.param.u64 	%rd210, [flash_attention_forward_fp16_kernel_param_1];
	setp.ne.s64 	%p73, %rd210, 0;
	@%p73 bra 	$L__BB1_81;
	add.s32 	%r15, %r98, -1;
	and.b32  	%r16, %r98, 7;
	add.s32 	%r17, %r16, -1;
	and.b32  	%r18, %r98, 3;
	// begin inline asm
	{  cvt.rn.f16.f32 %rs160, %f5;}

	// end inline asm
	and.b32  	%r19, %r98, -8;
	and.b32  	%r20, %r98, 1;
	neg.s32 	%r21, %r19;
$L__BB1_34:
	setp.lt.u32 	%p84, %r15, 7;
	mul.lo.s32 	%r24, %r187, %r98;
	mov.b32 	%r194, 0;
	@%p84 bra 	$L__BB1_37;
	add.s32 	%r191, %r24, 3;
	mov.u32 	%r192, %r21;
$L__BB1_36:
	.pragma "nounroll";
	add.s32 	%r170, %r191, -3;
	cvt.u64.u32 	%rd147, %r170;
	add.s64 	%rd148, %rd147, %rd4;
	shl.b64 	%rd149, %rd148, 1;
	add.s64 	%rd150, %rd3, %rd149;
	st.global.u16 	[%rd150], %rs160;
	add.s32 	%r171, %r191, -2;
	cvt.u64.u32 	%rd151, %r171;
	add.s64 	%rd152, %rd151, %rd4;
	shl.b64 	%rd153, %rd152, 1;
	add.s64 	%rd154, %rd3, %rd153;
	st.global.u16 	[%rd154], %rs160;
	add.s32 	%r172, %r191, -1;
	cvt.u64.u32 	%rd155, %r172;
	add.s64 	%rd156, %rd155, %rd4;
	shl.b64 	%rd157, %rd156, 1;
	add.s64 	%rd158, %rd3, %rd157;
	st.global.u16 	[%rd158], %rs160;
	add.s32 	%r173, %r191, 4;
	cvt.u64.u32 	%rd159, %r191;
	add.s64 	%rd160, %rd159, %rd4;
	shl.b64 	%rd161, %rd160, 1;
	add.s64 	%rd162, %rd3, %rd161;
	st.global.u16 	[%rd162], %rs160;
	add.s32 	%r174, %r191, 1;
	cvt.u64.u32 	%rd163, %r174;
	add.s64 	%rd164, %rd163, %rd4;
	shl.b64 	%rd165, %rd164, 1;
	add.s64 	%rd166, %rd3, %rd165;
	st.global.u16 	[%rd166], %rs160;
	add.s32 	%r175, %r191, 2;
	cvt.u64.u32 	%rd167, %r175;
	add.s64 	%rd168, %rd167, %rd4;
	shl.b64 	%rd169, %rd168, 1;
	add.s64 	%rd170, %rd3, %rd169;
	st.global.u16 	[%rd170], %rs160;
	add.s32 	%r176, %r191, 3;
	cvt.u64.u32 	%rd171, %r176;
	add.s64 	%rd172, %rd171, %rd4;
	shl.b64 	%rd173, %rd172, 1;
	add.s64 	%rd174, %rd3, %rd173;
	st.global.u16 	[%rd174], %rs160;
	cvt.u64.u32 	%rd175, %r173;
	add.s64 	%rd176, %rd175, %rd4;
	shl.b64 	%rd177, %rd176, 1;
	add.s64 	%rd178, %rd3, %rd177;
	st.global.u16 	[%rd178], %rs160;
	add.s32 	%r192, %r192, 8;
	add.s32 	%r191, %r191, 8;
	setp.eq.s32 	%p85, %r192, 0;
	mov.u32 	%r194, %r19;
	@%p85 bra 	$L__BB1_37;
	bra.uni 	$L__BB1_36;
$L__BB1_37:
	setp.eq.s32 	%p86, %r16, 0;
	@%p86 bra 	$L__BB1_45;
	setp.lt.u32 	%p87, %r17, 3;
	@%p87 bra 	$L__BB1_40;
	add.s32 	%r177, %r194, %r24;
	cvt.u64.u32 	%rd179, %r177;
	add.s64 	%rd180, %rd179, %rd4;
	shl.b64 	%rd181, %rd180, 1;
	add.s64 	%rd182, %rd3, %rd181;
	st.global.u16 	[%rd182], %rs160;
	add.s32 	%r178, %r177, 1;
	cvt.u64.u32 	%rd183, %r178;
	add.s64 	%rd184, %rd183, %rd4;
	shl.b64 	%rd185, %rd184, 1;
	add.s64 	%rd186, %rd3, %rd185;
	st.global.u16 	[%rd186], %rs160;
	add.s32 	%r179, %r177, 2;
	cvt.u64.u32 	%rd187, %r179;
	add.s64 	%rd188, %rd187, %rd4;
	shl.b64 	%rd189, %rd188, 1;
	add.s64 	%rd190, %rd3, %rd189;
	st.global.u16 	[%rd190], %rs160;
	add.s32 	%r180, %r177, 3;
	cvt.u64.u32 	%rd191, %r180;
	add.s64 	%rd192, %rd191, %rd4;
	shl.b64 	%rd193, %rd192, 1;
	add.s64 	%rd194, %rd3, %rd193;
	st.global.u16 	[%rd194], %rs160;
	add.s32 	%r194, %r194, 4;
$L__BB1_40:
	setp.eq.s32 	%p88, %r18, 0;
	@%p88 bra 	$L__BB1_45;
	setp.eq.s32 	%p89, %r18, 1;
	@%p89 bra 	$L__BB1_43;
	add.s32 	%r181, %r194, %r24;
	cvt.u64.u32 	%rd195, %r181;
	add.s64 	%rd196, %rd195, %rd4;
	shl.b64 	%rd197, %rd196, 1;
	add.s64 	%rd198, %rd3, %rd197;
	st.global.u16 	[%rd198], %rs160;
	add.s32 	%r182, %r181, 1;
	cvt.u64.u32 	%rd199, %r182;
	add.s64 	%rd200, %rd199, %rd4;
	shl.b64 	%rd201, %rd200, 1;
	add.s64 	%rd202, %rd3, %rd201;
	st.global.u16 	[%rd202], %rs160;
	add.s32 	%r194, %r194, 2;
$L__BB1_43:
	setp.eq.s32 	%p90, %r20, 0;
	@%p90 bra 	$L__BB1_45;
	add.s32 	%r183, %r194, %r24;
	cvt.u64.u32 	%rd203, %r183;
	add.s64 	%rd204, %rd203, %rd4;
	shl.b64 	%rd205, %rd204, 1;
	add.s64 	%rd206, %rd3, %rd205;
	st.global.u16 	[%rd206], %rs160;
$L__BB1_45:
	add.s32 	%r1, %r1, %r10;
	setp.lt.u32 	%p91, %r1, 64;
	add.s32 	%r187, %r1, %r3;
	setp.lt.u32 	%p92, %r187, %r97;
	and.pred  	%p93, %p91, %p92;
	@%p93 bra 	$L__BB1_34;
	bra.uni 	$L__BB1_94;
$L__BB1_46:
	.pragma "nounroll";
	cvt.u64.u32 	%rd48, %r202;
	mul.wide.u32 	%rd49, %r202, 2;
	add.s64 	%rd50, %rd7, %rd49;
	ld.global.nc.u16 	%rs66, [%rd50];
	// begin inline asm
	{  cvt.f32.f16 %f208, %rs66;}

	// end inline asm
	add.s64 	%rd51, %rd48, %rd9;
	shl.b64 	%rd52, %rd51, 1;
	add.s64 	%rd53, %rd5, %rd52;
	ld.global.nc.u16 	%rs67, [%rd53];
	// begin inline asm
	{  cvt.f32.f16 %f209, %rs67;}

	// end inline asm
	fma.rn.f32 	%f240, %f208, %f209, %f464;
	ld.global.nc.u16 	%rs68, [%rd50+2];
	// begin inline asm
	{  cvt.f32.f16 %f210, %rs68;}

	// end inline asm
	ld.global.nc.u16 	%rs69, [%rd53+2];
	// begin inline asm
	{  cvt.f32.f16 %f211, %rs69;}

	// end inline asm
	fma.rn.f32 	%f241, %f210, %f211, %f240;
	ld.global.nc.u16 	%rs70, [%rd50+4];
	// begin inline asm
	{  cvt.f32.f16 %f212, %rs70;}

	// end inline asm
	ld.global.nc.u16 	%rs71, [%rd53+4];
	// begin inline asm
	{  cvt.f32.f16 %f213, %rs71;}

	// end inline asm
	fma.rn.f32 	%f242, %f212, %f213, %f241;
	ld.global.nc.u16 	%rs72, [%rd50+6];
	// begin inline asm
	{  cvt.f32.f16 %f214, %rs72;}

	// end inline asm
	ld.global.nc.u16 	%rs73, [%rd53+6];
	// begin inline asm
	{  cvt.f32.f16 %f215, %rs73;}

	// end inline asm
	fma.rn.f32 	%f243, %f214, %f215, %f242;
	ld.global.nc.u16 	%rs74, [%rd50+8];
	// begin inline asm
	{  cvt.f32.f16 %f216, %rs74;}

	// end inline asm
	ld.global.nc.u16 	%rs75, [%rd53+8];
	// begin inline asm
	{  cvt.f32.f16 %f217, %rs75;}

	// end inline asm
	fma.rn.f32 	%f244, %f216, %f217, %f243;
	ld.global.nc.u16 	%rs76, [%rd50+10];
	// begin inline asm
	{  cvt.f32.f16 %f218, %rs76;}

	// end inline asm
	ld.global.nc.u16 	%rs77, [%rd53+10];
	// begin inline asm
	{  cvt.f32.f16 %f219, %rs77;}

	// end inline asm
	fma.rn.f32 	%f245, %f218, %f219, %f244;
	ld.global.nc.u16 	%rs78, [%rd50+12];
	// begin inline asm
	{  cvt.f32.f16 %f220, %rs78;}

	// end inline asm
	ld.global.nc.u16 	%rs79, [%rd53+12];
	// begin inline asm
	{  cvt.f32.f16 %f221, %rs79;}

	// end inline asm
	fma.rn.f32 	%f246, %f220, %f221, %f245;
	ld.global.nc.u16 	%rs80, [%rd50+14];
	// begin inline asm
	{  cvt.f32.f16 %f222, %rs80;}

	// end inline asm
	ld.global.nc.u16 	%rs81, [%rd53+14];
	// begin inline asm
	{  cvt.f32.f16 %f223, %rs81;}

	// end inline asm
	fma.rn.f32 	%f247, %f222, %f223, %f246;
	ld.global.nc.u16 	%rs82, [%rd50+16];
	// begin inline asm
	{  cvt.f32.f16 %f224, %rs82;}

	// end inline asm
	ld.global.nc.u16 	%rs83, [%rd53+16];
	// begin inline asm
	{  cvt.f32.f16 %f225, %rs83;}

	// end inline asm
	fma.rn.f32 	%f248, %f224, %f225, %f247;
	ld.global.nc.u16 	%rs84, [%rd50+18];
	// begin inline asm
	{  cvt.f32.f16 %f226, %rs84;}

	// end inline asm
	ld.global.nc.u16 	%rs85, [%rd53+18];
	// begin inline asm
	{  cvt.f32.f16 %f227, %rs85;}

	// end inline asm
	fma.rn.f32 	%f249, %f226, %f227, %f248;
	ld.global.nc.u16 	%rs86, [%rd50+20];
	// begin inline asm
	{  cvt.f32.f16 %f228, %rs86;}

	// end inline asm
	ld.global.nc.u16 	%rs87, [%rd53+20];
	// begin inline asm
	{  cvt.f32.f16 %f229, %rs87;}

	// end inline asm
	fma.rn.f32 	%f250, %f228, %f229, %f249;
	ld.global.nc.u16 	%rs88, [%rd50+22];
	// begin inline asm
	{  cvt.f32.f16 %f230, %rs88;}

	// end inline asm
	ld.global.nc.u16 	%rs89, [%rd53+22];
	// begin inline asm
	{  cvt.f32.f16 %f231, %rs89;}

	// end inline asm
	fma.rn.f32 	%f251, %f230, %f231, %f250;
	ld.global.nc.u16 	%rs90, [%rd50+24];
	// begin inline asm
	{  cvt.f32.f16 %f232, %rs90;}

	// end inline asm
	ld.global.nc.u16 	%rs91, [%rd53+24];
	// begin inline asm
	{  cvt.f32.f16 %f233, %rs91;}

	// end inline asm
	fma.rn.f32 	%f252, %f232, %f233, %f251;
	ld.global.nc.u16 	%rs92, [%rd50+26];
	// begin inline asm
	{  cvt.f32.f16 %f234, %rs92;}

	// end inline asm
	ld.global.nc.u16 	%rs93, [%rd53+26];
	// begin inline asm
	{  cvt.f32.f16 %f235, %rs93;}

	// end inline asm
	fma.rn.f32 	%f253, %f234, %f235, %f252;
	ld.global.nc.u16 	%rs94, [%rd50+28];
	// begin inline asm
	{  cvt.f32.f16 %f236, %rs94;}

	// end inline asm
	ld.global.nc.u16 	%rs95, [%rd53+28];
	// begin inline asm
	{  cvt.f32.f16 %f237, %rs95;}

	// end inline asm
	fma.rn.f32 	%f254, %f236, %f237, %f253;
	ld.global.nc.u16 	%rs96, [%rd50+30];
	// begin inline asm
	{  cvt.f32.f16 %f238, %rs96;}

	// end inline asm
	ld.global.nc.u16 	%rs97, [%rd53+30];
	// begin inline asm
	{  cvt.f32.f16 %f239, %rs97;}

	// end inline asm
	fma.rn.f32 	%f464, %f238, %f239, %f254;
	add.s32 	%r202, %r202, 16;
	setp.eq.s32 	%p36, %r202, %r7;
	mov.u32 	%r208, %r7;
	@%p36 bra 	$L__BB1_47;
	bra.uni 	$L__BB1_46;
$L__BB1_47:
	setp.eq.s32 	%p37, %r5, 0;
	@%p37 bra 	$L__BB1_57;
	add.s32 	%r128, %r5, -1;
	setp.lt.u32 	%p38, %r128, 7;
	@%p38 bra 	$L__BB1_50;
	cvt.u64.u32 	%rd54, %r208;
	mul.wide.u32 	%rd55, %r208, 2;
	add.s64 	%rd56, %rd7, %rd55;
	ld.global.nc.u16 	%rs98, [%rd56];
	// begin inline asm
	{  cvt.f32.f16 %f256, %rs98;}

	// end inline asm
	add.s64 	%rd57, %rd54, %rd9;
	shl.b64 	%rd58, %rd57, 1;
	add.s64 	%rd59, %rd5, %rd58;
	ld.global.nc.u16 	%rs99, [%rd59];
	// begin inline asm
	{  cvt.f32.f16 %f257, %rs99;}

	// end inline asm
	fma.rn.f32 	%f272, %f256, %f257, %f464;
	ld.global.nc.u16 	%rs100, [%rd56+2];
	// begin inline asm
	{  cvt.f32.f16 %f258, %rs100;}

	// end inline asm
	ld.global.nc.u16 	%rs101, [%rd59+2];
	// begin inline asm
	{  cvt.f32.f16 %f259, %rs101;}

	// end inline asm
	fma.rn.f32 	%f273, %f258, %f259, %f272;
	ld.global.nc.u16 	%rs102, [%rd56+4];
	// begin inline asm
	{  cvt.f32.f16 %f260, %rs102;}

	// end inline asm
	ld.global.nc.u16 	%rs103, [%rd59+4];
	// begin inline asm
	{  cvt.f32.f16 %f261, %rs103;}

	// end inline asm
	fma.rn.f32 	%f274, %f260, %f261, %f273;
	ld.global.nc.u16 	%rs104, [%rd56+6];
	// begin inline asm
	{  cvt.f32.f16 %f262, %rs104;}

	// end inline asm
	ld.global.nc.u16 	%rs105, [%rd59+6];
	// begin inline asm
	{  cvt.f32.f16 %f263, %rs105;}

	// end inline asm
	fma.rn.f32 	%f275, %f262, %f263, %f274;
	ld.global.nc.u16 	%rs106, [%rd56+8];
	// begin inline asm
	{  cvt.f32.f16 %f264, %rs106;}

	// end inline asm
	ld.global.nc.u16 	%rs107, [%rd59+8];
	// begin inline asm
	{  cvt.f32.f16 %f265, %rs107;}

	// end inline asm
	fma.rn.f32 	%f276, %f264, %f265, %f275;
	ld.global.nc.u16 	%rs108, [%rd56+10];
	// begin inline asm
	{  cvt.f32.f16 %f266, %rs108;}

	// end inline asm
	ld.global.nc.u16 	%rs109, [%rd59+10];
	// begin inline asm
	{  cvt.f32.f16 %f267, %rs109;}

	// end inline asm
	fma.rn.f32 	%f277, %f266, %f267, %f276;
	ld.global.nc.u16 	%rs110, [%rd56+12];
	// begin inline asm
	{  cvt.f32.f16 %f268, %rs110;}

	// end inline asm
	ld.global.nc.u16 	%rs111, [%rd59+12];
	// begin inline asm
	{  cvt.f32.f16 %f269, %rs111;}

	// end inline asm
	fma.rn.f32 	%f278, %f268, %f269, %f277;
	ld.global.nc.u16 	%rs112, [%rd56+14];
	// begin inline asm
	{  cvt.f32.f16 %f270, %rs112;}

	// end inline asm
	ld.global.nc.u16 	%rs113, [%rd59+14];
	// begin inline asm
	{  cvt.f32.f16 %f271, %rs113;}

	// end inline asm
	fma.rn.f32 	%f464, %f270, %f271, %f278;
	add.s32 	%r208, %r208, 8;
$L__BB1_50:
	setp.eq.s32 	%p39, %r6, 0;
	@%p39 bra 	$L__BB1_57;
	add.s32 	%r129, %r6, -1;
	setp.lt.u32 	%p40, %r129, 3;
	@%p40 bra 	$L__BB1_53;
	cvt.u64.u32 	%rd60, %r208;
	mul.wide.u32 	%rd61, %r208, 2;
	add.s64 	%rd62, %rd7, %rd61;
	ld.global.nc.u16 	%rs114, [%rd62];
	// begin inline asm
	{  cvt.f32.f16 %f280, %rs114;}

	// end inline asm
	add.s64 	%rd63, %rd60, %rd9;
	shl.b64 	%rd64, %rd63, 1;
	add.s64 	%rd65, %rd5, %rd64;
	ld.global.nc.u16 	%rs115, [%rd65];
	// begin inline asm
	{  cvt.f32.f16 %f281, %rs115;}

	// end inline asm
	fma.rn.f32 	%f288, %f280, %f281, %f464;
	ld.global.nc.u16 	%rs116, [%rd62+2];
	// begin inline asm
	{  cvt.f32.f16 %f282, %rs116;}

	// end inline asm
	ld.global.nc.u16 	%rs117, [%rd65+2];
	// begin inline asm
	{  cvt.f32.f16 %f283, %rs117;}

	// end inline asm
	fma.rn.f32 	%f289, %f282, %f283, %f288;
	ld.global.nc.u16 	%rs118, [%rd62+4];
	// begin inline asm
	{  cvt.f32.f16 %f284, %rs118;}

	// end inline asm
	ld.global.nc.u16 	%rs119, [%rd65+4];
	// begin inline asm
	{  cvt.f32.f16 %f285, %rs119;}

	// end inline asm
	fma.rn.f32 	%f290, %f284, %f285, %f289;
	ld.global.nc.u16 	%rs120, [%rd62+6];
	// begin inline asm
	{  cvt.f32.f16 %f286, %rs120;}

	// end inline asm
	ld.global.nc.u16 	%rs121, [%rd65+6];
	// begin inline asm
	{  cvt.f32.f16 %f287, %rs121;}

	// end inline asm
	fma.rn.f32 	%f464, %f286, %f287, %f290;
	add.s32 	%r208, %r208, 4;
$L__BB1_53:
	setp.eq.s32 	%p41, %r8, 0;
	@%p41 bra 	$L__BB1_57;
	setp.eq.s32 	%p42, %r8, 1;
	cvt.u64.u32 	%rd66, %r208;
	mul.wide.u32 	%rd67, %r208, 2;
	add.s64 	%rd12, %rd7, %rd67;
	ld.global.nc.u16 	%rs122, [%rd12];
	// begin inline asm
	{  cvt.f32.f16 %f291, %rs122;}

	// end inline asm
	add.s64 	%rd68, %rd66, %rd9;
	shl.b64 	%rd69, %rd68, 1;
	add.s64 	%rd13, %rd5, %rd69;
	ld.global.nc.u16 	%rs123, [%rd13];
	// begin inline asm
	{  cvt.f32.f16 %f292, %rs123;}

	// end inline asm
	fma.rn.f32 	%f464, %f291, %f292, %f464;
	@%p42 bra 	$L__BB1_57;
	setp.eq.s32 	%p43, %r8, 2;
	ld.global.nc.u16 	%rs124, [%rd12+2];
	// begin inline asm
	{  cvt.f32.f16 %f293, %rs124;}

	// end inline asm
	ld.global.nc.u16 	%rs125, [%rd13+2];
	// begin inline asm
	{  cvt.f32.f16 %f294, %rs125;}

	// end inline asm
	fma.rn.f32 	%f464, %f293, %f294, %f464;
	@%p43 bra 	$L__BB1_57;
	ld.global.nc.u16 	%rs126, [%rd12+4];
	// begin inline asm
	{  cvt.f32.f16 %f295, %rs126;}

	// end inline asm
	ld.global.nc.u16 	%rs127, [%rd13+4];
	// begin inline asm
	{  cvt.f32.f16 %f296, %rs127;}

	// end inline asm
	fma.rn.f32 	%f464, %f295, %f296, %f464;
$L__BB1_57:
	mul.f32 	%f298, %f81, %f464;
	sub.f32 	%f299, %f298, %f442;
	fma.rn.f32 	%f300, %f299, 0f3BBB989D, 0f3F000000;
	cvt.sat.f32.f32 	%f301, %f300;
	mov.f32 	%f302, 0f4B400001;
	mov.f32 	%f303, 0f437C0000;
	fma.rm.f32 	%f304, %f301, %f303, %f302;
	add.f32 	%f305, %f304, 0fCB40007F;
	neg.f32 	%f306, %f305;
	fma.rn.f32 	%f307, %f299, 0f3FB8AA3B, %f306;
	fma.rn.f32 	%f308, %f299, 0f32A57060, %f307;
	mov.b32 	%r131, %f304;
	shl.b32 	%r132, %r131, 23;
	mov.b32 	%f309, %r132;
	ex2.approx.ftz.f32 	%f310, %f308;
	mul.f32 	%f54, %f310, %f309;
	add.f32 	%f451, %f451, %f54;
	mov.b32 	%r205, 0;
	@%p35 bra 	$L__BB1_58;
	bra.uni 	$L__BB1_70;
$L__BB1_58:
	@%p37 bra 	$L__BB1_68;
	add.s32 	%r134, %r5, -1;
	setp.lt.u32 	%p47, %r134, 7;
	@%p47 bra 	$L__BB1_61;
	cvt.u64.u32 	%rd74, %r205;
	add.s64 	%rd75, %rd10, %rd74;
	shl.b64 	%rd76, %rd75, 1;
	add.s64 	%rd77, %rd2, %rd76;
	ld.global.nc.u16 	%rs144, [%rd77];
	// begin inline asm
	{  cvt.f32.f16 %f359, %rs144;}

	// end inline asm
	mul.f32 	%f367, %f54, %f359;
	fma.rn.f32 	%f368, %f19, %f450, %f367;
	ld.global.nc.u16 	%rs145, [%rd77+2];
	// begin inline asm
	{  cvt.f32.f16 %f360, %rs145;}

	// end inline asm
	mul.f32 	%f369, %f54, %f360;
	fma.rn.f32 	%f370, %f19, %f368, %f369;
	ld.global.nc.u16 	%rs146, [%rd77+4];
	// begin inline asm
	{  cvt.f32.f16 %f361, %rs146;}

	// end inline asm
	mul.f32 	%f371, %f54, %f361;
	fma.rn.f32 	%f372, %f19, %f370, %f371;
	ld.global.nc.u16 	%rs147, [%rd77+6];
	// begin inline asm
	{  cvt.f32.f16 %f362, %rs147;}

	// end inline asm
	mul.f32 	%f373, %f54, %f362;
	fma.rn.f32 	%f374, %f19, %f372, %f373;
	ld.global.nc.u16 	%rs148, [%rd77+8];
	// begin inline asm
	{  cvt.f32.f16 %f363, %rs148;}

	// end inline asm
	mul.f32 	%f375, %f54, %f363;
	fma.rn.f32 	%f376, %f19, %f374, %f375;
	ld.global.nc.u16 	%rs149, [%rd77+10];
	// begin inline asm
	{  cvt.f32.f16 %f364, %rs149;}

	// end inline asm
	mul.f32 	%f377, %f54, %f364;
	fma.rn.f32 	%f378, %f19, %f376, %f377;
	ld.global.nc.u16 	%rs150, [%rd77+12];
	// begin inline asm
	{  cvt.f32.f16 %f365, %rs150;}

	// end inline asm
	mul.f32 	%f379, %f54, %f365;
	fma.rn.f32 	%f380, %f19, %f378, %f379;
	ld.global.nc.u16 	%rs151, [%rd77+14];
	// begin inline asm
	{  cvt.f32.f16 %f366, %rs151;}

	// end inline asm
	mul.f32 	%f381, %f54, %f366;
	fma.rn.f32 	%f450, %f19, %f380, %f381;
	add.s32 	%r205, %r205, 8;
$L__BB1_61:
	setp.eq.s32 	%p48, %r6, 0;
	@%p48 bra 	$L__BB1_68;
	add.s32 	%r135, %r6, -1;
	setp.lt.u32 	%p49, %r135, 3;
	@%p49 bra 	$L__BB1_64;
	cvt.u64.u32 	%rd78, %r205;
	add.s64 	%rd79, %rd10, %rd78;
	shl.b64 	%rd80, %rd79, 1;
	add.s64 	%rd81, %rd2, %rd80;
	ld.global.nc.u16 	%rs152, [%rd81];
	// begin inline asm
	{  cvt.f32.f16 %f383, %rs152;}

	// end inline asm
	mul.f32 	%f387, %f54, %f383;
	fma.rn.f32 	%f388, %f19, %f450, %f387;
	ld.global.nc.u16 	%rs153, [%rd81+2];
	// begin inline asm
	{  cvt.f32.f16 %f384, %rs153;}

	// end inline asm
	mul.f32 	%f389, %f54, %f384;
	fma.rn.f32 	%f390, %f19, %f388, %f389;
	ld.global.nc.u16 	%rs154, [%rd81+4];
	// begin inline asm
	{  cvt.f32.f16 %f385, %rs154;}

	// end inline asm
	mul.f32 	%f391, %f54, %f385;
	fma.rn.f32 	%f392, %f19, %f390, %f391;
	ld.global.nc.u16 	%rs155, [%rd81+6];
	// begin inline asm
	{  cvt.f32.f16 %f386, %rs155;}

	// end inline asm
	mul.f32 	%f393, %f54, %f386;
	fma.rn.f32 	%f450, %f19, %f392, %f393;
	add.s32 	%r205, %r205, 4;
$L__BB1_64:
	setp.eq.s32 	%p50, %r8, 0;
	@%p50 bra 	$L__BB1_68;
	setp.eq.s32 	%p51, %r8, 1;
	cvt.u64.u32 	%rd82, %r205;
	add.s64 	%rd83, %rd10, %rd82;
	shl.b64 	%rd84, %rd83, 1;
	add.s64 	%rd11, %rd2, %rd84;
	ld.global.nc.u16 	%rs156, [%rd11];
	// begin inline asm
	{  cvt.f32.f16 %f394, %rs156;}

	// end inline asm
	mul.f32 	%f395, %f54, %f394;
	fma.rn.f32 	%f450, %f19, %f450, %f395;
	@%p51 bra 	$L__BB1_68;
	setp.eq.s32 	%p52, %r8, 2;
	ld.global.nc.u16 	%rs157, [%rd11+2];
	// begin inline asm
	{  cvt.f32.f16 %f396, %rs157;}

	// end inline asm
	mul.f32 	%f397, %f54, %f396;
	fma.rn.f32 	%f450, %f19, %f450, %f397;
	@%p52 bra 	$L__BB1_68;
	ld.global.nc.u16 	%rs158, [%rd11+4];
	// begin inline asm
	{  cvt.f32.f16 %f398, %rs158;}

	// end inline asm
	mul.f32 	%f399, %f54, %f398;
	fma.rn.f32 	%f450, %f19, %f450, %f399;
$L__BB1_68:
	add.s32 	%r201, %r53, 1;
	setp.lt.u32 	%p53, %r53, 63;
	add.s32 	%r136, %r54, 1;
	setp.lt.u32 	%p54, %r136, %r97;
	and.pred  	%p55, %p53, %p54;
	@%p55 bra 	$L__BB1_25;
$L__BB1_69:
	mov.u32 	%r141, %ntid.x;
	add.s32 	%r198, %r198, %r141;
	setp.lt.u32 	%p62, %r198, 64;
	add.s32 	%r197, %r198, %r3;
	setp.lt.u32 	%p63, %r197, %r97;
	and.pred  	%p64, %p62, %p63;
	mov.f32 	%f440, %f442;
	@%p64 bra 	$L__BB1_5;
	bra.uni 	$L__BB1_80;
$L__BB1_70:
	mov.b32 	%r203, 0;
$L__BB1_71:
	.pragma "nounroll";
	cvt.u64.u32 	%rd70, %r203;
	add.s64 	%rd71, %rd10, %rd70;
	shl.b64 	%rd72, %rd71, 1;
	add.s64 	%rd73, %rd2, %rd72;
	ld.global.nc.u16 	%rs128, [%rd73];
	// begin inline asm
	{  cvt.f32.f16 %f311, %rs128;}

	// end inline asm
	mul.f32 	%f327, %f54, %f311;
	fma.rn.f32 	%f328, %f19, %f450, %f327;
	ld.global.nc.u16 	%rs129, [%rd73+2];
	// begin inline asm
	{  cvt.f32.f16 %f312, %rs129;}

	// end inline asm
	mul.f32 	%f329, %f54, %f312;
	fma.rn.f32 	%f330, %f19, %f328, %f329;
	ld.global.nc.u16 	%rs130, [%rd73+4];
	// begin inline asm
	{  cvt.f32.f16 %f313, %rs130;}

	// end inline asm
	mul.f32 	%f331, %f54, %f313;
	fma.rn.f32 	%f332, %f19, %f330, %f331;
	ld.global.nc.u16 	%rs131, [%rd73+6];
	// begin inline asm
	{  cvt.f32.f16 %f314, %rs131;}

	// end inline asm
	mul.f32 	%f333, %f54, %f314;
	fma.rn.f32 	%f334, %f19, %f332, %f333;
	ld.global.nc.u16 	%rs132, [%rd73+8];
	// begin inline asm
	{  cvt.f32.f16 %f315, %rs132;}

	// end inline asm
	mul.f32 	%f335, %f54, %f315;
	fma.rn.f32 	%f336, %f19, %f334, %f335;
	ld.global.nc.u16 	%rs133, [%rd73+10];
	// begin inline asm
	{  cvt.f32.f16 %f316, %rs133;}

	// end inline asm
	mul.f32 	%f337, %f54, %f316;
	fma.rn.f32 	%f338, %f19, %f336, %f337;
	ld.global.nc.u16 	%rs134, [%rd73+12];
	// begin inline asm
	{  cvt.f32.f16 %f317, %rs134;}

	// end inline asm
	mul.f32 	%f339, %f54, %f317;
	fma.rn.f32 	%f340, %f19, %f338, %f339;
	ld.global.nc.u16 	%rs135, [%rd73+14];
	// begin inline asm
	{  cvt.f32.f16 %f318, %rs135;}

	// end inline asm
	mul.f32 	%f341, %f54, %f318;
	fma.rn.f32 	%f342, %f19, %f340, %f341;
	ld.global.nc.u16 	%rs136, [%rd73+16];
	// begin inline asm
	{  cvt.f32.f16 %f319, %rs136;}

	// end inline asm
	mul.f32 	%f343, %f54, %f319;
	fma.rn.f32 	%f344, %f19, %f342, %f343;
	ld.global.nc.u16 	%rs137, [%rd73+18];
	// begin inline asm
	{  cvt.f32.f16 %f320, %rs137;}

	// end inline asm
	mul.f32 	%f345, %f54, %f320;
	fma.rn.f32 	%f346, %f19, %f344, %f345;
	ld.global.nc.u16 	%rs138, [%rd73+20];
	// begin inline asm
	{  cvt.f32.f16 %f321, %rs138;}

	// end inline asm
	mul.f32 	%f347, %f54, %f321;
	fma.rn.f32 	%f348, %f19, %f346, %f347;
	ld.global.nc.u16 	%rs139, [%rd73+22];
	// begin inline asm
	{  cvt.f32.f16 %f322, %rs139;}

	// end inline asm
	mul.f32 	%f349, %f54, %f322;
	fma.rn.f32 	%f350, %f19, %f348, %f349;
	ld.global.nc.u16 	%rs140, [%rd73+24];
	// begin inline asm
	{  cvt.f32.f16 %f323, %rs140;}

	// end inline asm
	mul.f32 	%f351, %f54, %f323;
	fma.rn.f32 	%f352, %f19, %f350, %f351;
	ld.global.nc.u16 	%rs141, [%rd73+26];
	// begin inline asm
	{  cvt.f32.f16 %f324, %rs141;}

	// end inline asm
	mul.f32 	%f353, %f54, %f324;
	fma.rn.f32 	%f354, %f19, %f352, %f353;
	ld.global.nc.u16 	%rs142, [%rd73+28];
	// begin inline asm
	{  cvt.f32.f16 %f325, %rs142;}

	// end inline asm
	mul.f32 	%f355, %f54, %f325;
	fma.rn.f32 	%f356, %f19, %f354, %f355;
	ld.global.nc.u16 	%rs143, [%rd73+30];
	// begin inline asm
	{  cvt.f32.f16 %f326, %rs143;}

	// end inline asm
	mul.f32 	%f357, %f54, %f326;
	fma.rn.f32 	%f450, %f19, %f356, %f357;
	add.s32 	%r203, %r203, 16;
	setp.eq.s32 	%p45, %r203, %r7;
	mov.u32 	%r205, %r7;
	@%p45 bra 	$L__BB1_58;
	bra.uni 	$L__BB1_71;
$L__BB1_72:
	mov.b32 	%r213, 0;
	mov.f32 	%f442, %f440;
$L__BB1_73:
	setp.ne.s16 	%p26, %rs3, 0;
	add.s32 	%r120, %r213, %r44;
	setp.gt.u32 	%p27, %r120, %r197;
	max.f32 	%f191, %f442, %f1;
	selp.f32 	%f192, %f442, %f191, %p27;
	selp.f32 	%f442, %f192, %f191, %p26;
	add.s32 	%r76, %r213, 1;
	setp.lt.u32 	%p28, %r213, 63;
	add.s32 	%r121, %r120, 1;
	setp.lt.u32 	%p29, %r121, %r97;
	and.pred  	%p30, %p28, %p29;
	mov.u32 	%r213, %r76;
	@%p30 bra 	$L__BB1_73;
	bra.uni 	$L__BB1_23;
$L__BB1_74:
	sub.f32 	%f400, %f1, %f442;
	fma.rn.f32 	%f401, %f400, 0f3BBB989D, 0f3F000000;
	cvt.sat.f32.f32 	%f402, %f401;
	mov.f32 	%f403, 0f4B400001;
	mov.f32 	%f404, 0f437C0000;
	fma.rm.f32 	%f405, %f402, %f404, %f403;
	add.f32 	%f406, %f405, 0fCB40007F;
	neg.f32 	%f407, %f406;
	fma.rn.f32 	%f408, %f400, 0f3FB8AA3B, %f407;
	fma.rn.f32 	%f21, %f400, 0f32A57060, %f408;
	mov.b32 	%r138, %f405;
	shl.b32 	%r139, %r138, 23;
	mov.b32 	%f22, %r139;
	mov.b32 	%r214, 0;
	ex2.approx.ftz.f32 	%f409, %f21;
$L__BB1_75:
	setp.ne.s16 	%p56, %rs3, 0;
	add.s32 	%r80, %r214, %r44;
	setp.gt.u32 	%p57, %r80, %r197;
	and.pred  	%p58, %p56, %p57;
	@%p58 bra 	$L__BB1_77;
	fma.rn.f32 	%f451, %f409, %f22, %f451;
$L__BB1_77:
	add.s32 	%r81, %r214, 1;
	setp.lt.u32 	%p59, %r214, 63;
	add.s32 	%r140, %r80, 1;
	setp.lt.u32 	%p60, %r140, %r97;
	and.pred  	%p61, %p59, %p60;
	mov.u32 	%r214, %r81;
	@%p61 bra 	$L__BB1_75;
	bra.uni 	$L__BB1_69;
$L__BB1_78:
	sub.f32 	%f86, %f442, %f442;
	fma.rn.f32 	%f87, %f86, 0f3BBB989D, 0f3F000000;
	cvt.sat.f32.f32 	%f88, %f87;
	mov.f32 	%f89, 0f4B400001;
	mov.f32 	%f90, 0f437C0000;
	fma.rm.f32 	%f91, %f88, %f90, %f89;
	add.f32 	%f92, %f91, 0fCB40007F;
	neg.f32 	%f93, %f92;
	fma.rn.f32 	%f94, %f86, 0f3FB8AA3B, %f93;
	fma.rn.f32 	%f95, %f86, 0f32A57060, %f94;
	mov.b32 	%r106, %f91;
	shl.b32 	%r107, %r106, 23;
	mov.b32 	%f96, %r107;
	ex2.approx.ftz.f32 	%f97, %f95;
	mul.f32 	%f10, %f97, %f96;
	mov.u32 	%r215, %r1;
$L__BB1_79:
	mul.f32 	%f451, %f451, %f10;
	mov.u32 	%r108, %ntid.x;
	add.s32 	%r215, %r215, %r108;
	setp.lt.u32 	%p7, %r215, 64;
	add.s32 	%r109, %r215, %r3;
	setp.lt.u32 	%p8, %r109, %r97;
	and.pred  	%p9, %p7, %p8;
	@%p9 bra 	$L__BB1_79;
$L__BB1_80:
	add.s32 	%r196, %r196, 1;
	add.s32 	%r143, %r97, 63;
	shr.u32 	%r144, %r143, 6;
	setp.eq.s32 	%p65, %r196, %r144;
	@%p65 bra 	$L__BB1_28;
	bra.uni 	$L__BB1_2;
$L__BB1_81:
	add.s32 	%r37, %r98, -1;
	and.b32  	%r38, %r98, 7;
	add.s32 	%r39, %r38, -1;
	and.b32  	%r40, %r98, 3;
	// begin inline asm
	{  cvt.rn.f16.f32 %rs159, %f5;}

	// end inline asm
	and.b32  	%r41, %r98, -8;
	and.b32  	%r42, %r98, 1;
$L__BB1_82:
	setp.lt.u32 	%p74, %r37, 7;
	mul.lo.s32 	%r87, %r187, %r98;
	mov.b32 	%r220, 0;
	@%p74 bra 	$L__BB1_85;
	mov.b32 	%r218, 0;
$L__BB1_84:
	.pragma "nounroll";
	add.s32 	%r152, %r218, %r87;
	cvt.u64.u32 	%rd85, %r152;
	add.s64 	%rd86, %rd85, %rd4;
	shl.b64 	%rd87, %rd86, 1;
	add.s64 	%rd88, %rd3, %rd87;
	st.global.u16 	[%rd88], %rs159;
	add.s32 	%r153, %r152, 1;
	cvt.u64.u32 	%rd89, %r153;
	add.s64 	%rd90, %rd89, %rd4;
	shl.b64 	%rd91, %rd90, 1;
	add.s64 	%rd92, %rd3, %rd91;
	st.global.u16 	[%rd92], %rs159;
	add.s32 	%r154, %r152, 2;
	cvt.u64.u32 	%rd93, %r154;
	add.s64 	%rd94, %rd93, %rd4;
	shl.b64 	%rd95, %rd94, 1;
	add.s64 	%rd96, %rd3, %rd95;
	st.global.u16 	[%rd96], %rs159;
	add.s32 	%r155, %r152, 3;
	cvt.u64.u32 	%rd97, %r155;
	add.s64 	%rd98, %rd97, %rd4;
	shl.b64 	%rd99, %rd98, 1;
	add.s64 	%rd100, %rd3, %rd99;
	st.global.u16 	[%rd100], %rs159;
	add.s32 	%r156, %r152, 4;
	cvt.u64.u32 	%rd101, %r156;
	add.s64 	%rd102, %rd101, %rd4;
	shl.b64 	%rd103, %rd102, 1;
	add.s64 	%rd104, %rd3, %rd103;
	st.global.u16 	[%rd104], %rs159;
	add.s32 	%r157, %r152, 5;
	cvt.u64.u32 	%rd105, %r157;
	add.s64 	%rd106, %rd105, %rd4;
	shl.b64 	%rd107, %rd106, 1;
	add.s64 	%rd108, %rd3, %rd107;
	st.global.u16 	[%rd108], %rs159;
	add.s32 	%r158, %r152, 6;
	cvt.u64.u32 	%rd109, %r158;
	add.s64 	%rd110, %rd109, %rd4;
	shl.b64 	%rd111, %rd110, 1;
	add.s64 	%rd112, %rd3, %rd111;
	st.global.u16 	[%rd112], %rs159;
	add.s32 	%r159, %r152, 7;
	cvt.u64.u32 	%rd113, %r159;
	add.s64 	%rd114, %rd113, %rd4;
	shl.b64 	%rd115, %rd114, 1;
	add.s64 	%rd116, %rd3, %rd115;
	st.global.u16 	[%rd116], %rs159;
	add.s32 	%r218, %r218, 8;
	setp.ne.s32 	%p75, %r218, %r41;
	mov.u32 	%r220, %r41;
	@%p75 bra 	$L__BB1_84;
$L__BB1_85:
	setp.eq.s32 	%p76, %r38, 0;
	@%p76 bra 	$L__BB1_93;
	setp.lt.u32 	%p77, %r39, 3;
	@%p77 bra 	$L__BB1_88;
	add.s32 	%r160, %r220, %r87;
	cvt.u64.u32 	%rd117, %r160;
	add.s64 	%rd118, %rd117, %rd4;
	shl.b64 	%rd119, %rd118, 1;
	add.s64 	%rd120, %rd3, %rd119;
	st.global.u16 	[%rd120], %rs159;
	add.s32 	%r161, %r160, 1;
	cvt.u64.u32 	%rd121, %r161;
	add.s64 	%rd122, %rd121, %rd4;
	shl.b64 	%rd123, %rd122, 1;
	add.s64 	%rd124, %rd3, %rd123;
	st.global.u16 	[%rd124], %rs159;
	add.s32 	%r162, %r160, 2;
	cvt.u64.u32 	%rd125, %r162;
	add.s64 	%rd126, %rd125, %rd4;
	shl.b64 	%rd127, %rd126, 1;
	add.s64 	%rd128, %rd3, %rd127;
	st.global.u16 	[%rd128], %rs159;
	add.s32 	%r163, %r160, 3;
	cvt.u64.u32 	%rd129, %r163;
	add.s64 	%rd130, %rd129, %rd4;
	shl.b64 	%rd131, %rd130, 1;
	add.s64 	%rd132, %rd3, %rd131;
	st.global.u16 	[%rd132], %rs159;
	add.s32 	%r220, %r220, 4;
$L__BB1_88:
	setp.eq.s32 	%p78, %r40, 0;
	@%p78 bra 	$L__BB1_93;
	setp.eq.s32 	%p79, %r40, 1;
	@%p79 bra 	$L__BB1_91;
	add.s32 	%r164, %r220, %r87;
	cvt.u64.u32 	%rd133, %r164;
	add.s64 	%rd134, %rd133, %rd4;
	shl.b64 	%rd135, %rd134, 1;
	add.s64 	%rd136, %rd3, %rd135;
	st.global.u16 	[%rd136], %rs159;
	add.s32 	%r165, %r164, 1;
	cvt.u64.u32 	%rd137, %r165;
	add.s64 	%rd138, %rd137, %rd4;
	shl.b64 	%rd139, %rd138, 1;
	add.s64 	%rd140, %rd3, %rd139;
	st.global.u16 	[%rd140], %rs159;
	add.s32 	%r220, %r220, 2;
$L__BB1_91:
	setp.eq.s32 	%p80, %r42, 0;
	@%p80 bra 	$L__BB1_93;
	add.s32 	%r166, %r220, %r87;
	cvt.u64.u32 	%rd141, %r166;
	add.s64 	%rd142, %rd141, %rd4;
	shl.b64 	%rd143, %rd142, 1;
	add.s64 	%rd144, %rd3, %rd143;
	st.global.u16 	[%rd144], %rs159;
$L__BB1_93:
	add.s32 	%r167, %r187, %r2;
	mul.wide.u32 	%rd145, %r167, 4;
	add.s64 	%rd146, %rd6, %rd145;
	st.global.f32 	[%rd146], %f6;
	add.s32 	%r1, %r1, %r10;
	setp.lt.u32 	%p81, %r1, 64;
	add.s32 	%r187, %r1, %r3;
	setp.lt.u32 	%p82, %r187, %r97;
	and.pred  	%p83, %p81, %p82;
	@%p83 bra 	$L__BB1_82;
$L__BB1_94:
	ret;

}


// ===== COMPILED SASS (sm_100) =====

	.target	sm_100

	.elftype	@"ET_EXEC"


//--------------------- .note.nv.tkinfo           --------------------------
	.section	.note.nv.tkinfo,"",@"SHT_NOTE"
	.sectionflags	@"SHF_NOTE_NV_TKINFO"
	.tkinfo
        /*0018*/ 	.word	0x00000002
        /*0030*/ 	.string	""
        /*0030*/ 	.string	"ptxas"
        /*0030*/ 	.string	"Cuda compilation tools, release 13.0, V13.0.88"
        /*0030*/ 	.string	"Build cuda_13.0.r13.0/compiler.36424714_0"
        /*0030*/ 	.string	"-arch sm_100 -m 64 "



//--------------------- .note.nv.cuinfo           --------------------------
	.section	.note.nv.cuinfo,"",@"SHT_NOTE"
	.sectionflags	@"SHF_NOTE_NV_CUINFO"
        /*0018*/ 	.short	0x0002
        /*001a*/ 	.short	0x0064
        /*001c*/ 	.short	0x0082
	.zero		2


//--------------------- .nv.info                  --------------------------
	.section	.nv.info,"",@"SHT_CUDA_INFO"
	.align	4


	//----- nvinfo : EIATTR_REGCOUNT
	.align		4
        /*0000*/ 	.byte	0x04, 0x2f
        /*0002*/ 	.short	(.L_1 - .L_0)
	.align		4
.L_0:
        /*0004*/ 	.word	index@(flash_attention_forward_kernel)
        /*0008*/ 	.word	0x00000020


	//----- nvinfo : EIATTR_FRAME_SIZE
	.align		4
.L_1:
        /*000c*/ 	.byte	0x04, 0x11
        /*000e*/ 	.short	(.L_3 - .L_2)
	.align		4
.L_2:
        /*0010*/ 	.word	index@($__internal_1_$__cuda_sm3x_div_rn_noftz_f32_slowpath)
        /*0014*/ 	.word	0x00000300


	//----- nvinfo : EIATTR_FRAME_SIZE
	.align		4
.L_3:
        /*0018*/ 	.byte	0x04, 0x11
        /*001a*/ 	.short	(.L_5 - .L_4)
	.align		4
.L_4:
        /*001c*/ 	.word	index@(flash_attention_forward_kernel)
        /*0020*/ 	.word	0x00000300


	//----- nvinfo : EIATTR_REGCOUNT
	.align		4
.L_5:
        /*0024*/ 	.byte	0x04, 0x2f
        /*0026*/ 	.short	(.L_7 - .L_6)
	.align		4
.L_6:
        /*0028*/ 	.word	index@(flash_attention_forward_fp16_kernel)
        /*002c*/ 	.word	0x00000020


	//----- nvinfo : EIATTR_FRAME_SIZE
	.align		4
.L_7:
        /*0030*/ 	.byte	0x04, 0x11
        /*0032*/ 	.short	(.L_9 - .L_8)
	.align		4
.L_8:
        /*0034*/ 	.word	index@($__internal_0_$__cuda_sm3x_div_rn_noftz_f32_slowpath)
        /*0038*/ 	.word	0x00000000


	//----- nvinfo : EIATTR_FRAME_SIZE
	.align		4
.L_9:
        /*003c*/ 	.byte	0x04, 0x11
        /*003e*/ 	.short	(.L_11 - .L_10)
	.align		4
.L_10:
        /*0040*/ 	.word	index@(flash_attention_forward_fp16_kernel)
        /*0044*/ 	.word	0x00000000


	//----- nvinfo : EIATTR_MIN_STACK_SIZE
	.align		4
.L_11:
        /*0048*/ 	.byte	0x04, 0x12
        /*004a*/ 	.short	(.L_13 - .L_12)
	.align		4
.L_12:
        /*004c*/ 	.word	index@(flash_attention_forward_fp16_kernel)
        /*0050*/ 	.word	0x00000000


	//----- nvinfo : EIATTR_MIN_STACK_SIZE
	.align		4
.L_13:
        /*0054*/ 	.byte	0x04, 0x12
        /*0056*/ 	.short	(.L_15 - .L_14)
	.align		4
.L_14:
        /*0058*/ 	.word	index@(flash_attention_forward_kernel)
        /*005c*/ 	.word	0x00000300
.L_15:


//--------------------- .nv.compat                --------------------------
	.section	.nv.compat,"",@"SHT_CUDA_COMPAT_INFO"
	.align	4
        /*0000*/ 	.byte	0x02, 0x09, 0x00, 0x00, 0x02, 0x02, 0x01, 0x00, 0x02, 0x05, 0x05, 0x00, 0x03, 0x07, 0x01, 0x01
        /*0010*/ 	.byte	0x02, 0x03, 0x00, 0x00, 0x02, 0x06, 0x01, 0x00, 0x04, 0x0b, 0x08, 0x00, 0x01, 0x00, 0x00, 0x00
        /*0020*/ 	.byte	0x00, 0x00, 0x00, 0x00


//--------------------- .nv.info.flash_attention_forward_fp16_kernel --------------------------
	.section	.nv.info.flash_attention_forward_fp16_kernel,"",@"SHT_CUDA_INFO"
	.sectionflags	@""
	.align	4


	//----- nvinfo : EIATTR_CUDA_API_VERSION
	.align		4
        /*0000*/ 	.byte	0x04, 0x37
        /*0002*/ 	.short	(.L_17 - .L_16)
.L_16:
        /*0004*/ 	.word	0x00000082


	//----- nvinfo : EIATTR_KPARAM_INFO
	.align		4
.L_17:
        /*0008*/ 	.byte	0x04, 0x17
        /*000a*/ 	.short	(.L_19 - .L_18)
.L_18:
        /*000c*/ 	.word	0x00000000
        /*0010*/ 	.short	0x000a
        /*0012*/ 	.short	0x003c
        /*0014*/ 	.byte	0x00, 0xf0, 0x05, 0x00


	//----- nvinfo : EIATTR_KPARAM_INFO
	.align		4
.L_19:
        /*0018*/ 	.byte	0x04, 0x17
        /*001a*/ 	.short	(.L_21 - .L_20)
.L_20:
        /*001c*/ 	.word	0x00000000
        /*0020*/ 	.short	0x0009
        /*0022*/ 	.short	0x0038
        /*0024*/ 	.byte	0x00, 0xf0, 0x11, 0x00


	//----- nvinfo : EIATTR_KPARAM_INFO
	.align		4
.L_21:
        /*0028*/ 	.byte	0x04, 0x17
        /*002a*/ 	.short	(.L_23 - .L_22)
.L_22:
        /*002c*/ 	.word	0x00000000
        /*0030*/ 	.short	0x0008
        /*0032*/ 	.short	0x0034
        /*0034*/ 	.byte	0x00, 0xf0, 0x11, 0x00


	//----- nvinfo : EIATTR_KPARAM_INFO
	.align		4
.L_23:
        /*0038*/ 	.byte	0x04, 0x17
        /*003a*/ 	.short	(.L_25 - .L_24)
.L_24:
        /*003c*/ 	.word	0x00000000
        /*0040*/ 	.short	0x0007
        /*0042*/ 	.short	0x0030
        /*0044*/ 	.byte	0x00, 0xf0, 0x11, 0x00


	//----- nvinfo : EIATTR_KPARAM_INFO
	.align		4
.L_25:
        /*0048*/ 	.byte	0x04, 0x17
        /*004a*/ 	.short	(.L_27 - .L_26)
.L_26:
        /*004c*/ 	.word	0x00000000
        /*0050*/ 	.short	0x0006
        /*0052*/ 	.short	0x002c
        /*0054*/ 	.byte	0x00, 0xf0, 0x11, 0x00


	//----- nvinfo : EIATTR_KPARAM_INFO
	.align		4
.L_27:
        /*0058*/ 	.byte	0x04, 0x17
        /*005a*/ 	.short	(.L_29 - .L_28)
.L_28:
        /*005c*/ 	.word	0x00000000
        /*0060*/ 	.short	0x0005
        /*0062*/ 	.short	0x0028
        /*0064*/ 	.byte	0x00, 0xf0, 0x11, 0x00


	//----- nvinfo : EIATTR_KPARAM_INFO
	.align		4
.L_29:
        /*0068*/ 	.byte	0x04, 0x17
        /*006a*/ 	.short	(.L_31 - .L_30)
.L_30:
        /*006c*/ 	.word	0x00000000
        /*0070*/ 	.short	0x0004
        /*0072*/ 	.short	0x0020
        /*0074*/ 	.byte	0x00, 0xf5, 0x21, 0x00


	//----- nvinfo : EIATTR_KPARAM_INFO
	.align		4
.L_31:
        /*0078*/ 	.byte	0x04, 0x17
        /*007a*/ 	.short	(.L_33 - .L_32)
.L_32:
        /*007c*/ 	.word	0x00000000
        /*0080*/ 	.short	0x0003
        /*0082*/ 	.short	0x0018
        /*0084*/ 	.byte	0x00, 0xf5, 0x21, 0x00


	//----- nvinfo : EIATTR_KPARAM_INFO
	.align		4
.L_33:
        /*0088*/ 	.byte	0x04, 0x17
        /*008a*/ 	.short	(.L_35 - .L_34)
.L_34:
        /*008c*/ 	.word	0x00000000
        /*0090*/ 	.short	0x0002
        /*0092*/ 	.short	0x0010
        /*0094*/ 	.byte	0x00, 0xf5, 0x21, 0x00


	//----- nvinfo : EIATTR_KPARAM_INFO
	.align		4
.L_35:
        /*0098*/ 	.byte	0x04, 0x17
        /*009a*/ 	.short	(.L_37 - .L_36)
.L_36:
        /*009c*/ 	.word	0x00000000
        /*00a0*/ 	.short	0x0001
        /*00a2*/ 	.short	0x0008
        /*00a4*/ 	.byte	0x00, 0xf5, 0x21, 0x00


	//----- nvinfo : EIATTR_KPARAM_INFO
	.align		4
.L_37:
        /*00a8*/ 	.byte	0x04, 0x17
        /*00aa*/ 	.short	(.L_39 - .L_38)
.L_38:
        /*00ac*/ 	.word	0x00000000
        /*00b0*/ 	.short	0x0000
        /*00b2*/ 	.short	0x0000
        /*00b4*/ 	.byte	0x00, 0xf5, 0x21, 0x00


	//----- nvinfo : EIATTR_SPARSE_MMA_MASK
	.align		4
.L_39:
        /*00b8*/ 	.byte	0x03, 0x50
        /*00ba*/ 	.short	0x0000


	//----- nvinfo : EIATTR_MAXREG_COUNT
	.align		4
        /*00bc*/ 	.byte	0x03, 0x1b
        /*00be*/ 	.short	0x00ff


	//----- nvinfo : EIATTR_MERCURY_ISA_VERSION
	.align		4
        /*00c0*/ 	.byte	0x03, 0x5f
        /*00c2*/ 	.short	0x0101


	//----- nvinfo : EIATTR_VRC_CTA_INIT_COUNT
	.align		4
        /*00c4*/ 	.byte	0x02, 0x4a
	.zero		1
	.zero		1


	//----- nvinfo : EIATTR_EXIT_INSTR_OFFSETS
	.align		4
        /*00c8*/ 	.byte	0x04, 0x1c
        /*00ca*/ 	.short	(.L_41 - .L_40)


	//   ....[0]....
.L_40:
        /*00cc*/ 	.word	0x00003220


	//   ....[1]....
        /*00d0*/ 	.word	0x00003520


	//   ....[2]....
        /*00d4*/ 	.word	0x000035d0


	//   ....[3]....
        /*00d8*/ 	.word	0x00003f60


	//   ....[4]....
        /*00dc*/ 	.word	0x000048b0


	//----- nvinfo : EIATTR_CRS_STACK_SIZE
	.align		4
.L_41:
        /*00e0*/ 	.byte	0x04, 0x1e
        /*00e2*/ 	.short	(.L_43 - .L_42)
.L_42:
        /*00e4*/ 	.word	0x00000000


	//----- nvinfo : EIATTR_CBANK_PARAM_SIZE
	.align		4
.L_43:
        /*00e8*/ 	.byte	0x03, 0x19
        /*00ea*/ 	.short	0x003d


	//----- nvinfo : EIATTR_PARAM_CBANK
	.align		4
        /*00ec*/ 	.byte	0x04, 0x0a
        /*00ee*/ 	.short	(.L_45 - .L_44)
	.align		4
.L_44:
        /*00f0*/ 	.word	index@(.nv.constant0.flash_attention_forward_fp16_kernel)
        /*00f4*/ 	.short	0x0380
        /*00f6*/ 	.short	0x003d


	//----- nvinfo : EIATTR_SW_WAR
	.align		4
.L_45:
        /*00f8*/ 	.byte	0x04, 0x36
        /*00fa*/ 	.short	(.L_47 - .L_46)
.L_46:
        /*00fc*/ 	.word	0x00000008
.L_47:


//--------------------- .nv.info.flash_attention_forward_kernel --------------------------
	.section	.nv.info.flash_attention_forward_kernel,"",@"SHT_CUDA_INFO"
	.sectionflags	@""
	.align	4


	//----- nvinfo : EIATTR_CUDA_API_VERSION
	.align		4
        /*0000*/ 	.byte	0x04, 0x37
        /*0002*/ 	.short	(.L_49 - .L_48)
.L_48:
        /*0004*/ 	.word	0x00000082


	//----- nvinfo : EIATTR_KPARAM_INFO
	.align		4
.L_49:
        /*0008*/ 	.byte	0x04, 0x17
        /*000a*/ 	.short	(.L_51 - .L_50)
.L_50:
        /*000c*/ 	.word	0x00000000
        /*0010*/ 	.short	0x000a
        /*0012*/ 	.short	0x003c
        /*0014*/ 	.byte	0x00, 0xf0, 0x05, 0x00


	//----- nvinfo : EIATTR_KPARAM_INFO
	.align		4
.L_51:
        /*0018*/ 	.byte	0x04, 0x17
        /*001a*/ 	.short	(.L_53 - .L_52)
.L_52:
        /*001c*/ 	.word	0x00000000
        /*0020*/ 	.short	0x0009
        /*0022*/ 	.short	0x0038
        /*0024*/ 	.byte	0x00, 0xf0, 0x11, 0x00


	//----- nvinfo : EIATTR_KPARAM_INFO
	.align		4
.L_53:
        /*0028*/ 	.byte	0x04, 0x17
        /*002a*/ 	.short	(.L_55 - .L_54)
.L_54:
        /*002c*/ 	.word	0x00000000
        /*0030*/ 	.short	0x0008
        /*0032*/ 	.short	0x0034
        /*0034*/ 	.byte	0x00, 0xf0, 0x11, 0x00


	//----- nvinfo : EIATTR_KPARAM_INFO
	.align		4
.L_55:
        /*0038*/ 	.byte	0x04, 0x17
        /*003a*/ 	.short	(.L_57 - .L_56)
.L_56:
        /*003c*/ 	.word	0x00000000
        /*0040*/ 	.short	0x0007
        /*0042*/ 	.short	0x0030
        /*0044*/ 	.byte	0x00, 0xf0, 0x11, 0x00


	//----- nvinfo : EIATTR_KPARAM_INFO
	.align		4
.L_57:
        /*0048*/ 	.byte	0x04, 0x17
        /*004a*/ 	.short	(.L_59 - .L_58)
.L_58:
        /*004c*/ 	.word	0x00000000
        /*0050*/ 	.short	0x0006
        /*0052*/ 	.short	0x002c
        /*0054*/ 	.byte	0x00, 0xf0, 0x11, 0x00


	//----- nvinfo : EIATTR_KPARAM_INFO
	.align		4
.L_59:
        /*0058*/ 	.byte	0x04, 0x17
        /*005a*/ 	.short	(.L_61 - .L_60)
.L_60:
        /*005c*/ 	.word	0x00000000
        /*0060*/ 	.short	0x0005
        /*0062*/ 	.short	0x0028
        /*0064*/ 	.byte	0x00, 0xf0, 0x11, 0x00


	//----- nvinfo : EIATTR_KPARAM_INFO
	.align		4
.L_61:
        /*0068*/ 	.byte	0x04, 0x17
        /*006a*/ 	.short	(.L_63 - .L_62)
.L_62:
        /*006c*/ 	.word	0x00000000
        /*0070*/ 	.short	0x0004
        /*0072*/ 	.short	0x0020
        /*0074*/ 	.byte	0x00, 0xf5, 0x21, 0x00


	//----- nvinfo : EIATTR_KPARAM_INFO
	.align		4
.L_63:
        /*0078*/ 	.byte	0x04, 0x17
        /*007a*/ 	.short	(.L_65 - .L_64)
.L_64:
        /*007c*/ 	.word	0x00000000
        /*0080*/ 	.short	0x0003
        /*0082*/ 	.short	0x0018
        /*0084*/ 	.byte	0x00, 0xf5, 0x21, 0x00


	//----- nvinfo : EIATTR_KPARAM_INFO
	.align		4
.L_65:
        /*0088*/ 	.byte	0x04, 0x17
        /*008a*/ 	.short	(.L_67 - .L_66)
.L_66:
        /*008c*/ 	.word	0x00000000
        /*0090*/ 	.short	0x0002
        /*0092*/ 	.short	0x0010
        /*0094*/ 	.byte	0x00, 0xf5, 0x21, 0x00


	//----- nvinfo : EIATTR_KPARAM_INFO
	.align		4
.L_67:
        /*0098*/ 	.byte	0x04, 0x17
        /*009a*/ 	.short	(.L_69 - .L_68)
.L_68:
        /*009c*/ 	.word	0x00000000
        /*00a0*/ 	.short	0x0001
        /*00a2*/ 	.short	0x0008
        /*00a4*/ 	.byte	0x00, 0xf5, 0x21, 0x00


	//----- nvinfo : EIATTR_KPARAM_INFO
	.align		4
.L_69:
        /*00a8*/ 	.byte	0x04, 0x17
        /*00aa*/ 	.short	(.L_71 - .L_70)
.L_70:
        /*00ac*/ 	.word	0x00000000
        /*00b0*/ 	.short	0x0000
        /*00b2*/ 	.short	0x0000
        /*00b4*/ 	.byte	0x00, 0xf5, 0x21, 0x00


	//----- nvinfo : EIATTR_SPARSE_MMA_MASK
	.align		4
.L_71:
        /*00b8*/ 	.byte	0x03, 0x50
        /*00ba*/ 	.short	0x0000


	//----- nvinfo : EIATTR_MAXREG_COUNT
	.align		4
        /*00bc*/ 	.byte	0x03, 0x1b
        /*00be*/ 	.short	0x00ff


	//----- nvinfo : EIATTR_NUM_BARRIERS
	.align		4
        /*00c0*/ 	.byte	0x02, 0x4c
        /*00c2*/ 	.byte	0x01
	.zero		1


	//----- nvinfo : EIATTR_MERCURY_ISA_VERSION
	.align		4
        /*00c4*/ 	.byte	0x03, 0x5f
        /*00c6*/ 	.short	0x0101


	//----- nvinfo : EIATTR_VRC_CTA_INIT_COUNT
	.align		4
        /*00c8*/ 	.byte	0x02, 0x4a
	.zero		1
	.zero		1


	//----- nvinfo : EIATTR_EXIT_INSTR_OFFSETS
	.align		4
        /*00cc*/ 	.byte	0x04, 0x1c
        /*00ce*/ 	.short	(.L_73 - .L_72)


	//   ....[0]....
.L_72:
        /*00d0*/ 	.word	0x000031a0


	//   ....[1]....
        /*00d4*/ 	.word	0x00003220


	//   ....[2]....
        /*00d8*/ 	.word	0x00003a70


	//   ....[3]....
        /*00dc*/ 	.word	0x00003fa0


	//   ....[4]....
        /*00e0*/ 	.word	0x00004990


	//   ....[5]....
        /*00e4*/ 	.word	0x000053f0


	//----- nvinfo : EIATTR_CRS_STACK_SIZE
	.align		4
.L_73:
        /*00e8*/ 	.byte	0x04, 0x1e
        /*00ea*/ 	.short	(.L_75 - .L_74)
.L_74:
        /*00ec*/ 	.word	0x00000000


	//----- nvinfo : EIATTR_CBANK_PARAM_SIZE
	.align		4
.L_75:
        /*00f0*/ 	.byte	0x03, 0x19
        /*00f2*/ 	.short	0x003d


	//----- nvinfo : EIATTR_PARAM_CBANK
	.align		4
        /*00f4*/ 	.byte	0x04, 0x0a
        /*00f6*/ 	.short	(.L_77 - .L_76)
	.align		4
.L_76:
        /*00f8*/ 	.word	index@(.nv.constant0.flash_attention_forward_kernel)
        /*00fc*/ 	.short	0x0380
        /*00fe*/ 	.short	0x003d


	//----- nvinfo : EIATTR_SW_WAR
	.align		4
.L_77:
        /*0100*/ 	.byte	0x04, 0x36
        /*0102*/ 	.short	(.L_79 - .L_78)
.L_78:
        /*0104*/ 	.word	0x00000008
.L_79:


//--------------------- .nv.callgraph             --------------------------
	.section	.nv.callgraph,"",@"SHT_CUDA_CALLGRAPH"
	.align	4
	.sectionentsize	8
	.align		4
        /*0000*/ 	.word	0x00000000
	.align		4
        /*0004*/ 	.word	0xffffffff
	.align		4
        /*0008*/ 	.word	0x00000000
	.align		4
        /*000c*/ 	.word	0xfffffffe
	.align		4
        /*0010*/ 	.word	0x00000000
	.align		4
        /*0014*/ 	.word	0xfffffffd
	.align		4
        /*0018*/ 	.word	0x00000000
	.align		4
        /*001c*/ 	.word	0xfffffffc


//--------------------- .text.flash_attention_forward_fp16_kernel --------------------------
	.section	.text.flash_attention_forward_fp16_kernel,"ax",@progbits
	.align	128
        .global         flash_attention_forward_fp16_kernel
        .type           flash_attention_forward_fp16_kernel,@function
        .size           flash_attention_forward_fp16_kernel,(.L_x_156 - flash_attention_forward_fp16_kernel)
        .other          flash_attention_forward_fp16_kernel,@"STO_CUDA_ENTRY STV_DEFAULT"
flash_attention_forward_fp16_kernel:
.text.flash_attention_forward_fp16_kernel:
[----:B------:R-:W-:Y:S01]  /*0000*/  LDC R1, c[0x0][0x37c] ;  /* 0x0000df00ff017b82 */ /* 0x000fe20000000800 */
[----:B------:R-:W0:Y:S07]  /*0010*/  LDCU UR11, c[0x0][0x3b4] ;  /* 0x00007680ff0b77ac */ /* 0x000e2e0008000800 */
[----:B------:R-:W1:Y:S01]  /*0020*/  S2UR UR6, SR_CTAID.Z ;  /* 0x00000000000679c3 */ /* 0x000e620000002700 */
[----:B------:R-:W2:Y:S01]  /*0030*/  S2R R11, SR_CTAID.Y ;  /* 0x00000000000b7919 */ /* 0x000ea20000002600 */
[----:B------:R-:W-:Y:S01]  /*0040*/  HFMA2 R8, -RZ, RZ, 0, 0 ;  /* 0x00000000ff087431 */ /* 0x000fe200000001ff */
[----:B------:R-:W3:Y:S01]  /*0050*/  LDCU UR10, c[0x0][0x3b8] ;  /* 0x00007700ff0a77ac */ /* 0x000ee20008000800 */
[----:B------:R-:W-:Y:S01]  /*0060*/  MOV R9, 0xff800000 ;  /* 0xff80000000097802 */ /* 0x000fe20000000f00 */
[----:B------:R-:W4:Y:S01]  /*0070*/  S2R R10, SR_TID.X ;  /* 0x00000000000a7919 */ /* 0x000f220000002100 */
[----:B------:R-:W-:Y:S01]  /*0080*/  MOV R7, RZ ;  /* 0x000000ff00077202 */ /* 0x000fe20000000f00 */
[----:B------:R-:W2:Y:S01]  /*0090*/  LDCU.64 UR16, c[0x0][0x358] ;  /* 0x00006b00ff1077ac */ /* 0x000ea20008000a00 */
[----:B0-----:R-:W-:-:S04]  /*00a0*/  UIADD3 UR4, UPT, UPT, UR11, 0x3f, URZ ;  /* 0x0000003f0b047890 */ /* 0x001fc8000fffe0ff */
[----:B------:R-:W-:Y:S02]  /*00b0*/  UISETP.GE.U32.AND UP0, UPT, UR4, 0x40, UPT ;  /* 0x000000400400788c */ /* 0x000fe4000bf06070 */
[----:B-1----:R-:W-:-:S04]  /*00c0*/  UIMAD UR6, UR6, UR11, URZ ;  /* 0x0000000b060672a4 */ /* 0x002fc8000f8e02ff */
[----:B---3--:R-:W-:-:S03]  /*00d0*/  UIMAD UR8, UR6, UR10, URZ ;  /* 0x0000000a060872a4 */ /* 0x008fc6000f8e02ff */
[----:B------:R-:W-:Y:S09]  /*00e0*/  BRA.U !UP0, `(.L_x_0) ;  /* 0x0000003108407547 */ /* 0x000ff2000b800000 */
[----:B------:R-:W0:Y:S01]  /*00f0*/  LDCU.64 UR4, c[0x0][0x398] ;  /* 0x00007300ff0477ac */ /* 0x000e220008000a00 */
[----:B--2-4-:R-:W-:Y:S01]  /*0100*/  LEA R0, R11, R10, 0x6 ;  /* 0x0000000a0b007211 */ /* 0x014fe200078e30ff */
[----:B------:R-:W-:Y:S01]  /*0110*/  IMAD.MOV.U32 R7, RZ, RZ, RZ ;  /* 0x000000ffff077224 */ /* 0x000fe200078e00ff */
[----:B------:R-:W-:Y:S01]  /*0120*/  MOV R9, 0xff800000 ;  /* 0xff80000000097802 */ /* 0x000fe20000000f00 */
[----:B------:R-:W-:Y:S01]  /*0130*/  ULOP3.LUT UR20, UR10, 0xf, URZ, 0xc0, !UPT ;  /* 0x0000000f0a147892 */ /* 0x000fe2000f8ec0ff */
[----:B------:R-:W-:Y:S01]  /*0140*/  ISETP.GE.U32.AND P0, PT, R0, UR11, PT ;  /* 0x0000000b00007c0c */ /* 0x000fe2000bf06070 */
[----:B------:R-:W-:Y:S01]  /*0150*/  ULOP3.LUT UR21, UR10, 0x7, URZ, 0xc0, !UPT ;  /* 0x000000070a157892 */ /* 0x000fe2000f8ec0ff */
[----:B------:R-:W-:Y:S01]  /*0160*/  MOV R8, RZ ;  /* 0x000000ff00087202 */ /* 0x000fe20000000f00 */
[----:B------:R-:W-:Y:S01]  /*0170*/  ULOP3.LUT UR9, UR10, 0xfffffff0, URZ, 0xc0, !UPT ;  /* 0xfffffff00a097892 */ /* 0x000fe2000f8ec0ff */
[----:B------:R-:W-:Y:S01]  /*0180*/  ISETP.LT.U32.AND P0, PT, R10, 0x40, !P0 ;  /* 0x000000400a00780c */ /* 0x000fe20004701070 */
[----:B------:R-:W-:-:S02]  /*0190*/  ULOP3.LUT UR10, UR10, 0x3, URZ, 0xc0, !UPT ;  /* 0x000000030a0a7892 */ /* 0x000fc4000f8ec0ff */
[----:B0-----:R-:W-:-:S03]  /*01a0*/  ULEA UR7, UP0, UR8, UR4, 0x1 ;  /* 0x0000000408077291 */ /* 0x001fc6000f8008ff */
[----:B------:R-:W-:Y:S01]  /*01b0*/  UMOV UR4, URZ ;  /* 0x000000ff00047c82 */ /* 0x000fe20008000000 */
[----:B------:R-:W-:-:S12]  /*01c0*/  ULEA.HI.X UR8, UR8, UR5, URZ, 0x1, UP0 ;  /* 0x0000000508087291 */ /* 0x000fd800080f0cff */
.L_x_33:
[----:B------:R-:W0:Y:S01]  /*01d0*/  LDCU UR22, c[0x0][0x3a8] ;  /* 0x00007500ff1677ac */ /* 0x000e220008000800 */
[----:B------:R-:W-:Y:S04]  /*01e0*/  BSSY.RECONVERGENT B1, `(.L_x_1) ;  /* 0x00002fa000017945 */ /* 0x000fe80003800200 */
[----:B------:R-:W-:Y:S05]  /*01f0*/  @!P0 BRA `(.L_x_2) ;  /* 0x0000002c00e08947 */ /* 0x000fea0003800000 */
[----:B------:R-:W1:Y:S01]  /*0200*/  LDC R5, c[0x0][0x3b4] ;  /* 0x0000ed00ff057b82 */ /* 0x000e620000000800 */
[----:B------:R-:W-:-:S06]  /*0210*/  USHF.L.U32 UR5, UR4, 0x6, URZ ;  /* 0x0000000604057899 */ /* 0x000fcc00080006ff */
[----:B-1----:R-:W-:-:S13]  /*0220*/  ISETP.LE.U32.AND P1, PT, R5, UR5, PT ;  /* 0x0000000505007c0c */ /* 0x002fda000bf23070 */
[----:B------:R-:W-:Y:S05]  /*0230*/  @P1 BRA `(.L_x_3) ;  /* 0x0000002c00841947 */ /* 0x000fea0003800000 */
[----:B------:R-:W-:Y:S01]  /*0240*/  BSSY.RECONVERGENT B0, `(.L_x_4) ;  /* 0x00002df000007945 */ /* 0x000fe20003800200 */
[----:B------:R-:W-:Y:S02]  /*0250*/  MOV R6, R9 ;  /* 0x0000000900067202 */ /* 0x000fe40000000f00 */
[-C--:B------:R-:W-:Y:S02]  /*0260*/  LEA R5, R11, R10.reuse, 0x6 ;  /* 0x0000000a0b057211 */ /* 0x080fe400078e30ff */
[----:B------:R-:W-:-:S07]  /*0270*/  MOV R4, R10 ;  /* 0x0000000a00047202 */ /* 0x000fce0000000f00 */
.L_x_31:
[----:B------:R-:W1:Y:S01]  /*0280*/  LDC R3, c[0x0][0x3b8] ;  /* 0x0000ee00ff037b82 */ /* 0x000e620000000800 */
[----:B------:R-:W2:Y:S01]  /*0290*/  LDCU UR5, c[0x0][0x3b8] ;  /* 0x00007700ff0577ac */ /* 0x000ea20008000800 */
[----:B------:R-:W3:Y:S01]  /*02a0*/  LDCU.64 UR12, c[0x0][0x390] ;  /* 0x00007200ff0c77ac */ /* 0x000ee20008000a00 */
[----:B--2---:R-:W-:Y:S01]  /*02b0*/  IMAD R9, R5, UR5, RZ ;  /* 0x0000000505097c24 */ /* 0x004fe2000f8e02ff */
[----:B------:R-:W-:Y:S01]  /*02c0*/  UISETP.NE.AND UP0, UPT, UR5, URZ, UPT ;  /* 0x000000ff0500728c */ /* 0x000fe2000bf05270 */
[----:B-1----:R-:W-:-:S05]  /*02d0*/  IMAD R2, R3, UR6, RZ ;  /* 0x0000000603027c24 */ /* 0x002fca000f8e02ff */
[----:B------:R-:W-:-:S04]  /*02e0*/  IADD3 R0, P1, PT, R9, R2, RZ ;  /* 0x0000000209007210 */ /* 0x000fc80007f3e0ff */
[----:B------:R-:W-:Y:S02]  /*02f0*/  IADD3.X R9, PT, PT, RZ, RZ, RZ, P1, !PT ;  /* 0x000000ffff097210 */ /* 0x000fe40000ffe4ff */
[----:B---3--:R-:W-:-:S04]  /*0300*/  LEA R12, P1, R0, UR12, 0x1 ;  /* 0x0000000c000c7c11 */ /* 0x008fc8000f8208ff */
[----:B------:R-:W-:Y:S01]  /*0310*/  LEA.HI.X R13, R0, UR13, R9, 0x1, P1 ;  /* 0x0000000d000d7c11 */ /* 0x000fe200088f0c09 */
[----:B------:R-:W-:Y:S08]  /*0320*/  BRA.U UP0, `(.L_x_5) ;  /* 0x0000000100507547 */ /* 0x000ff0000b800000 */
[----:B------:R-:W1:Y:S01]  /*0330*/  LDCU.U8 UR5, c[0x0][0x3bc] ;  /* 0x00007780ff0577ac */ /* 0x000e620008000000 */
[----:B------:R-:W2:Y:S01]  /*0340*/  LDC R15, c[0x0][0x3b4] ;  /* 0x0000ed00ff0f7b82 */ /* 0x000ea20000000800 */
[----:B------:R-:W-:Y:S01]  /*0350*/  IMAD.MOV.U32 R16, RZ, RZ, RZ ;  /* 0x000000ffff107224 */ /* 0x000fe200078e00ff */
[----:B------:R-:W-:Y:S01]  /*0360*/  MOV R9, R6 ;  /* 0x0000000600097202 */ /* 0x000fe20000000f00 */
[----:B-1----:R-:W-:-:S06]  /*0370*/  UPRMT UR5, UR5, 0x8880, URZ ;  /* 0x0000888005057896 */ /* 0x002fcc00080000ff */
[----:B------:R-:W-:-:S13]  /*0380*/  ISETP.NE.AND P1, PT, RZ, UR5, PT ;  /* 0x00000005ff007c0c */ /* 0x000fda000bf25270 */
.L_x_7:
[----:B------:R-:W-:Y:S01]  /*0390*/  USHF.L.U32 UR5, UR4, 0x6, URZ ;  /* 0x0000000604057899 */ /* 0x000fe200080006ff */
[----:B------:R-:W-:Y:S01]  /*03a0*/  ISETP.GE.U32.AND P3, PT, R16, 0x3f, PT ;  /* 0x0000003f1000780c */ /* 0x000fe20003f66070 */
[----:B0-----:R-:W-:-:S04]  /*03b0*/  FMUL R14, RZ, UR22 ;  /* 0x00000016ff0e7c20 */ /* 0x001fc80008400000 */
[----:B------:R-:W-:Y:S02]  /*03c0*/  IADD3 R0, PT, PT, R16, UR5, RZ ;  /* 0x0000000510007c10 */ /* 0x000fe4000fffe0ff */
[----:B------:R-:W-:Y:S02]  /*03d0*/  FMNMX R14, R14, R9, !PT ;  /* 0x000000090e0e7209 */ /* 0x000fe40007800000 */
[----:B------:R-:W-:-:S04]  /*03e0*/  ISETP.GT.U32.AND P2, PT, R0, R5, PT ;  /* 0x000000050000720c */ /* 0x000fc80003f44070 */
[----:B------:R-:W-:-:S04]  /*03f0*/  @P1 FSEL R14, R9, R14, P2 ;  /* 0x0000000e090e1208 */ /* 0x000fc80001000000 */
[----:B------:R-:W-:Y:S01]  /*0400*/  MOV R9, R14 ;  /* 0x0000000e00097202 */ /* 0x000fe20000000f00 */
[----:B------:R-:W-:Y:S06]  /*0410*/  @P3 BRA `(.L_x_6) ;  /* 0x0000000c00a43947 */ /* 0x000fec0003800000 */
[----:B------:R-:W-:Y:S02]  /*0420*/  IADD3 R0, PT, PT, R0, 0x1, RZ ;  /* 0x0000000100007810 */ /* 0x000fe40007ffe0ff */
[----:B------:R-:W-:Y:S02]  /*0430*/  IADD3 R16, PT, PT, R16, 0x1, RZ ;  /* 0x0000000110107810 */ /* 0x000fe40007ffe0ff */
[----:B--2---:R-:W-:-:S13]  /*0440*/  ISETP.GE.U32.AND P2, PT, R0, R15, PT ;  /* 0x0000000f0000720c */ /* 0x004fda0003f46070 */
[----:B------:R-:W-:Y:S05]  /*0450*/  @!P2 BRA `(.L_x_7) ;  /* 0xfffffffc00cca947 */ /* 0x000fea000383ffff */
[----:B------:R-:W-:Y:S05]  /*0460*/  BRA `(.L_x_6) ;  /* 0x0000000c00907947 */ /* 0x000fea0003800000 */
.L_x_5:
[----:B------:R-:W-:Y:S01]  /*0470*/  IMAD.MOV.U32 R19, RZ, RZ, RZ ;  /* 0x000000ffff137224 */ /* 0x000fe200078e00ff */
[----:B------:R-:W-:-:S07]  /*0480*/  MOV R9, R6 ;  /* 0x0000000600097202 */ /* 0x000fce0000000f00 */
.L_x_15:
[----:B------:R-:W1:Y:S01]  /*0490*/  LDCU.U8 UR5, c[0x0][0x3bc] ;  /* 0x00007780ff0577ac */ /* 0x000e620008000000 */
[----:B------:R-:W-:Y:S01]  /*04a0*/  MOV R0, UR4 ;  /* 0x0000000400007c02 */ /* 0x000fe20008000f00 */
[----:B------:R-:W-:Y:S03]  /*04b0*/  BSSY.RECONVERGENT B2, `(.L_x_8) ;  /* 0x00000d8000027945 */ /* 0x000fe60003800200 */
[----:B------:R-:W-:-:S04]  /*04c0*/  SHF.L.U32 R0, R0, 0x6, RZ ;  /* 0x0000000600007819 */ /* 0x000fc800000006ff */
[----:B------:R-:W-:-:S04]  /*04d0*/  IADD3 R20, PT, PT, R0, R19, RZ ;  /* 0x0000001300147210 */ /* 0x000fc80007ffe0ff */
[----:B------:R-:W-:Y:S01]  /*04e0*/  ISETP.GT.U32.AND P1, PT, R20, R5, PT ;  /* 0x000000051400720c */ /* 0x000fe20003f24070 */
[----:B-1----:R-:W-:-:S06]  /*04f0*/  UPRMT UR5, UR5, 0x8880, URZ ;  /* 0x0000888005057896 */ /* 0x002fcc00080000ff */
[----:B------:R-:W-:-:S13]  /*0500*/  ISETP.NE.AND P2, PT, RZ, UR5, PT ;  /* 0x00000005ff007c0c */ /* 0x000fda000bf45270 */
[----:B------:R-:W-:Y:S05]  /*0510*/  @P1 BRA P2, `(.L_x_9) ;  /* 0x0000000c00441947 */ /* 0x000fea0001000000 */
[----:B------:R-:W1:Y:S01]  /*0520*/  LDCU UR5, c[0x0][0x3b8] ;  /* 0x00007700ff0577ac */ /* 0x000e620008000800 */
[----:B------:R-:W-:Y:S01]  /*0530*/  IADD3 R14, PT, PT, R3, -0x1, RZ ;  /* 0xffffffff030e7810 */ /* 0x000fe20007ffe0ff */
[----:B------:R-:W-:Y:S02]  /*0540*/  HFMA2 R21, -RZ, RZ, 0, 0 ;  /* 0x00000000ff157431 */ /* 0x000fe400000001ff */
[----:B------:R-:W-:Y:S01]  /*0550*/  IMAD.MOV.U32 R18, RZ, RZ, RZ ;  /* 0x000000ffff127224 */ /* 0x000fe200078e00ff */
[----:B------:R-:W-:Y:S01]  /*0560*/  ISETP.GE.U32.AND P1, PT, R14, 0xf, PT ;  /* 0x0000000f0e00780c */ /* 0x000fe20003f26070 */
[----:B-1----:R-:W-:-:S12]  /*0570*/  IMAD R20, R20, UR5, RZ ;  /* 0x0000000514147c24 */ /* 0x002fd8000f8e02ff */
[----:B------:R-:W-:Y:S05]  /*0580*/  @!P1 BRA `(.L_x_10) ;  /* 0x00000004006c9947 */ /* 0x000fea0003800000 */
[----:B------:R-:W-:Y:S02]  /*0590*/  MOV R18, RZ ;  /* 0x000000ff00127202 */ /* 0x000fe40000000f00 */
[----:B------:R-:W-:-:S07]  /*05a0*/  MOV R21, RZ ;  /* 0x000000ff00157202 */ /* 0x000fce0000000f00 */
.L_x_11:
[----:B------:R-:W-:Y:S01]  /*05b0*/  IADD3 R15, P1, PT, R20, R21, RZ ;  /* 0x00000015140f7210 */ /* 0x000fe20007f3e0ff */
[----:B------:R-:W-:-:S03]  /*05c0*/  IMAD.WIDE.U32 R16, R21, 0x2, R12 ;  /* 0x0000000215107825 */ /* 0x000fc600078e000c */
[----:B------:R-:W-:Y:S02]  /*05d0*/  IADD3.X R22, PT, PT, RZ, RZ, RZ, P1, !PT ;  /* 0x000000ffff167210 */ /* 0x000fe40000ffe4ff */
[C---:B------:R-:W-:Y:S01]  /*05e0*/  LEA R14, P1, R15.reuse, UR7, 0x1 ;  /* 0x000000070f0e7c11 */ /* 0x040fe2000f8208ff */
[----:B------:R-:W2:Y:S03]  /*05f0*/  LDG.E.U16.CONSTANT R25, desc[UR16][R16.64+0x2] ;  /* 0x0000021010197981 */ /* 0x000ea6000c1e9500 */
[----:B------:R-:W-:Y:S01]  /*0600*/  LEA.HI.X R15, R15, UR8, R22, 0x1, P1 ;  /* 0x000000080f0f7c11 */ /* 0x000fe200088f0c16 */
[----:B------:R-:W3:Y:S04]  /*0610*/  LDG.E.U16.CONSTANT R26, desc[UR16][R16.64+0x4] ;  /* 0x00000410101a7981 */ /* 0x000ee8000c1e9500 */
[----:B------:R-:W4:Y:S04]  /*0620*/  LDG.E.U16.CONSTANT R22, desc[UR16][R16.64] ;  /* 0x0000001010167981 */ /* 0x000f28000c1e9500 */
[----:B------:R-:W5:Y:S04]  /*0630*/  LDG.E.U16.CONSTANT R24, desc[UR16][R14.64] ;  /* 0x000000100e187981 */ /* 0x000f68000c1e9500 */
[----:B------:R-:W3:Y:S01]  /*0640*/  LDG.E.U16.CONSTANT R27, desc[UR16][R14.64+0x1a] ;  /* 0x00001a100e1b7981 */ /* 0x000ee2000c1e9500 */
[----:B----4-:R-:W-:-:S03]  /*0650*/  HADD2.F32 R23, -RZ, R22.H0_H0 ;  /* 0x20000016ff177230 */ /* 0x010fc60000004100 */
[----:B------:R-:W4:Y:S01]  /*0660*/  LDG.E.U16.CONSTANT R22, desc[UR16][R14.64+0x2] ;  /* 0x000002100e167981 */ /* 0x000f22000c1e9500 */
[----:B-----5:R-:W-:-:S05]  /*0670*/  HADD2.F32 R24, -RZ, R24.H0_H0 ;  /* 0x20000018ff187230 */ /* 0x020fca0000004100 */
[----:B------:R-:W-:Y:S02]  /*0680*/  FFMA R23, R23, R24, R18 ;  /* 0x0000001817177223 */ /* 0x000fe40000000012 */
[----:B------:R-:W5:Y:S01]  /*0690*/  LDG.E.U16.CONSTANT R18, desc[UR16][R14.64+0x4] ;  /* 0x000004100e127981 */ /* 0x000f62000c1e9500 */
[----:B--2---:R-:W-:-:S03]  /*06a0*/  HADD2.F32 R24, -RZ, R25.H0_H0 ;  /* 0x20000019ff187230 */ /* 0x004fc60000004100 */
[----:B------:R-:W2:Y:S01]  /*06b0*/  LDG.E.U16.CONSTANT R25, desc[UR16][R16.64+0x6] ;  /* 0x0000061010197981 */ /* 0x000ea2000c1e9500 */
[----:B----4-:R-:W-:-:S05]  /*06c0*/  HADD2.F32 R22, -RZ, R22.H0_H0 ;  /* 0x20000016ff167230 */ /* 0x010fca0000004100 */
[----:B------:R-:W-:Y:S01]  /*06d0*/  FFMA R22, R24, R22, R23 ;  /* 0x0000001618167223 */ /* 0x000fe20000000017 */
[----:B---3--:R-:W-:Y:S02]  /*06e0*/  HADD2.F32 R23, -RZ, R26.H0_H0 ;  /* 0x2000001aff177230 */ /* 0x008fe40000004100 */
[----:B------:R-:W3:Y:S01]  /*06f0*/  LDG.E.U16.CONSTANT R26, desc[UR16][R16.64+0x8] ;  /* 0x00000810101a7981 */ /* 0x000ee2000c1e9500 */
[----:B-----5:R-:W-:-:S03]  /*0700*/  HADD2.F32 R24, -RZ, R18.H0_H0 ;  /* 0x20000012ff187230 */ /* 0x020fc60000004100 */
[----:B------:R-:W4:Y:S02]  /*0710*/  LDG.E.U16.CONSTANT R18, desc[UR16][R14.64+0x6] ;  /* 0x000006100e127981 */ /* 0x000f24000c1e9500 */
[----:B------:R-:W-:Y:S02]  /*0720*/  FFMA R23, R23, R24, R22 ;  /* 0x0000001817177223 */ /* 0x000fe40000000016 */
[----:B------:R-:W5:Y:S01]  /*0730*/  LDG.E.U16.CONSTANT R22, desc[UR16][R14.64+0x8] ;  /* 0x000008100e167981 */ /* 0x000f62000c1e9500 */
[----:B--2---:R-:W-:-:S03]  /*0740*/  HADD2.F32 R24, -RZ, R25.H0_H0 ;  /* 0x20000019ff187230 */ /* 0x004fc60000004100 */
[----:B------:R-:W2:Y:S01]  /*0750*/  LDG.E.U16.CONSTANT R25, desc[UR16][R16.64+0xc] ;  /* 0x00000c1010197981 */ /* 0x000ea2000c1e9500 */
[----:B----4-:R-:W-:Y:S02]  /*0760*/  HADD2.F32 R18, -RZ, R18.H0_H0 ;  /* 0x20000012ff127230 */ /* 0x010fe40000004100 */
[----:B---3--:R-:W-:-:S03]  /*0770*/  HADD2.F32 R26, -RZ, R26.H0_H0 ;  /* 0x2000001aff1a7230 */ /* 0x008fc60000004100 */
[----:B------:R-:W-:Y:S01]  /*0780*/  FFMA R23, R24, R18, R23 ;  /* 0x0000001218177223 */ /* 0x000fe20000000017 */
[----:B-----5:R-:W-:Y:S01]  /*0790*/  HADD2.F32 R22, -RZ, R22.H0_H0 ;  /* 0x20000016ff167230 */ /* 0x020fe20000004100 */
[----:B------:R-:W3:Y:S04]  /*07a0*/  LDG.E.U16.CONSTANT R24, desc[UR16][R16.64+0xa] ;  /* 0x00000a1010187981 */ /* 0x000ee8000c1e9500 */
[----:B------:R-:W4:Y:S01]  /*07b0*/  LDG.E.U16.CONSTANT R18, desc[UR16][R14.64+0xa] ;  /* 0x00000a100e127981 */ /* 0x000f22000c1e9500 */
[----:B------:R-:W-:-:S03]  /*07c0*/  FFMA R23, R26, R22, R23 ;  /* 0x000000161a177223 */ /* 0x000fc60000000017 */
[----:B------:R-:W5:Y:S04]  /*07d0*/  LDG.E.U16.CONSTANT R22, desc[UR16][R14.64+0xc] ;  /* 0x00000c100e167981 */ /* 0x000f68000c1e9500 */
[----:B------:R-:W5:Y:S01]  /*07e0*/  LDG.E.U16.CONSTANT R26, desc[UR16][R16.64+0x10] ;  /* 0x00001010101a7981 */ /* 0x000f62000c1e9500 */
[----:B---3--:R-:W-:Y:S02]  /*07f0*/  HADD2.F32 R24, -RZ, R24.H0_H0 ;  /* 0x20000018ff187230 */ /* 0x008fe40000004100 */
[----:B----4-:R-:W-:-:S05]  /*0800*/  HADD2.F32 R18, -RZ, R18.H0_H0 ;  /* 0x20000012ff127230 */ /* 0x010fca0000004100 */
[----:B------:R-:W-:Y:S01]  /*0810*/  FFMA R23, R24, R18, R23 ;  /* 0x0000001218177223 */ /* 0x000fe20000000017 */
[----:B--2---:R-:W-:Y:S01]  /*0820*/  HADD2.F32 R24, -RZ, R25.H0_H0 ;  /* 0x20000019ff187230 */ /* 0x004fe20000004100 */
[----:B------:R-:W2:Y:S01]  /*0830*/  LDG.E.U16.CONSTANT R18, desc[UR16][R14.64+0xe] ;  /* 0x00000e100e127981 */ /* 0x000ea2000c1e9500 */
[----:B-----5:R-:W-:-:S03]  /*0840*/  HADD2.F32 R22, -RZ, R22.H0_H0 ;  /* 0x20000016ff167230 */ /* 0x020fc60000004100 */
[----:B------:R-:W3:Y:S02]  /*0850*/  LDG.E.U16.CONSTANT R25, desc[UR16][R16.64+0xe] ;  /* 0x00000e1010197981 */ /* 0x000ee4000c1e9500 */
[----:B------:R-:W-:Y:S02]  /*0860*/  FFMA R23, R24, R22, R23 ;  /* 0x0000001618177223 */ /* 0x000fe40000000017 */
[----:B------:R-:W4:Y:S01]  /*0870*/  LDG.E.U16.CONSTANT R22, desc[UR16][R14.64+0x10] ;  /* 0x000010100e167981 */ /* 0x000f22000c1e9500 */
[----:B------:R-:W-:Y:S02]  /*0880*/  HADD2.F32 R26, -RZ, R26.H0_H0 ;  /* 0x2000001aff1a7230 */ /* 0x000fe40000004100 */
[----:B--2---:R-:W-:Y:S02]  /*0890*/  HADD2.F32 R18, -RZ, R18.H0_H0 ;  /* 0x20000012ff127230 */ /* 0x004fe40000004100 */
[----:B---3--:R-:W-:Y:S02]  /*08a0*/  HADD2.F32 R24, -RZ, R25.H0_H0 ;  /* 0x20000019ff187230 */ /* 0x008fe40000004100 */
[----:B------:R-:W2:Y:S01]  /*08b0*/  LDG.E.U16.CONSTANT R25, desc[UR16][R16.64+0x14] ;  /* 0x0000141010197981 */ /* 0x000ea2000c1e9500 */
[----:B----4-:R-:W-:-:S02]  /*08c0*/  HADD2.F32 R22, -RZ, R22.H0_H0 ;  /* 0x20000016ff167230 */ /* 0x010fc40000004100 */
[----:B------:R-:W-:Y:S02]  /*08d0*/  FFMA R23, R24, R18, R23 ;  /* 0x0000001218177223 */ /* 0x000fe40000000017 */
[----:B------:R-:W3:Y:S04]  /*08e0*/  LDG.E.U16.CONSTANT R24, desc[UR16][R16.64+0x12] ;  /* 0x0000121010187981 */ /* 0x000ee8000c1e9500 */
[----:B------:R-:W4:Y:S01]  /*08f0*/  LDG.E.U16.CONSTANT R18, desc[UR16][R14.64+0x12] ;  /* 0x000012100e127981 */ /* 0x000f22000c1e9500 */
[----:B------:R-:W-:-:S03]  /*0900*/  FFMA R23, R26, R22, R23 ;  /* 0x000000161a177223 */ /* 0x000fc60000000017 */
[----:B------:R-:W5:Y:S04]  /*0910*/  LDG.E.U16.CONSTANT R22, desc[UR16][R14.64+0x14] ;  /* 0x000014100e167981 */ /* 0x000f68000c1e9500 */
[----:B------:R-:W2:Y:S01]  /*0920*/  LDG.E.U16.CONSTANT R26, desc[UR16][R16.64+0x18] ;  /* 0x00001810101a7981 */ /* 0x000ea2000c1e9500 */
[----:B---3--:R-:W-:Y:S02]  /*0930*/  HADD2.F32 R24, -RZ, R24.H0_H0 ;  /* 0x20000018ff187230 */ /* 0x008fe40000004100 */
[----:B----4-:R-:W-:Y:S02]  /*0940*/  HADD2.F32 R18, -RZ, R18.H0_H0 ;  /* 0x20000012ff127230 */ /* 0x010fe40000004100 */
[----:B-----5:R-:W-:-:S03]  /*0950*/  HADD2.F32 R22, -RZ, R22.H0_H0 ;  /* 0x20000016ff167230 */ /* 0x020fc60000004100 */
[----:B------:R-:W-:Y:S01]  /*0960*/  FFMA R23, R24, R18, R23 ;  /* 0x0000001218177223 */ /* 0x000fe20000000017 */
[----:B--2---:R-:W-:Y:S01]  /*0970*/  HADD2.F32 R24, -RZ, R25.H0_H0 ;  /* 0x20000019ff187230 */ /* 0x004fe20000004100 */
[----:B------:R-:W2:Y:S04]  /*0980*/  LDG.E.U16.CONSTANT R18, desc[UR16][R14.64+0x16] ;  /* 0x000016100e127981 */ /* 0x000ea8000c1e9500 */
[----:B------:R-:W3:Y:S01]  /*0990*/  LDG.E.U16.CONSTANT R25, desc[UR16][R16.64+0x16] ;  /* 0x0000161010197981 */ /* 0x000ee2000c1e9500 */
[----:B------:R-:W-:-:S03]  /*09a0*/  FFMA R23, R24, R22, R23 ;  /* 0x0000001618177223 */ /* 0x000fc60000000017 */
[----:B------:R-:W4:Y:S01]  /*09b0*/  LDG.E.U16.CONSTANT R22, desc[UR16][R14.64+0x18] ;  /* 0x000018100e167981 */ /* 0x000f22000c1e9500 */
[----:B------:R-:W-:Y:S02]  /*09c0*/  HADD2.F32 R26, -RZ, R26.H0_H0 ;  /* 0x2000001aff1a7230 */ /* 0x000fe40000004100 */
[----:B--2---:R-:W-:Y:S02]  /*09d0*/  HADD2.F32 R18, -RZ, R18.H0_H0 ;  /* 0x20000012ff127230 */ /* 0x004fe40000004100 */
[----:B---3--:R-:W-:Y:S02]  /*09e0*/  HADD2.F32 R24, -RZ, R25.H0_H0 ;  /* 0x20000019ff187230 */ /* 0x008fe40000004100 */
[----:B------:R-:W2:Y:S01]  /*09f0*/  LDG.E.U16.CONSTANT R25, desc[UR16][R14.64+0x1e] ;  /* 0x00001e100e197981 */ /* 0x000ea2000c1e9500 */
[----:B----4-:R-:W-:Y:S02]  /*0a00*/  HADD2.F32 R22, -RZ, R22.H0_H0 ;  /* 0x20000016ff167230 */ /* 0x010fe40000004100 */
[----:B------:R-:W-:-:S02]  /*0a10*/  FFMA R23, R24, R18, R23 ;  /* 0x0000001218177223 */ /* 0x000fc40000000017 */
[----:B------:R-:W3:Y:S02]  /*0a20*/  LDG.E.U16.CONSTANT R18, desc[UR16][R16.64+0x1c] ;  /* 0x00001c1010127981 */ /* 0x000ee4000c1e9500 */
[----:B------:R-:W-:Y:S02]  /*0a30*/  FFMA R23, R26, R22, R23 ;  /* 0x000000161a177223 */ /* 0x000fe40000000017 */
[----:B------:R-:W4:Y:S04]  /*0a40*/  LDG.E.U16.CONSTANT R26, desc[UR16][R16.64+0x1a] ;  /* 0x00001a10101a7981 */ /* 0x000f28000c1e9500 */
[----:B------:R-:W5:Y:S04]  /*0a50*/  LDG.E.U16.CONSTANT R22, desc[UR16][R14.64+0x1c] ;  /* 0x00001c100e167981 */ /* 0x000f68000c1e9500 */
[----:B------:R-:W5:Y:S01]  /*0a60*/  LDG.E.U16.CONSTANT R24, desc[UR16][R16.64+0x1e] ;  /* 0x00001e1010187981 */ /* 0x000f62000c1e9500 */
[----:B------:R-:W-:Y:S01]  /*0a70*/  IADD3 R21, PT, PT, R21, 0x10, RZ ;  /* 0x0000001015157810 */ /* 0x000fe20007ffe0ff */
[----:B------:R-:W-:-:S03]  /*0a80*/  HADD2.F32 R27, -RZ, R27.H0_H0 ;  /* 0x2000001bff1b7230 */ /* 0x000fc60000004100 */
[----:B------:R-:W-:Y:S01]  /*0a90*/  ISETP.NE.AND P1, PT, R21, UR9, PT ;  /* 0x0000000915007c0c */ /* 0x000fe2000bf25270 */
[----:B--2---:R-:W-:Y:S02]  /*0aa0*/  HADD2.F32 R25, -RZ, R25.H0_H0 ;  /* 0x20000019ff197230 */ /* 0x004fe40000004100 */
[----:B---3--:R-:W-:Y:S02]  /*0ab0*/  HADD2.F32 R18, -RZ, R18.H0_H0 ;  /* 0x20000012ff127230 */ /* 0x008fe40000004100 */
[----:B----4-:R-:W-:Y:S02]  /*0ac0*/  HADD2.F32 R26, -RZ, R26.H0_H0 ;  /* 0x2000001aff1a7230 */ /* 0x010fe40000004100 */
[----:B-----5:R-:W-:-:S03]  /*0ad0*/  HADD2.F32 R22, -RZ, R22.H0_H0 ;  /* 0x20000016ff167230 */ /* 0x020fc60000004100 */
[----:B------:R-:W-:Y:S01]  /*0ae0*/  FFMA R23, R26, R27, R23 ;  /* 0x0000001b1a177223 */ /* 0x000fe20000000017 */
[----:B------:R-:W-:-:S03]  /*0af0*/  HADD2.F32 R27, -RZ, R24.H0_H0 ;  /* 0x20000018ff1b7230 */ /* 0x000fc60000004100 */
[----:B------:R-:W-:-:S04]  /*0b00*/  FFMA R18, R18, R22, R23 ;  /* 0x0000001612127223 */ /* 0x000fc80000000017 */
[----:B------:R-:W-:Y:S01]  /*0b10*/  FFMA R18, R27, R25, R18 ;  /* 0x000000191b127223 */ /* 0x000fe20000000012 */
[----:B------:R-:W-:Y:S06]  /*0b20*/  @P1 BRA `(.L_x_11) ;  /* 0xfffffff800a01947 */ /* 0x000fec000383ffff */
[----:B------:R-:W-:-:S07]  /*0b30*/  IMAD.U32 R21, RZ, RZ, UR9 ;  /* 0x00000009ff157e24 */ /* 0x000fce000f8e00ff */
.L_x_10:
[----:B------:R-:W-:-:S09]  /*0b40*/  UISETP.NE.AND UP0, UPT, UR20, URZ, UPT ;  /* 0x000000ff1400728c */ /* 0x000fd2000bf05270 */
[----:B------:R-:W-:Y:S05]  /*0b50*/  BRA.U !UP0, `(.L_x_12) ;  /* 0x0000000508a87547 */ /* 0x000fea000b800000 */
[----:B------:R-:W-:Y:S02]  /*0b60*/  UIADD3 UR5, UPT, UPT, UR20, -0x1, URZ ;  /* 0xffffffff14057890 */ /* 0x000fe4000fffe0ff */
[----:B------:R-:W-:Y:S02]  /*0b70*/  UISETP.NE.AND UP1, UPT, UR21, URZ, UPT ;  /* 0x000000ff1500728c */ /* 0x000fe4000bf25270 */
[----:B------:R-:W-:-:S09]  /*0b80*/  UISETP.GE.U32.AND UP0, UPT, UR5, 0x7, UPT ;  /* 0x000000070500788c */ /* 0x000fd2000bf06070 */
[----:B------:R-:W-:Y:S05]  /*0b90*/  BRA.U !UP0, `(.L_x_13) ;  /* 0x0000000108b87547 */ /* 0x000fea000b800000 */
        /* <DEDUP_REMOVED lines=28> */
[----:B-----5:R-:W-:-:S03]  /*0d60*/  HADD2.F32 R22, -RZ, R22.H0_H0 ;  /* 0x20000016ff167230 */ /* 0x020fc60000004100 */
[----:B------:R-:W-:Y:S01]  /*0d70*/  FFMA R18, R24, R18, R23 ;  /* 0x0000001218127223 */ /* 0x000fe20000000017 */
[----:B---3--:R-:W-:Y:S01]  /*0d80*/  HADD2.F32 R23, -RZ, R26.H0_H0 ;  /* 0x2000001aff177230 */ /* 0x008fe20000004100 */
[----:B------:R-:W3:Y:S04]  /*0d90*/  LDG.E.U16.CONSTANT R24, desc[UR16][R14.64+0xe] ;  /* 0x00000e100e187981 */ /* 0x000ee8000c1e9500 */
[----:B------:R-:W4:Y:S01]  /*0da0*/  LDG.E.U16.CONSTANT R26, desc[UR16][R14.64+0xa] ;  /* 0x00000a100e1a7981 */ /* 0x000f22000c1e9500 */
[----:B------:R-:W-:-:S03]  /*0db0*/  FFMA R18, R23, R22, R18 ;  /* 0x0000001617127223 */ /* 0x000fc60000000012 */
[----:B------:R-:W5:Y:S04]  /*0dc0*/  LDG.E.U16.CONSTANT R23, desc[UR16][R16.64+0xc] ;  /* 0x00000c1010177981 */ /* 0x000f68000c1e9500 */
[----:B------:R-:W3:Y:S01]  /*0dd0*/  LDG.E.U16.CONSTANT R22, desc[UR16][R16.64+0xe] ;  /* 0x00000e1010167981 */ /* 0x000ee2000c1e9500 */
[----:B--2---:R-:W-:Y:S02]  /*0de0*/  HADD2.F32 R25, -RZ, R25.H0_H0 ;  /* 0x20000019ff197230 */ /* 0x004fe40000004100 */
[----:B------:R-:W-:Y:S01]  /*0df0*/  HADD2.F32 R27, -RZ, R27.H0_H0 ;  /* 0x2000001bff1b7230 */ /* 0x000fe20000004100 */
[----:B------:R-:W-:Y:S01]  /*0e00*/  IADD3 R21, PT, PT, R21, 0x8, RZ ;  /* 0x0000000815157810 */ /* 0x000fe20007ffe0ff */
[----:B----4-:R-:W-:Y:S02]  /*0e10*/  HADD2.F32 R26, -RZ, R26.H0_H0 ;  /* 0x2000001aff1a7230 */ /* 0x010fe40000004100 */
[----:B-----5:R-:W-:-:S03]  /*0e20*/  HADD2.F32 R23, -RZ, R23.H0_H0 ;  /* 0x20000017ff177230 */ /* 0x020fc60000004100 */
[----:B------:R-:W-:Y:S01]  /*0e30*/  FFMA R18, R25, R26, R18 ;  /* 0x0000001a19127223 */ /* 0x000fe20000000012 */
[----:B---3--:R-:W-:Y:S02]  /*0e40*/  HADD2.F32 R24, -RZ, R24.H0_H0 ;  /* 0x20000018ff187230 */ /* 0x008fe40000004100 */
[----:B------:R-:W-:Y:S02]  /*0e50*/  HADD2.F32 R25, -RZ, R22.H0_H0 ;  /* 0x20000016ff197230 */ /* 0x000fe40000004100 */
[----:B------:R-:W-:-:S04]  /*0e60*/  FFMA R18, R23, R27, R18 ;  /* 0x0000001b17127223 */ /* 0x000fc80000000012 */
[----:B------:R-:W-:-:S07]  /*0e70*/  FFMA R18, R25, R24, R18 ;  /* 0x0000001819127223 */ /* 0x000fce0000000012 */
.L_x_13:
        /* <DEDUP_REMOVED lines=10> */
[----:B------:R-:W-:Y:S02]  /*0f20*/  LEA.HI.X R15, R15, UR8, R22, 0x1, P1 ;  /* 0x000000080f0f7c11 */ /* 0x000fe400088f0c16 */
[----:B------:R-:W3:Y:S04]  /*0f30*/  LDG.E.U16.CONSTANT R22, desc[UR16][R16.64] ;  /* 0x0000001010167981 */ /* 0x000ee8000c1e9500 */
[----:B------:R-:W4:Y:S04]  /*0f40*/  LDG.E.U16.CONSTANT R24, desc[UR16][R14.64] ;  /* 0x000000100e187981 */ /* 0x000f28000c1e9500 */
[----:B------:R-:W5:Y:S04]  /*0f50*/  LDG.E.U16.CONSTANT R26, desc[UR16][R14.64+0x2] ;  /* 0x000002100e1a7981 */ /* 0x000f68000c1e9500 */
[----:B------:R-:W5:Y:S01]  /*0f60*/  LDG.E.U16.CONSTANT R27, desc[UR16][R14.64+0x4] ;  /* 0x000004100e1b7981 */ /* 0x000f62000c1e9500 */
[----:B---3--:R-:W-:-:S03]  /*0f70*/  HADD2.F32 R23, -RZ, R22.H0_H0 ;  /* 0x20000016ff177230 */ /* 0x008fc60000004100 */
[----:B------:R-:W3:Y:S01]  /*0f80*/  LDG.E.U16.CONSTANT R22, desc[UR16][R16.64+0x6] ;  /* 0x0000061010167981 */ /* 0x000ee2000c1e9500 */
[----:B----4-:R-:W-:-:S05]  /*0f90*/  HADD2.F32 R24, -RZ, R24.H0_H0 ;  /* 0x20000018ff187230 */ /* 0x010fca0000004100 */
[----:B------:R-:W-:Y:S02]  /*0fa0*/  FFMA R18, R23, R24, R18 ;  /* 0x0000001817127223 */ /* 0x000fe40000000012 */
[----:B------:R-:W4:Y:S04]  /*0fb0*/  LDG.E.U16.CONSTANT R23, desc[UR16][R16.64+0x4] ;  /* 0x0000041010177981 */ /* 0x000f28000c1e9500 */
[----:B------:R-:W4:Y:S01]  /*0fc0*/  LDG.E.U16.CONSTANT R24, desc[UR16][R14.64+0x6] ;  /* 0x000006100e187981 */ /* 0x000f22000c1e9500 */
[----:B--2---:R-:W-:Y:S02]  /*0fd0*/  HADD2.F32 R25, -RZ, R25.H0_H0 ;  /* 0x20000019ff197230 */ /* 0x004fe40000004100 */
[----:B-----5:R-:W-:Y:S02]  /*0fe0*/  HADD2.F32 R26, -RZ, R26.H0_H0 ;  /* 0x2000001aff1a7230 */ /* 0x020fe40000004100 */
[----:B------:R-:W-:-:S03]  /*0ff0*/  HADD2.F32 R27, -RZ, R27.H0_H0 ;  /* 0x2000001bff1b7230 */ /* 0x000fc60000004100 */
[----:B------:R-:W-:Y:S01]  /*1000*/  FFMA R18, R25, R26, R18 ;  /* 0x0000001a19127223 */ /* 0x000fe20000000012 */
[----:B------:R-:W-:Y:S01]  /*1010*/  IADD3 R21, PT, PT, R21, 0x4, RZ ;  /* 0x0000000415157810 */ /* 0x000fe20007ffe0ff */
[----:B---3--:R-:W-:Y:S02]  /*1020*/  HADD2.F32 R25, -RZ, R22.H0_H0 ;  /* 0x20000016ff197230 */ /* 0x008fe40000004100 */
[----:B----4-:R-:W-:Y:S02]  /*1030*/  HADD2.F32 R23, -RZ, R23.H0_H0 ;  /* 0x20000017ff177230 */ /* 0x010fe40000004100 */
[----:B------:R-:W-:-:S03]  /*1040*/  HADD2.F32 R24, -RZ, R24.H0_H0 ;  /* 0x20000018ff187230 */ /* 0x000fc60000004100 */
[----:B------:R-:W-:-:S04]  /*1050*/  FFMA R18, R23, R27, R18 ;  /* 0x0000001b17127223 */ /* 0x000fc80000000012 */
[----:B------:R-:W-:-:S07]  /*1060*/  FFMA R18, R25, R24, R18 ;  /* 0x0000001819127223 */ /* 0x000fce0000000012 */
.L_x_14:
[----:B------:R-:W-:Y:S05]  /*1070*/  BRA.U !UP1, `(.L_x_12) ;  /* 0x0000000109607547 */ /* 0x000fea000b800000 */
[----:B------:R-:W-:Y:S01]  /*1080*/  IADD3 R20, P1, PT, R20, R21, RZ ;  /* 0x0000001514147210 */ /* 0x000fe20007f3e0ff */
[----:B------:R-:W-:-:S03]  /*1090*/  IMAD.WIDE.U32 R16, R21, 0x2, R12 ;  /* 0x0000000215107825 */ /* 0x000fc600078e000c */
[----:B------:R-:W-:Y:S02]  /*10a0*/  IADD3.X R15, PT, PT, RZ, RZ, RZ, P1, !PT ;  /* 0x000000ffff0f7210 */ /* 0x000fe40000ffe4ff */
[----:B------:R-:W-:-:S04]  /*10b0*/  LEA R14, P1, R20, UR7, 0x1 ;  /* 0x00000007140e7c11 */ /* 0x000fc8000f8208ff */
[----:B------:R-:W-:Y:S02]  /*10c0*/  LEA.HI.X R15, R20, UR8, R15, 0x1, P1 ;  /* 0x00000008140f7c11 */ /* 0x000fe400088f0c0f */
[----:B------:R-:W2:Y:S04]  /*10d0*/  LDG.E.U16.CONSTANT R20, desc[UR16][R16.64] ;  /* 0x0000001010147981 */ /* 0x000ea8000c1e9500 */
[----:B------:R-:W3:Y:S01]  /*10e0*/  LDG.E.U16.CONSTANT R22, desc[UR16][R14.64] ;  /* 0x000000100e167981 */ /* 0x000ee2000c1e9500 */
[----:B------:R-:W-:Y:S01]  /*10f0*/  UISETP.NE.AND UP0, UPT, UR10, 0x1, UPT ;  /* 0x000000010a00788c */ /* 0x000fe2000bf05270 */
[----:B--2---:R-:W-:Y:S02]  /*1100*/  HADD2.F32 R21, -RZ, R20.H0_H0 ;  /* 0x20000014ff157230 */ /* 0x004fe40000004100 */
[----:B---3--:R-:W-:-:S05]  /*1110*/  HADD2.F32 R22, -RZ, R22.H0_H0 ;  /* 0x20000016ff167230 */ /* 0x008fca0000004100 */
[----:B------:R-:W-:Y:S01]  /*1120*/  FFMA R18, R21, R22, R18 ;  /* 0x0000001615127223 */ /* 0x000fe20000000012 */
[----:B------:R-:W-:Y:S06]  /*1130*/  BRA.U !UP0, `(.L_x_12) ;  /* 0x0000000108307547 */ /* 0x000fec000b800000 */
[----:B------:R-:W-:Y:S01]  /*1140*/  UISETP.NE.AND UP0, UPT, UR10, 0x2, UPT ;  /* 0x000000020a00788c */ /* 0x000fe2000bf05270 */
[----:B------:R-:W2:Y:S04]  /*1150*/  LDG.E.U16.CONSTANT R20, desc[UR16][R16.64+0x2] ;  /* 0x0000021010147981 */ /* 0x000ea8000c1e9500 */
[----:B------:R-:W3:Y:S01]  /*1160*/  LDG.E.U16.CONSTANT R22, desc[UR16][R14.64+0x2] ;  /* 0x000002100e167981 */ /* 0x000ee2000c1e9500 */
[----:B------:R-:W-:-:S13]  /*1170*/  PLOP3.LUT P1, PT, PT, PT, UP0, 0x80, 0x8 ;  /* 0x000000000008781c */ /* 0x000fda0003f2f008 */
[----:B------:R-:W4:Y:S04]  /*1180*/  @P1 LDG.E.U16.CONSTANT R23, desc[UR16][R16.64+0x4] ;  /* 0x0000041010171981 */ /* 0x000f28000c1e9500 */
[----:B------:R-:W5:Y:S01]  /*1190*/  @P1 LDG.E.U16.CONSTANT R24, desc[UR16][R14.64+0x4] ;  /* 0x000004100e181981 */ /* 0x000f62000c1e9500 */
[----:B--2---:R-:W-:Y:S02]  /*11a0*/  HADD2.F32 R21, -RZ, R20.H0_H0 ;  /* 0x20000014ff157230 */ /* 0x004fe40000004100 */
[----:B---3--:R-:W-:-:S05]  /*11b0*/  HADD2.F32 R22, -RZ, R22.H0_H0 ;  /* 0x20000016ff167230 */ /* 0x008fca0000004100 */
[----:B------:R-:W-:Y:S01]  /*11c0*/  FFMA R18, R21, R22, R18 ;  /* 0x0000001615127223 */ /* 0x000fe20000000012 */
[----:B----4-:R-:W-:Y:S02]  /*11d0*/  @P1 HADD2.F32 R23, -RZ, R23.H0_H0 ;  /* 0x20000017ff171230 */ /* 0x010fe40000004100 */
[----:B-----5:R-:W-:-:S05]  /*11e0*/  @P1 HADD2.F32 R24, -RZ, R24.H0_H0 ;  /* 0x20000018ff181230 */ /* 0x020fca0000004100 */
[----:B------:R-:W-:-:S07]  /*11f0*/  @P1 FFMA R18, R23, R24, R18 ;  /* 0x0000001817121223 */ /* 0x000fce0000000012 */
.L_x_12:
[----:B------:R-:W1:Y:S02]  /*1200*/  LDCU UR5, c[0x0][0x3a8] ;  /* 0x00007500ff0577ac */ /* 0x000e640008000800 */
[----:B-1----:R-:W-:-:S05]  /*1210*/  FMUL R18, R18, UR5 ;  /* 0x0000000512127c20 */ /* 0x002fca0008400000 */
[----:B------:R-:W-:-:S07]  /*1220*/  FMNMX R9, R9, R18, !PT ;  /* 0x0000001209097209 */ /* 0x000fce0007800000 */
.L_x_9:
[----:B0-----:R-:W-:Y:S05]  /*1230*/  BSYNC.RECONVERGENT B2 ;  /* 0x0000000000027941 */ /* 0x001fea0003800200 */
.L_x_8:
[----:B------:R-:W0:Y:S01]  /*1240*/  LDCU UR5, c[0x0][0x3b4] ;  /* 0x00007680ff0577ac */ /* 0x000e220008000800 */
[----:B------:R-:W-:Y:S01]  /*1250*/  IMAD.IADD R0, R0, 0x1, R19 ;  /* 0x0000000100007824 */ /* 0x000fe200078e0213 */
[C---:B------:R-:W-:Y:S02]  /*1260*/  ISETP.LT.U32.AND P2, PT, R19.reuse, 0x3f, PT ;  /* 0x0000003f1300780c */ /* 0x040fe40003f41070 */
[----:B------:R-:W-:Y:S02]  /*1270*/  IADD3 R19, PT, PT, R19, 0x1, RZ ;  /* 0x0000000113137810 */ /* 0x000fe40007ffe0ff */
[----:B------:R-:W-:-:S04]  /*1280*/  IADD3 R0, PT, PT, R0, 0x1, RZ ;  /* 0x0000000100007810 */ /* 0x000fc80007ffe0ff */
[----:B0-----:R-:W-:-:S13]  /*1290*/  ISETP.GE.U32.AND P1, PT, R0, UR5, PT ;  /* 0x0000000500007c0c */ /* 0x001fda000bf26070 */
[----:B------:R-:W-:Y:S05]  /*12a0*/  @!P1 BRA P2, `(.L_x_15) ;  /* 0xfffffff000789947 */ /* 0x000fea000103ffff */
.L_x_6:
[----:B------:R-:W-:Y:S01]  /*12b0*/  HFMA2 R21, -RZ, RZ, 3.7421875, 0 ;  /* 0x437c0000ff157431 */ /* 0x000fe200000001ff */
[----:B------:R-:W-:Y:S01]  /*12c0*/  MOV R19, 0x3bbb989d ;  /* 0x3bbb989d00137802 */ /* 0x000fe20000000f00 */
[----:B------:R-:W-:Y:S01]  /*12d0*/  FADD R0, -R9, R6 ;  /* 0x0000000609007221 */ /* 0x000fe20000000100 */
[----:B------:R-:W0:Y:S03]  /*12e0*/  LDCU UR5, c[0x0][0x3b8] ;  /* 0x00007700ff0577ac */ /* 0x000e260008000800 */
[----:B------:R-:W-:-:S04]  /*12f0*/  FFMA.SAT R6, R0, R19, 0.5 ;  /* 0x3f00000000067423 */ /* 0x000fc80000002013 */
[----:B------:R-:W-:-:S04]  /*1300*/  FFMA.RM R6, R6, R21, 12582913 ;  /* 0x4b40000106067423 */ /* 0x000fc80000004015 */
[C---:B--2---:R-:W-:Y:S01]  /*1310*/  FADD R15, R6.reuse, -12583039 ;  /* 0xcb40007f060f7421 */ /* 0x044fe20000000000 */
[----:B------:R-:W-:-:S03]  /*1320*/  SHF.L.U32 R17, R6, 0x17, RZ ;  /* 0x0000001706117819 */ /* 0x000fc600000006ff */
[----:B------:R-:W-:Y:S01]  /*1330*/  FFMA R15, R0, 1.4426950216293334961, -R15 ;  /* 0x3fb8aa3b000f7823 */ /* 0x000fe2000000080f */
[----:B0-----:R-:W-:-:S03]  /*1340*/  UISETP.NE.AND UP0, UPT, UR5, URZ, UPT ;  /* 0x000000ff0500728c */ /* 0x001fc6000bf05270 */
[----:B------:R-:W-:-:S04]  /*1350*/  FFMA R15, R0, 1.925963033500011079e-08, R15 ;  /* 0x32a57060000f7823 */ /* 0x000fc8000000000f */
[----:B------:R-:W0:Y:S02]  /*1360*/  MUFU.EX2 R0, R15 ;  /* 0x0000000f00007308 */ /* 0x000e240000000800 */
[----:B0-----:R-:W-:-:S04]  /*1370*/  FMUL R17, R17, R0 ;  /* 0x0000000011117220 */ /* 0x001fc80000400000 */
[----:B------:R-:W-:Y:S01]  /*1380*/  FMUL R7, R17, R7 ;  /* 0x0000000711077220 */ /* 0x000fe20000400000 */
[----:B------:R-:W-:Y:S06]  /*1390*/  BRA.U !UP0, `(.L_x_16) ;  /* 0x0000001908a07547 */ /* 0x000fec000b800000 */
[----:B------:R-:W-:-:S07]  /*13a0*/  IMAD.MOV.U32 R6, RZ, RZ, RZ ;  /* 0x000000ffff067224 */ /* 0x000fce00078e00ff */
.L_x_29:
[----:B------:R-:W0:Y:S01]  /*13b0*/  LDCU.U8 UR5, c[0x0][0x3bc] ;  /* 0x00007780ff0577ac */ /* 0x000e220008000000 */
[----:B------:R-:W-:Y:S01]  /*13c0*/  BSSY.RECONVERGENT B2, `(.L_x_17) ;  /* 0x000019a000027945 */ /* 0x000fe20003800200 */
[----:B------:R-:W-:-:S06]  /*13d0*/  USHF.L.U32 UR11, UR4, 0x6, URZ ;  /* 0x00000006040b7899 */ /* 0x000fcc00080006ff */
[----:B------:R-:W-:-:S04]  /*13e0*/  IADD3 R0, PT, PT, R6, UR11, RZ ;  /* 0x0000000b06007c10 */ /* 0x000fc8000fffe0ff */
[----:B------:R-:W-:Y:S01]  /*13f0*/  ISETP.GT.U32.AND P1, PT, R0, R5, PT ;  /* 0x000000050000720c */ /* 0x000fe20003f24070 */
[----:B0-----:R-:W-:-:S06]  /*1400*/  UPRMT UR5, UR5, 0x8880, URZ ;  /* 0x0000888005057896 */ /* 0x001fcc00080000ff */
[----:B------:R-:W-:-:S13]  /*1410*/  ISETP.NE.AND P2, PT, RZ, UR5, PT ;  /* 0x00000005ff007c0c */ /* 0x000fda000bf45270 */
[----:B------:R-:W-:Y:S05]  /*1420*/  @P1 BRA P2, `(.L_x_18) ;  /* 0x00000018004c1947 */ /* 0x000fea0001000000 */
[----:B------:R-:W0:Y:S01]  /*1430*/  LDCU UR5, c[0x0][0x3b8] ;  /* 0x00007700ff0577ac */ /* 0x000e220008000800 */
[----:B------:R-:W-:Y:S01]  /*1440*/  R2UR UR11, R0 ;  /* 0x00000000000b72ca */ /* 0x000fe200000e0000 */
[----:B------:R-:W-:Y:S01]  /*1450*/  HFMA2 R21, -RZ, RZ, 0, 0 ;  /* 0x00000000ff157431 */ /* 0x000fe200000001ff */
[----:B------:R-:W-:Y:S02]  /*1460*/  R2UR UR14, R2 ;  /* 0x00000000020e72ca */ /* 0x000fe400000e0000 */
[----:B------:R-:W-:-:S04]  /*1470*/  IADD3 R0, PT, PT, R3, -0x1, RZ ;  /* 0xffffffff03007810 */ /* 0x000fc80007ffe0ff */
[----:B------:R-:W-:Y:S02]  /*1480*/  ISETP.GE.U32.AND P1, PT, R0, 0xf, PT ;  /* 0x0000000f0000780c */ /* 0x000fe40003f26070 */
[----:B------:R-:W-:-:S03]  /*1490*/  MOV R0, RZ ;  /* 0x000000ff00007202 */ /* 0x000fc60000000f00 */
[----:B0-----:R-:W-:-:S04]  /*14a0*/  UIMAD UR5, UR11, UR5, URZ ;  /* 0x000000050b0572a4 */ /* 0x001fc8000f8e02ff */
[----:B------:R-:W-:-:S04]  /*14b0*/  UIADD3 UR14, UP0, UPT, UR14, UR5, URZ ;  /* 0x000000050e0e7290 */ /* 0x000fc8000ff1e0ff */
[----:B------:R-:W-:Y:S01]  /*14c0*/  UIADD3.X UR15, UPT, UPT, URZ, URZ, URZ, UP0, !UPT ;  /* 0x000000ffff0f7290 */ /* 0x000fe200087fe4ff */
[----:B------:R-:W-:Y:S11]  /*14d0*/  @!P1 BRA `(.L_x_19) ;  /* 0x00000004006c9947 */ /* 0x000ff60003800000 */
[----:B------:R-:W-:Y:S01]  /*14e0*/  MOV R0, RZ ;  /* 0x000000ff00007202 */ /* 0x000fe20000000f00 */
[----:B------:R-:W-:-:S07]  /*14f0*/  IMAD.MOV.U32 R21, RZ, RZ, RZ ;  /* 0x000000ffff157224 */ /* 0x000fce00078e00ff */
.L_x_20:
[C---:B------:R-:W-:Y:S01]  /*1500*/  IADD3 R15, P2, PT, R21.reuse, UR5, RZ ;  /* 0x00000005150f7c10 */ /* 0x040fe2000ff5e0ff */
        /* <DEDUP_REMOVED lines=8> */
[----:B------:R-:W5:Y:S04]  /*1590*/  LDG.E.U16.CONSTANT R16, desc[UR16][R18.64+0x4] ;  /* 0x0000041012107981 */ /* 0x000f68000c1e9500 */
[----:B------:R-:W5:Y:S04]  /*15a0*/  LDG.E.U16.CONSTANT R28, desc[UR16][R14.64+0x1c] ;  /* 0x00001c100e1c7981 */ /* 0x000f68000c1e9500 */
[----:B------:R-:W5:Y:S04]  /*15b0*/  LDG.E.U16.CONSTANT R27, desc[UR16][R18.64+0x1e] ;  /* 0x00001e10121b7981 */ /* 0x000f68000c1e9500 */
[----:B------:R-:W5:Y:S01]  /*15c0*/  LDG.E.U16.CONSTANT R29, desc[UR16][R14.64+0x1e] ;  /* 0x00001e100e1d7981 */ /* 0x000f62000c1e9500 */
[----:B--2---:R-:W-:-:S03]  /*15d0*/  HADD2.F32 R23, -RZ, R22.H0_H0 ;  /* 0x20000016ff177230 */ /* 0x004fc60000004100 */
[----:B------:R-:W2:Y:S01]  /*15e0*/  LDG.E.U16.CONSTANT R22, desc[UR16][R14.64+0x4] ;  /* 0x000004100e167981 */ /* 0x000ea2000c1e9500 */
[----:B----4-:R-:W-:Y:S02]  /*15f0*/  HADD2.F32 R24, -RZ, R24.H0_H0 ;  /* 0x20000018ff187230 */ /* 0x010fe40000004100 */
[----:B---3--:R-:W-:Y:S02]  /*1600*/  HADD2.F32 R25, -RZ, R25.H0_H0 ;  /* 0x20000019ff197230 */ /* 0x008fe40000004100 */
[----:B-----5:R-:W-:Y:S02]  /*1610*/  HADD2.F32 R20, -RZ, R20.H0_H0 ;  /* 0x20000014ff147230 */ /* 0x020fe40000004100 */
[----:B------:R-:W-:Y:S02]  /*1620*/  FFMA R24, R23, R24, R0 ;  /* 0x0000001817187223 */ /* 0x000fe40000000000 */
[----:B------:R-:W3:Y:S04]  /*1630*/  LDG.E.U16.CONSTANT R0, desc[UR16][R18.64+0x6] ;  /* 0x0000061012007981 */ /* 0x000ee8000c1e9500 */
[----:B------:R-:W4:Y:S01]  /*1640*/  LDG.E.U16.CONSTANT R23, desc[UR16][R14.64+0x6] ;  /* 0x000006100e177981 */ /* 0x000f22000c1e9500 */
[----:B------:R-:W-:-:S03]  /*1650*/  FFMA R25, R25, R20, R24 ;  /* 0x0000001419197223 */ /* 0x000fc60000000018 */
[----:B------:R-:W5:Y:S04]  /*1660*/  LDG.E.U16.CONSTANT R24, desc[UR16][R18.64+0x8] ;  /* 0x0000081012187981 */ /* 0x000f68000c1e9500 */
[----:B------:R-:W5:Y:S01]  /*1670*/  LDG.E.U16.CONSTANT R20, desc[UR16][R14.64+0x8] ;  /* 0x000008100e147981 */ /* 0x000f62000c1e9500 */
[----:B------:R-:W-:Y:S02]  /*1680*/  HADD2.F32 R16, -RZ, R16.H0_H0 ;  /* 0x20000010ff107230 */ /* 0x000fe40000004100 */
[----:B--2---:R-:W-:-:S05]  /*1690*/  HADD2.F32 R22, -RZ, R22.H0_H0 ;  /* 0x20000016ff167230 */ /* 0x004fca0000004100 */
[----:B------:R-:W-:Y:S02]  /*16a0*/  FFMA R22, R16, R22, R25 ;  /* 0x0000001610167223 */ /* 0x000fe40000000019 */
[----:B------:R-:W2:Y:S01]  /*16b0*/  LDG.E.U16.CONSTANT R16, desc[UR16][R18.64+0xa] ;  /* 0x00000a1012107981 */ /* 0x000ea2000c1e9500 */
[----:B---3--:R-:W-:-:S03]  /*16c0*/  HADD2.F32 R25, -RZ, R0.H0_H0 ;  /* 0x20000000ff197230 */ /* 0x008fc60000004100 */
[----:B------:R-:W3:Y:S01]  /*16d0*/  LDG.E.U16.CONSTANT R0, desc[UR16][R14.64+0xa] ;  /* 0x00000a100e007981 */ /* 0x000ee2000c1e9500 */
[----:B----4-:R-:W-:Y:S02]  /*16e0*/  HADD2.F32 R23, -RZ, R23.H0_H0 ;  /* 0x20000017ff177230 */ /* 0x010fe40000004100 */
[----:B-----5:R-:W-:-:S03]  /*16f0*/  HADD2.F32 R24, -RZ, R24.H0_H0 ;  /* 0x20000018ff187230 */ /* 0x020fc60000004100 */
[----:B------:R-:W-:Y:S02]  /*1700*/  FFMA R25, R25, R23, R22 ;  /* 0x0000001719197223 */ /* 0x000fe40000000016 */
[----:B------:R-:W4:Y:S01]  /*1710*/  LDG.E.U16.CONSTANT R22, desc[UR16][R18.64+0xc] ;  /* 0x00000c1012167981 */ /* 0x000f22000c1e9500 */
[----:B------:R-:W-:-:S03]  /*1720*/  HADD2.F32 R20, -RZ, R20.H0_H0 ;  /* 0x20000014ff147230 */ /* 0x000fc60000004100 */
[----:B------:R-:W5:Y:S02]  /*1730*/  LDG.E.U16.CONSTANT R23, desc[UR16][R14.64+0xc] ;  /* 0x00000c100e177981 */ /* 0x000f64000c1e9500 */
[----:B------:R-:W-:Y:S02]  /*1740*/  FFMA R25, R24, R20, R25 ;  /* 0x0000001418197223 */ /* 0x000fe40000000019 */
[----:B------:R-:W5:Y:S04]  /*1750*/  LDG.E.U16.CONSTANT R24, desc[UR16][R18.64+0xe] ;  /* 0x00000e1012187981 */ /* 0x000f68000c1e9500 */
[----:B------:R-:W5:Y:S01]  /*1760*/  LDG.E.U16.CONSTANT R20, desc[UR16][R14.64+0xe] ;  /* 0x00000e100e147981 */ /* 0x000f62000c1e9500 */
[----:B--2---:R-:W-:Y:S02]  /*1770*/  HADD2.F32 R16, -RZ, R16.H0_H0 ;  /* 0x20000010ff107230 */ /* 0x004fe40000004100 */
[----:B---3--:R-:W-:-:S05]  /*1780*/  HADD2.F32 R0, -RZ, R0.H0_H0 ;  /* 0x20000000ff007230 */ /* 0x008fca0000004100 */
[----:B------:R-:W-:Y:S02]  /*1790*/  FFMA R25, R16, R0, R25 ;  /* 0x0000000010197223 */ /* 0x000fe40000000019 */
[----:B------:R-:W2:Y:S01]  /*17a0*/  LDG.E.U16.CONSTANT R16, desc[UR16][R18.64+0x10] ;  /* 0x0000101012107981 */ /* 0x000ea2000c1e9500 */
[----:B----4-:R-:W-:-:S03]  /*17b0*/  HADD2.F32 R22, -RZ, R22.H0_H0 ;  /* 0x20000016ff167230 */ /* 0x010fc60000004100 */
[----:B------:R-:W3:Y:S01]  /*17c0*/  LDG.E.U16.CONSTANT R0, desc[UR16][R14.64+0x10] ;  /* 0x000010100e007981 */ /* 0x000ee2000c1e9500 */
[----:B-----5:R-:W-:Y:S02]  /*17d0*/  HADD2.F32 R23, -RZ, R23.H0_H0 ;  /* 0x20000017ff177230 */ /* 0x020fe40000004100 */
[----:B------:R-:W-:-:S03]  /*17e0*/  HADD2.F32 R24, -RZ, R24.H0_H0 ;  /* 0x20000018ff187230 */ /* 0x000fc60000004100 */
        /* <DEDUP_REMOVED lines=15> */
[----:B------:R-:W-:Y:S01]  /*18e0*/  FFMA R25, R22, R20, R25 ;  /* 0x0000001416197223 */ /* 0x000fe20000000019 */
[----:B------:R-:W4:Y:S01]  /*18f0*/  LDG.E.U16.CONSTANT R23, desc[UR16][R18.64+0x1c] ;  /* 0x00001c1012177981 */ /* 0x000f22000c1e9500 */
[----:B------:R-:W-:-:S03]  /*1900*/  HADD2.F32 R24, -RZ, R24.H0_H0 ;  /* 0x20000018ff187230 */ /* 0x000fc60000004100 */
[----:B------:R-:W5:Y:S04]  /*1910*/  LDG.E.U16.CONSTANT R20, desc[UR16][R18.64+0x18] ;  /* 0x0000181012147981 */ /* 0x000f68000c1e9500 */
[----:B------:R-:W4:Y:S01]  /*1920*/  LDG.E.U16.CONSTANT R22, desc[UR16][R14.64+0x18] ;  /* 0x000018100e167981 */ /* 0x000f22000c1e9500 */
[----:B------:R-:W-:-:S03]  /*1930*/  FFMA R26, R26, R24, R25 ;  /* 0x000000181a1a7223 */ /* 0x000fc60000000019 */
[----:B------:R-:W4:Y:S04]  /*1940*/  LDG.E.U16.CONSTANT R25, desc[UR16][R18.64+0x1a] ;  /* 0x00001a1012197981 */ /* 0x000f28000c1e9500 */
[----:B------:R-:W4:Y:S01]  /*1950*/  LDG.E.U16.CONSTANT R24, desc[UR16][R14.64+0x1a] ;  /* 0x00001a100e187981 */ /* 0x000f22000c1e9500 */
[----:B------:R-:W-:-:S04]  /*1960*/  IADD3 R21, PT, PT, R21, 0x10, RZ ;  /* 0x0000001015157810 */ /* 0x000fc80007ffe0ff */
[----:B------:R-:W-:Y:S01]  /*1970*/  ISETP.NE.AND P2, PT, R21, UR9, PT ;  /* 0x0000000915007c0c */ /* 0x000fe2000bf45270 */
[----:B------:R-:W-:Y:S02]  /*1980*/  HADD2.F32 R28, -RZ, R28.H0_H0 ;  /* 0x2000001cff1c7230 */ /* 0x000fe40000004100 */
[----:B------:R-:W-:Y:S02]  /*1990*/  HADD2.F32 R27, -RZ, R27.H0_H0 ;  /* 0x2000001bff1b7230 */ /* 0x000fe40000004100 */
[----:B------:R-:W-:Y:S02]  /*19a0*/  HADD2.F32 R29, -RZ, R29.H0_H0 ;  /* 0x2000001dff1d7230 */ /* 0x000fe40000004100 */
[----:B--2---:R-:W-:Y:S02]  /*19b0*/  HADD2.F32 R0, -RZ, R0.H0_H0 ;  /* 0x20000000ff007230 */ /* 0x004fe40000004100 */
[----:B---3--:R-:W-:-:S05]  /*19c0*/  HADD2.F32 R16, -RZ, R16.H0_H0 ;  /* 0x20000010ff107230 */ /* 0x008fca0000004100 */
[----:B------:R-:W-:Y:S01]  /*19d0*/  FFMA R0, R0, R16, R26 ;  /* 0x0000001000007223 */ /* 0x000fe2000000001a */
[----:B-----5:R-:W-:Y:S02]  /*19e0*/  HADD2.F32 R20, -RZ, R20.H0_H0 ;  /* 0x20000014ff147230 */ /* 0x020fe40000004100 */
[----:B----4-:R-:W-:Y:S02]  /*19f0*/  HADD2.F32 R22, -RZ, R22.H0_H0 ;  /* 0x20000016ff167230 */ /* 0x010fe40000004100 */
[----:B------:R-:W-:-:S03]  /*1a00*/  HADD2.F32 R25, -RZ, R25.H0_H0 ;  /* 0x20000019ff197230 */ /* 0x000fc60000004100 */
[----:B------:R-:W-:Y:S01]  /*1a10*/  FFMA R0, R20, R22, R0 ;  /* 0x0000001614007223 */ /* 0x000fe20000000000 */
[----:B------:R-:W-:Y:S02]  /*1a20*/  HADD2.F32 R24, -RZ, R24.H0_H0 ;  /* 0x20000018ff187230 */ /* 0x000fe40000004100 */
[----:B------:R-:W-:-:S03]  /*1a30*/  HADD2.F32 R23, -RZ, R23.H0_H0 ;  /* 0x20000017ff177230 */ /* 0x000fc60000004100 */
[----:B------:R-:W-:-:S04]  /*1a40*/  FFMA R0, R25, R24, R0 ;  /* 0x0000001819007223 */ /* 0x000fc80000000000 */
[----:B------:R-:W-:-:S04]  /*1a50*/  FFMA R0, R23, R28, R0 ;  /* 0x0000001c17007223 */ /* 0x000fc80000000000 */
[----:B------:R-:W-:Y:S01]  /*1a60*/  FFMA R0, R27, R29, R0 ;  /* 0x0000001d1b007223 */ /* 0x000fe20000000000 */
[----:B------:R-:W-:Y:S06]  /*1a70*/  @P2 BRA `(.L_x_20) ;  /* 0xfffffff800a02947 */ /* 0x000fec000383ffff */
[----:B------:R-:W-:-:S07]  /*1a80*/  MOV R21, UR9 ;  /* 0x0000000900157c02 */ /* 0x000fce0008000f00 */
.L_x_19:
[----:B------:R-:W-:-:S09]  /*1a90*/  UISETP.NE.AND UP0, UPT, UR20, URZ, UPT ;  /* 0x000000ff1400728c */ /* 0x000fd2000bf05270 */
[----:B------:R-:W-:Y:S05]  /*1aa0*/  BRA.U !UP0, `(.L_x_21) ;  /* 0x0000000508a87547 */ /* 0x000fea000b800000 */
[----:B------:R-:W-:Y:S02]  /*1ab0*/  UIADD3 UR11, UPT, UPT, UR20, -0x1, URZ ;  /* 0xffffffff140b7890 */ /* 0x000fe4000fffe0ff */
[----:B------:R-:W-:Y:S02]  /*1ac0*/  UISETP.NE.AND UP2, UPT, UR21, URZ, UPT ;  /* 0x000000ff1500728c */ /* 0x000fe4000bf45270 */
[----:B------:R-:W-:-:S09]  /*1ad0*/  UISETP.GE.U32.AND UP1, UPT, UR11, 0x7, UPT ;  /* 0x000000070b00788c */ /* 0x000fd2000bf26070 */
[----:B------:R-:W-:Y:S05]  /*1ae0*/  BRA.U !UP1, `(.L_x_22) ;  /* 0x0000000109b87547 */ /* 0x000fea000b800000 */
        /* <DEDUP_REMOVED lines=9> */
[----:B------:R-:W3:Y:S04]  /*1b80*/  LDG.E.U16.CONSTANT R16, desc[UR16][R18.64+0x4] ;  /* 0x0000041012107981 */ /* 0x000ee8000c1e9500 */
[----:B------:R-:W3:Y:S04]  /*1b90*/  LDG.E.U16.CONSTANT R20, desc[UR16][R14.64+0x4] ;  /* 0x000004100e147981 */ /* 0x000ee8000c1e9500 */
[----:B------:R-:W3:Y:S04]  /*1ba0*/  LDG.E.U16.CONSTANT R28, desc[UR16][R14.64+0xa] ;  /* 0x00000a100e1c7981 */ /* 0x000ee8000c1e9500 */
[----:B------:R-:W3:Y:S04]  /*1bb0*/  LDG.E.U16.CONSTANT R27, desc[UR16][R14.64+0xc] ;  /* 0x00000c100e1b7981 */ /* 0x000ee8000c1e9500 */
[----:B------:R-:W3:Y:S01]  /*1bc0*/  LDG.E.U16.CONSTANT R29, desc[UR16][R14.64+0xe] ;  /* 0x00000e100e1d7981 */ /* 0x000ee2000c1e9500 */
[----:B--2---:R-:W-:-:S02]  /*1bd0*/  HADD2.F32 R23, -RZ, R22.H0_H0 ;  /* 0x20000016ff177230 */ /* 0x004fc40000004100 */
[----:B----4-:R-:W-:Y:S02]  /*1be0*/  HADD2.F32 R24, -RZ, R24.H0_H0 ;  /* 0x20000018ff187230 */ /* 0x010fe40000004100 */
[----:B-----5:R-:W-:-:S03]  /*1bf0*/  HADD2.F32 R26, -RZ, R26.H0_H0 ;  /* 0x2000001aff1a7230 */ /* 0x020fc60000004100 */
[----:B------:R-:W-:Y:S01]  /*1c00*/  FFMA R23, R23, R24, R0 ;  /* 0x0000001817177223 */ /* 0x000fe20000000000 */
[----:B---3--:R-:W-:Y:S01]  /*1c10*/  HADD2.F32 R0, -RZ, R25.H0_H0 ;  /* 0x20000019ff007230 */ /* 0x008fe20000004100 */
[----:B------:R-:W2:Y:S01]  /*1c20*/  LDG.E.U16.CONSTANT R24, desc[UR16][R18.64+0xa] ;  /* 0x00000a1012187981 */ /* 0x000ea2000c1e9500 */
[----:B------:R-:W-:-:S03]  /*1c30*/  HADD2.F32 R22, -RZ, R16.H0_H0 ;  /* 0x20000010ff167230 */ /* 0x000fc60000004100 */
[----:B------:R-:W-:Y:S01]  /*1c40*/  FFMA R23, R0, R26, R23 ;  /* 0x0000001a00177223 */ /* 0x000fe20000000017 */
[----:B------:R-:W3:Y:S01]  /*1c50*/  LDG.E.U16.CONSTANT R16, desc[UR16][R14.64+0x6] ;  /* 0x000006100e107981 */ /* 0x000ee2000c1e9500 */
[----:B------:R-:W-:-:S03]  /*1c60*/  HADD2.F32 R20, -RZ, R20.H0_H0 ;  /* 0x20000014ff147230 */ /* 0x000fc60000004100 */
[----:B------:R-:W4:Y:S02]  /*1c70*/  LDG.E.U16.CONSTANT R0, desc[UR16][R18.64+0x6] ;  /* 0x0000061012007981 */ /* 0x000f24000c1e9500 */
[----:B------:R-:W-:Y:S02]  /*1c80*/  FFMA R25, R22, R20, R23 ;  /* 0x0000001416197223 */ /* 0x000fe40000000017 */
[----:B------:R-:W5:Y:S04]  /*1c90*/  LDG.E.U16.CONSTANT R22, desc[UR16][R18.64+0x8] ;  /* 0x0000081012167981 */ /* 0x000f68000c1e9500 */
[----:B------:R-:W2:Y:S04]  /*1ca0*/  LDG.E.U16.CONSTANT R23, desc[UR16][R14.64+0x8] ;  /* 0x000008100e177981 */ /* 0x000ea8000c1e9500 */
[----:B------:R-:W2:Y:S04]  /*1cb0*/  LDG.E.U16.CONSTANT R20, desc[UR16][R18.64+0xc] ;  /* 0x00000c1012147981 */ /* 0x000ea8000c1e9500 */
[----:B------:R0:W2:Y:S01]  /*1cc0*/  LDG.E.U16.CONSTANT R26, desc[UR16][R18.64+0xe] ;  /* 0x00000e10121a7981 */ /* 0x0000a2000c1e9500 */
[----:B------:R-:W-:-:S02]  /*1cd0*/  HADD2.F32 R28, -RZ, R28.H0_H0 ;  /* 0x2000001cff1c7230 */ /* 0x000fc40000004100 */
[----:B------:R-:W-:Y:S02]  /*1ce0*/  HADD2.F32 R27, -RZ, R27.H0_H0 ;  /* 0x2000001bff1b7230 */ /* 0x000fe40000004100 */
[----:B------:R-:W-:Y:S01]  /*1cf0*/  HADD2.F32 R29, -RZ, R29.H0_H0 ;  /* 0x2000001dff1d7230 */ /* 0x000fe20000004100 */
[----:B------:R-:W-:Y:S01]  /*1d00*/  IADD3 R21, PT, PT, R21, 0x8, RZ ;  /* 0x0000000815157810 */ /* 0x000fe20007ffe0ff */
[----:B---3--:R-:W-:Y:S02]  /*1d10*/  HADD2.F32 R16, -RZ, R16.H0_H0 ;  /* 0x20000010ff107230 */ /* 0x008fe40000004100 */
[----:B----4-:R-:W-:-:S05]  /*1d20*/  HADD2.F32 R0, -RZ, R0.H0_H0 ;  /* 0x20000000ff007230 */ /* 0x010fca0000004100 */
[----:B------:R-:W-:Y:S01]  /*1d30*/  FFMA R0, R0, R16, R25 ;  /* 0x0000001000007223 */ /* 0x000fe20000000019 */
[----:B-----5:R-:W-:Y:S02]  /*1d40*/  HADD2.F32 R25, -RZ, R22.H0_H0 ;  /* 0x20000016ff197230 */ /* 0x020fe40000004100 */
[----:B--2---:R-:W-:Y:S02]  /*1d50*/  HADD2.F32 R23, -RZ, R23.H0_H0 ;  /* 0x20000017ff177230 */ /* 0x004fe40000004100 */
[----:B------:R-:W-:-:S03]  /*1d60*/  HADD2.F32 R24, -RZ, R24.H0_H0 ;  /* 0x20000018ff187230 */ /* 0x000fc60000004100 */
[----:B------:R-:W-:Y:S01]  /*1d70*/  FFMA R0, R25, R23, R0 ;  /* 0x0000001719007223 */ /* 0x000fe20000000000 */
[----:B0-----:R-:W-:-:S03]  /*1d80*/  HADD2.F32 R19, -RZ, R20.H0_H0 ;  /* 0x20000014ff137230 */ /* 0x001fc60000004100 */
[----:B------:R-:W-:Y:S01]  /*1d90*/  FFMA R0, R24, R28, R0 ;  /* 0x0000001c18007223 */ /* 0x000fe20000000000 */
[----:B------:R-:W-:-:S03]  /*1da0*/  HADD2.F32 R15, -RZ, R26.H0_H0 ;  /* 0x2000001aff0f7230 */ /* 0x000fc60000004100 */
[----:B------:R-:W-:-:S04]  /*1db0*/  FFMA R0, R19, R27, R0 ;  /* 0x0000001b13007223 */ /* 0x000fc80000000000 */
[----:B------:R-:W-:-:S07]  /*1dc0*/  FFMA R0, R15, R29, R0 ;  /* 0x0000001d0f007223 */ /* 0x000fce0000000000 */
.L_x_22:
[----:B------:R-:W-:Y:S05]  /*1dd0*/  BRA.U !UP2, `(.L_x_21) ;  /* 0x000000010adc7547 */ /* 0x000fea000b800000 */
[----:B------:R-:W-:Y:S02]  /*1de0*/  UIADD3 UR11, UPT, UPT, UR21, -0x1, URZ ;  /* 0xffffffff150b7890 */ /* 0x000fe4000fffe0ff */
[----:B------:R-:W-:Y:S02]  /*1df0*/  UISETP.NE.AND UP2, UPT, UR10, URZ, UPT ;  /* 0x000000ff0a00728c */ /* 0x000fe4000bf45270 */
[----:B------:R-:W-:-:S09]  /*1e00*/  UISETP.GE.U32.AND UP1, UPT, UR11, 0x3, UPT ;  /* 0x000000030b00788c */ /* 0x000fd2000bf26070 */
[----:B------:R-:W-:Y:S05]  /*1e10*/  BRA.U !UP1, `(.L_x_23) ;  /* 0x0000000109687547 */ /* 0x000fea000b800000 */
[C---:B------:R-:W-:Y:S01]  /*1e20*/  IADD3 R15, P2, PT, R21.reuse, UR5, RZ ;  /* 0x00000005150f7c10 */ /* 0x040fe2000ff5e0ff */
[----:B------:R-:W-:-:S04]  /*1e30*/  IMAD.WIDE.U32 R18, R21, 0x2, R12 ;  /* 0x0000000215127825 */ /* 0x000fc800078e000c */
[----:B------:R-:W-:Y:S01]  /*1e40*/  IMAD.X R16, RZ, RZ, RZ, P2 ;  /* 0x000000ffff107224 */ /* 0x000fe200010e06ff */
        /* <DEDUP_REMOVED lines=10> */
[----:B------:R-:W-:Y:S01]  /*1ef0*/  IADD3 R21, PT, PT, R21, 0x4, RZ ;  /* 0x0000000415157810 */ /* 0x000fe20007ffe0ff */
[----:B--2---:R-:W-:-:S02]  /*1f00*/  HADD2.F32 R25, -RZ, R25.H0_H0 ;  /* 0x20000019ff197230 */ /* 0x004fc40000004100 */
[----:B---3--:R-:W-:Y:S02]  /*1f10*/  HADD2.F32 R28, -RZ, R27.H0_H0 ;  /* 0x2000001bff1c7230 */ /* 0x008fe40000004100 */
[----:B----4-:R-:W-:Y:S02]  /*1f20*/  HADD2.F32 R26, -RZ, R26.H0_H0 ;  /* 0x2000001aff1a7230 */ /* 0x010fe40000004100 */
[----:B-----5:R-:W-:-:S03]  /*1f30*/  HADD2.F32 R22, -RZ, R22.H0_H0 ;  /* 0x20000016ff167230 */ /* 0x020fc60000004100 */
[----:B------:R-:W-:Y:S01]  /*1f40*/  FFMA R25, R25, R26, R0 ;  /* 0x0000001a19197223 */ /* 0x000fe20000000000 */
[----:B------:R-:W-:-:S03]  /*1f50*/  HADD2.F32 R27, -RZ, R16.H0_H0 ;  /* 0x20000010ff1b7230 */ /* 0x000fc60000004100 */
[----:B------:R-:W-:Y:S01]  /*1f60*/  FFMA R22, R28, R22, R25 ;  /* 0x000000161c167223 */ /* 0x000fe20000000019 */
[----:B------:R-:W-:Y:S02]  /*1f70*/  HADD2.F32 R20, -RZ, R20.H0_H0 ;  /* 0x20000014ff147230 */ /* 0x000fe40000004100 */
[----:B------:R-:W-:-:S03]  /*1f80*/  HADD2.F32 R23, -RZ, R23.H0_H0 ;  /* 0x20000017ff177230 */ /* 0x000fc60000004100 */
[----:B------:R-:W-:Y:S01]  /*1f90*/  FFMA R20, R27, R20, R22 ;  /* 0x000000141b147223 */ /* 0x000fe20000000016 */
[----:B------:R-:W-:-:S05]  /*1fa0*/  HADD2.F32 R24, -RZ, R24.H0_H0 ;  /* 0x20000018ff187230 */ /* 0x000fca0000004100 */
[----:B------:R-:W-:-:S07]  /*1fb0*/  FFMA R0, R23, R24, R20 ;  /* 0x0000001817007223 */ /* 0x000fce0000000014 */
.L_x_23:
[----:B------:R-:W-:Y:S05]  /*1fc0*/  BRA.U !UP2, `(.L_x_21) ;  /* 0x000000010a607547 */ /* 0x000fea000b800000 */
[C---:B------:R-:W-:Y:S01]  /*1fd0*/  IADD3 R15, P2, PT, R21.reuse, UR5, RZ ;  /* 0x00000005150f7c10 */ /* 0x040fe2000ff5e0ff */
        /* <DEDUP_REMOVED lines=23> */
.L_x_21:
[----:B------:R-:W0:Y:S01]  /*2150*/  LDCU UR5, c[0x0][0x3a8] ;  /* 0x00007500ff0577ac */ /* 0x000e220008000800 */
[----:B------:R-:W-:Y:S01]  /*2160*/  HFMA2 R19, -RZ, RZ, 3.7421875, 0 ;  /* 0x437c0000ff137431 */ /* 0x000fe200000001ff */
[----:B------:R-:W-:Y:S01]  /*2170*/  MOV R15, 0x3bbb989d ;  /* 0x3bbb989d000f7802 */ /* 0x000fe20000000f00 */
[----:B0-----:R-:W-:Y:S01]  /*2180*/  FFMA R0, R0, UR5, -R9 ;  /* 0x0000000500007c23 */ /* 0x001fe20008000809 */
[----:B------:R-:W-:-:S03]  /*2190*/  UMOV UR5, URZ ;  /* 0x000000ff00057c82 */ /* 0x000fc60008000000 */
[----:B------:R-:W-:-:S04]  /*21a0*/  FFMA.SAT R14, R0, R15, 0.5 ;  /* 0x3f000000000e7423 */ /* 0x000fc8000000200f */
[----:B------:R-:W-:-:S04]  /*21b0*/  FFMA.RM R14, R14, R19, 12582913 ;  /* 0x4b4000010e0e7423 */ /* 0x000fc80000004013 */
[----:B------:R-:W-:-:S04]  /*21c0*/  FADD R15, R14, -12583039 ;  /* 0xcb40007f0e0f7421 */ /* 0x000fc80000000000 */
[----:B------:R-:W-:-:S04]  /*21d0*/  FFMA R15, R0, 1.4426950216293334961, -R15 ;  /* 0x3fb8aa3b000f7823 */ /* 0x000fc8000000080f */
[----:B------:R-:W-:Y:S01]  /*21e0*/  FFMA R15, R0, 1.925963033500011079e-08, R15 ;  /* 0x32a57060000f7823 */ /* 0x000fe2000000000f */
[----:B------:R-:W-:-:S05]  /*21f0*/  SHF.L.U32 R0, R14, 0x17, RZ ;  /* 0x000000170e007819 */ /* 0x000fca00000006ff */
[----:B------:R-:W0:Y:S02]  /*2200*/  MUFU.EX2 R15, R15 ;  /* 0x0000000f000f7308 */ /* 0x000e240000000800 */
[----:B0-----:R-:W-:-:S04]  /*2210*/  FMUL R0, R0, R15 ;  /* 0x0000000f00007220 */ /* 0x001fc80000400000 */
[----:B------:R-:W-:Y:S01]  /*2220*/  FADD R7, R7, R0 ;  /* 0x0000000007077221 */ /* 0x000fe20000000000 */
[----:B------:R-:W-:Y:S06]  /*2230*/  @!P1 BRA `(.L_x_24) ;  /* 0x0000000400309947 */ /* 0x000fec0003800000 */
[----:B------:R-:W0:Y:S01]  /*2240*/  LDCU.64 UR18, c[0x0][0x3a0] ;  /* 0x00007400ff1277ac */ /* 0x000e220008000a00 */
[----:B------:R-:W-:-:S05]  /*2250*/  UMOV UR5, URZ ;  /* 0x000000ff00057c82 */ /* 0x000fca0008000000 */
.L_x_25:
[----:B------:R-:W-:-:S04]  /*2260*/  UIADD3 UR11, UP1, UPT, UR5, UR14, URZ ;  /* 0x0000000e050b7290 */ /* 0x000fc8000ff3e0ff */
[----:B------:R-:W-:Y:S02]  /*2270*/  UIADD3.X UR12, UPT, UPT, URZ, UR15, URZ, UP1, !UPT ;  /* 0x0000000fff0c7290 */ /* 0x000fe40008ffe4ff */
[----:B0-----:R-:W-:-:S04]  /*2280*/  ULEA UR13, UP1, UR11, UR18, 0x1 ;  /* 0x000000120b0d7291 */ /* 0x001fc8000f8208ff */
[----:B------:R-:W-:Y:S02]  /*2290*/  ULEA.HI.X UR12, UR11, UR19, UR12, 0x1, UP1 ;  /* 0x000000130b0c7291 */ /* 0x000fe400088f0c0c */
[----:B------:R-:W-:-:S04]  /*22a0*/  IMAD.U32 R14, RZ, RZ, UR13 ;  /* 0x0000000dff0e7e24 */ /* 0x000fc8000f8e00ff */
[----:B------:R-:W-:-:S05]  /*22b0*/  MOV R15, UR12 ;  /* 0x0000000c000f7c02 */ /* 0x000fca0008000f00 */
[----:B------:R-:W2:Y:S04]  /*22c0*/  LDG.E.U16.CONSTANT R18, desc[UR16][R14.64] ;  /* 0x000000100e127981 */ /* 0x000ea8000c1e9500 */
        /* <DEDUP_REMOVED lines=9> */
[----:B---3--:R-:W-:Y:S02]  /*2360*/  HADD2.F32 R25, -RZ, R24.H0_H0 ;  /* 0x20000018ff197230 */ /* 0x008fe40000004100 */
[C---:B------:R-:W-:Y:S02]  /*2370*/  FMUL R24, R0.reuse, R19 ;  /* 0x0000001300187220 */ /* 0x040fe40000400000 */
[----:B------:R-:W3:Y:S01]  /*2380*/  LDG.E.U16.CONSTANT R19, desc[UR16][R14.64+0x10] ;  /* 0x000010100e137981 */ /* 0x000ee2000c1e9500 */
[----:B----4-:R-:W-:Y:S02]  /*2390*/  HADD2.F32 R23, -RZ, R23.H0_H0 ;  /* 0x20000017ff177230 */ /* 0x010fe40000004100 */
[----:B------:R-:W-:Y:S01]  /*23a0*/  FFMA R24, R17, R8, R24 ;  /* 0x0000000811187223 */ /* 0x000fe20000000018 */
[----:B------:R-:W-:Y:S01]  /*23b0*/  FMUL R26, R0, R25 ;  /* 0x00000019001a7220 */ /* 0x000fe20000400000 */
[----:B------:R-:W4:Y:S01]  /*23c0*/  LDG.E.U16.CONSTANT R8, desc[UR16][R14.64+0x12] ;  /* 0x000012100e087981 */ /* 0x000f22000c1e9500 */
[----:B-----5:R-:W-:-:S02]  /*23d0*/  HADD2.F32 R25, -RZ, R22.H0_H0 ;  /* 0x20000016ff197230 */ /* 0x020fc40000004100 */
[C---:B------:R-:W-:Y:S01]  /*23e0*/  FFMA R24, R17.reuse, R24, R26 ;  /* 0x0000001811187223 */ /* 0x040fe2000000001a */
[C---:B------:R-:W-:Y:S01]  /*23f0*/  FMUL R26, R0.reuse, R23 ;  /* 0x00000017001a7220 */ /* 0x040fe20000400000 */
[----:B------:R-:W5:Y:S03]  /*2400*/  LDG.E.U16.CONSTANT R22, desc[UR16][R14.64+0x14] ;  /* 0x000014100e167981 */ /* 0x000f66000c1e9500 */
[C---:B------:R-:W-:Y:S01]  /*2410*/  FFMA R24, R17.reuse, R24, R26 ;  /* 0x0000001811187223 */ /* 0x040fe2000000001a */
[C---:B------:R-:W-:Y:S01]  /*2420*/  FMUL R26, R0.reuse, R25 ;  /* 0x00000019001a7220 */ /* 0x040fe20000400000 */
[----:B------:R-:W5:Y:S01]  /*2430*/  LDG.E.U16.CONSTANT R23, desc[UR16][R14.64+0x16] ;  /* 0x000016100e177981 */ /* 0x000f62000c1e9500 */
[----:B------:R-:W-:Y:S02]  /*2440*/  HADD2.F32 R25, -RZ, R21.H0_H0 ;  /* 0x20000015ff197230 */ /* 0x000fe40000004100 */
[----:B------:R-:W-:Y:S01]  /*2450*/  FFMA R26, R17, R24, R26 ;  /* 0x00000018111a7223 */ /* 0x000fe2000000001a */
[----:B------:R-:W5:Y:S02]  /*2460*/  LDG.E.U16.CONSTANT R21, desc[UR16][R14.64+0x18] ;  /* 0x000018100e157981 */ /* 0x000f64000c1e9500 */
[----:B------:R-:W-:-:S02]  /*2470*/  FMUL R25, R0, R25 ;  /* 0x0000001900197220 */ /* 0x000fc40000400000 */
[----:B------:R-:W5:Y:S02]  /*2480*/  LDG.E.U16.CONSTANT R24, desc[UR16][R14.64+0x1a] ;  /* 0x00001a100e187981 */ /* 0x000f64000c1e9500 */
[----:B------:R-:W-:Y:S02]  /*2490*/  FFMA R26, R17, R26, R25 ;  /* 0x0000001a111a7223 */ /* 0x000fe40000000019 */
[----:B------:R4:W5:Y:S01]  /*24a0*/  LDG.E.U16.CONSTANT R25, desc[UR16][R14.64+0x1c] ;  /* 0x00001c100e197981 */ /* 0x000962000c1e9500 */
[----:B------:R-:W-:Y:S02]  /*24b0*/  HADD2.F32 R29, -RZ, R16.H0_H0 ;  /* 0x20000010ff1d7230 */ /* 0x000fe40000004100 */
[----:B------:R-:W-:-:S03]  /*24c0*/  HADD2.F32 R20, -RZ, R20.H0_H0 ;  /* 0x20000014ff147230 */ /* 0x000fc60000004100 */
[C---:B------:R-:W-:Y:S02]  /*24d0*/  FMUL R16, R0.reuse, R29 ;  /* 0x0000001d00107220 */ /* 0x040fe40000400000 */
[----:B------:R-:W-:Y:S02]  /*24e0*/  FMUL R29, R0, R20 ;  /* 0x00000014001d7220 */ /* 0x000fe40000400000 */
[----:B------:R-:W-:-:S04]  /*24f0*/  FFMA R16, R17, R26, R16 ;  /* 0x0000001a11107223 */ /* 0x000fc80000000010 */
[----:B------:R-:W-:Y:S01]  /*2500*/  FFMA R16, R17, R16, R29 ;  /* 0x0000001011107223 */ /* 0x000fe2000000001d */
[----:B------:R-:W-:Y:S01]  /*2510*/  UIADD3 UR5, UPT, UPT, UR5, 0x10, URZ ;  /* 0x0000001005057890 */ /* 0x000fe2000fffe0ff */
[----:B------:R-:W-:-:S03]  /*2520*/  HADD2.F32 R27, -RZ, R27.H0_H0 ;  /* 0x2000001bff1b7230 */ /* 0x000fc60000004100 */
[----:B------:R-:W-:Y:S02]  /*2530*/  UISETP.NE.AND UP1, UPT, UR5, UR9, UPT ;  /* 0x000000090500728c */ /* 0x000fe4000bf25270 */
[----:B------:R-:W-:Y:S01]  /*2540*/  FMUL R27, R0, R27 ;  /* 0x0000001b001b7220 */ /* 0x000fe20000400000 */
[----:B--2---:R-:W-:Y:S02]  /*2550*/  HADD2.F32 R18, -RZ, R18.H0_H0 ;  /* 0x20000012ff127230 */ /* 0x004fe40000004100 */
[----:B---3--:R-:W-:-:S03]  /*2560*/  HADD2.F32 R29, -RZ, R19.H0_H0 ;  /* 0x20000013ff1d7230 */ /* 0x008fc60000004100 */
[----:B------:R-:W-:Y:S01]  /*2570*/  FMUL R19, R0, R18 ;  /* 0x0000001200137220 */ /* 0x000fe20000400000 */
[----:B----4-:R-:W-:-:S03]  /*2580*/  HADD2.F32 R15, -RZ, R8.H0_H0 ;  /* 0x20000008ff0f7230 */ /* 0x010fc60000004100 */
[----:B------:R-:W-:Y:S01]  /*2590*/  FFMA R16, R17, R16, R19 ;  /* 0x0000001011107223 */ /* 0x000fe20000000013 */
[----:B------:R-:W-:Y:S01]  /*25a0*/  FMUL R29, R0, R29 ;  /* 0x0000001d001d7220 */ /* 0x000fe20000400000 */
[----:B-----5:R-:W-:-:S03]  /*25b0*/  HADD2.F32 R19, -RZ, R22.H0_H0 ;  /* 0x20000016ff137230 */ /* 0x020fc60000004100 */
[----:B------:R-:W-:Y:S01]  /*25c0*/  FFMA R16, R17, R16, R29 ;  /* 0x0000001011107223 */ /* 0x000fe2000000001d */
[----:B------:R-:W-:Y:S01]  /*25d0*/  FMUL R15, R0, R15 ;  /* 0x0000000f000f7220 */ /* 0x000fe20000400000 */
[----:B------:R-:W-:-:S03]  /*25e0*/  HADD2.F32 R23, -RZ, R23.H0_H0 ;  /* 0x20000017ff177230 */ /* 0x000fc60000004100 */
[C---:B------:R-:W-:Y:S01]  /*25f0*/  FFMA R16, R17.reuse, R16, R15 ;  /* 0x0000001011107223 */ /* 0x040fe2000000000f */
[C---:B------:R-:W-:Y:S01]  /*2600*/  FMUL R19, R0.reuse, R19 ;  /* 0x0000001300137220 */ /* 0x040fe20000400000 */
[----:B------:R-:W-:Y:S02]  /*2610*/  HADD2.F32 R21, -RZ, R21.H0_H0 ;  /* 0x20000015ff157230 */ /* 0x000fe40000004100 */
[C---:B------:R-:W-:Y:S01]  /*2620*/  FMUL R23, R0.reuse, R23 ;  /* 0x0000001700177220 */ /* 0x040fe20000400000 */
[C---:B------:R-:W-:Y:S01]  /*2630*/  FFMA R16, R17.reuse, R16, R19 ;  /* 0x0000001011107223 */ /* 0x040fe20000000013 */
[----:B------:R-:W-:Y:S02]  /*2640*/  HADD2.F32 R15, -RZ, R24.H0_H0 ;  /* 0x20000018ff0f7230 */ /* 0x000fe40000004100 */
[----:B------:R-:W-:Y:S01]  /*2650*/  FMUL R21, R0, R21 ;  /* 0x0000001500157220 */ /* 0x000fe20000400000 */
[----:B------:R-:W-:Y:S01]  /*2660*/  FFMA R16, R17, R16, R23 ;  /* 0x0000001011107223 */ /* 0x000fe20000000017 */
[----:B------:R-:W-:-:S02]  /*2670*/  HADD2.F32 R25, -RZ, R25.H0_H0 ;  /* 0x20000019ff197230 */ /* 0x000fc40000004100 */
[C---:B------:R-:W-:Y:S01]  /*2680*/  FMUL R8, R0.reuse, R15 ;  /* 0x0000000f00087220 */ /* 0x040fe20000400000 */
[C---:B------:R-:W-:Y:S02]  /*2690*/  FFMA R16, R17.reuse, R16, R21 ;  /* 0x0000001011107223 */ /* 0x040fe40000000015 */
[----:B------:R-:W-:Y:S02]  /*26a0*/  FMUL R14, R0, R25 ;  /* 0x00000019000e7220 */ /* 0x000fe40000400000 */
[----:B------:R-:W-:-:S04]  /*26b0*/  FFMA R8, R17, R16, R8 ;  /* 0x0000001011087223 */ /* 0x000fc80000000008 */
[----:B------:R-:W-:-:S04]  /*26c0*/  FFMA R8, R17, R8, R14 ;  /* 0x0000000811087223 */ /* 0x000fc8000000000e */
[----:B------:R-:W-:Y:S01]  /*26d0*/  FFMA R8, R17, R8, R27 ;  /* 0x0000000811087223 */ /* 0x000fe2000000001b */
[----:B------:R-:W-:Y:S06]  /*26e0*/  BRA.U UP1, `(.L_x_25) ;  /* 0xfffffff901dc7547 */ /* 0x000fec000b83ffff */
[----:B------:R-:W-:-:S05]  /*26f0*/  UMOV UR5, UR9 ;  /* 0x0000000900057c82 */ /* 0x000fca0008000000 */
.L_x_24:
[----:B------:R-:W-:Y:S05]  /*2700*/  BRA.U !UP0, `(.L_x_18) ;  /* 0x0000000508947547 */ /* 0x000fea000b800000 */
[----:B------:R-:W-:Y:S02]  /*2710*/  UIADD3 UR11, UPT, UPT, UR20, -0x1, URZ ;  /* 0xffffffff140b7890 */ /* 0x000fe4000fffe0ff */
[----:B------:R-:W-:Y:S02]  /*2720*/  UISETP.NE.AND UP1, UPT, UR21, URZ, UPT ;  /* 0x000000ff1500728c */ /* 0x000fe4000bf25270 */
[----:B------:R-:W-:-:S09]  /*2730*/  UISETP.GE.U32.AND UP0, UPT, UR11, 0x7, UPT ;  /* 0x000000070b00788c */ /* 0x000fd2000bf06070 */
[----:B------:R-:W-:Y:S05]  /*2740*/  BRA.U !UP0, `(.L_x_26) ;  /* 0x0000000108a07547 */ /* 0x000fea000b800000 */
[----:B------:R-:W0:Y:S01]  /*2750*/  LDCU.64 UR18, c[0x0][0x3a0] ;  /* 0x00007400ff1277ac */ /* 0x000e220008000a00 */
[----:B------:R-:W-:-:S04]  /*2760*/  UIADD3 UR11, UP0, UPT, UR5, UR14, URZ ;  /* 0x0000000e050b7290 */ /* 0x000fc8000ff1e0ff */
[----:B------:R-:W-:Y:S02]  /*2770*/  UIADD3.X UR12, UPT, UPT, URZ, UR15, URZ, UP0, !UPT ;  /* 0x0000000fff0c7290 */ /* 0x000fe400087fe4ff */
[----:B0-----:R-:W-:-:S04]  /*2780*/  ULEA UR13, UP0, UR11, UR18, 0x1 ;  /* 0x000000120b0d7291 */ /* 0x001fc8000f8008ff */
[----:B------:R-:W-:Y:S02]  /*2790*/  ULEA.HI.X UR12, UR11, UR19, UR12, 0x1, UP0 ;  /* 0x000000130b0c7291 */ /* 0x000fe400080f0c0c */
[----:B------:R-:W-:-:S04]  /*27a0*/  MOV R14, UR13 ;  /* 0x0000000d000e7c02 */ /* 0x000fc80008000f00 */
        /* <DEDUP_REMOVED lines=8> */
[----:B------:R0:W5:Y:S01]  /*2830*/  LDG.E.U16.CONSTANT R21, desc[UR16][R14.64+0xe] ;  /* 0x00000e100e157981 */ /* 0x000162000c1e9500 */
[----:B------:R-:W-:Y:S01]  /*2840*/  UIADD3 UR5, UPT, UPT, UR5, 0x8, URZ ;  /* 0x0000000805057890 */ /* 0x000fe2000fffe0ff */
[----:B--2---:R-:W-:-:S02]  /*2850*/  HADD2.F32 R23, -RZ, R22.H0_H0 ;  /* 0x20000016ff177230 */ /* 0x004fc40000004100 */
[----:B---3--:R-:W-:-:S03]  /*2860*/  HADD2.F32 R25, -RZ, R24.H0_H0 ;  /* 0x20000018ff197230 */ /* 0x008fc60000004100 */
[----:B------:R-:W-:-:S04]  /*2870*/  FMUL R23, R0, R23 ;  /* 0x0000001700177220 */ /* 0x000fc80000400000 */
[----:B------:R-:W-:Y:S01]  /*2880*/  FFMA R8, R8, R17, R23 ;  /* 0x0000001108087223 */ /* 0x000fe20000000017 */
[----:B----4-:R-:W-:Y:S02]  /*2890*/  HADD2.F32 R23, -RZ, R26.H0_H0 ;  /* 0x2000001aff177230 */ /* 0x010fe40000004100 */
[----:B------:R-:W-:Y:S01]  /*28a0*/  FMUL R22, R0, R25 ;  /* 0x0000001900167220 */ /* 0x000fe20000400000 */
[----:B-----5:R-:W-:-:S03]  /*28b0*/  HADD2.F32 R25, -RZ, R16.H0_H0 ;  /* 0x20000010ff197230 */ /* 0x020fc60000004100 */
[C---:B------:R-:W-:Y:S01]  /*28c0*/  FFMA R8, R17.reuse, R8, R22 ;  /* 0x0000000811087223 */ /* 0x040fe20000000016 */
[C---:B------:R-:W-:Y:S01]  /*28d0*/  FMUL R23, R0.reuse, R23 ;  /* 0x0000001700177220 */ /* 0x040fe20000400000 */
[----:B0-----:R-:W-:Y:S02]  /*28e0*/  HADD2.F32 R15, -RZ, R18.H0_H0 ;  /* 0x20000012ff0f7230 */ /* 0x001fe40000004100 */
[C---:B------:R-:W-:Y:S01]  /*28f0*/  FMUL R25, R0.reuse, R25 ;  /* 0x0000001900197220 */ /* 0x040fe20000400000 */
[C---:B------:R-:W-:Y:S01]  /*2900*/  FFMA R8, R17.reuse, R8, R23 ;  /* 0x0000000811087223 */ /* 0x040fe20000000017 */
[----:B------:R-:W-:Y:S02]  /*2910*/  HADD2.F32 R19, -RZ, R19.H0_H0 ;  /* 0x20000013ff137230 */ /* 0x000fe40000004100 */
[----:B------:R-:W-:Y:S01]  /*2920*/  FMUL R14, R0, R15 ;  /* 0x0000000f000e7220 */ /* 0x000fe20000400000 */
[----:B------:R-:W-:Y:S01]  /*2930*/  FFMA R8, R17, R8, R25 ;  /* 0x0000000811087223 */ /* 0x000fe20000000019 */
[----:B------:R-:W-:-:S03]  /*2940*/  HADD2.F32 R15, -RZ, R20.H0_H0 ;  /* 0x20000014ff0f7230 */ /* 0x000fc60000004100 */
[C---:B------:R-:W-:Y:S01]  /*2950*/  FFMA R8, R17.reuse, R8, R14 ;  /* 0x0000000811087223 */ /* 0x040fe2000000000e */
[C---:B------:R-:W-:Y:S01]  /*2960*/  FMUL R14, R0.reuse, R19 ;  /* 0x00000013000e7220 */ /* 0x040fe20000400000 */
[----:B------:R-:W-:Y:S02]  /*2970*/  HADD2.F32 R21, -RZ, R21.H0_H0 ;  /* 0x20000015ff157230 */ /* 0x000fe40000004100 */
[C---:B------:R-:W-:Y:S01]  /*2980*/  FMUL R15, R0.reuse, R15 ;  /* 0x0000000f000f7220 */ /* 0x040fe20000400000 */
[C---:B------:R-:W-:Y:S02]  /*2990*/  FFMA R8, R17.reuse, R8, R14 ;  /* 0x0000000811087223 */ /* 0x040fe4000000000e */
[----:B------:R-:W-:Y:S02]  /*29a0*/  FMUL R21, R0, R21 ;  /* 0x0000001500157220 */ /* 0x000fe40000400000 */
[----:B------:R-:W-:-:S04]  /*29b0*/  FFMA R8, R17, R8, R15 ;  /* 0x0000000811087223 */ /* 0x000fc8000000000f */
[----:B------:R-:W-:-:S07]  /*29c0*/  FFMA R8, R17, R8, R21 ;  /* 0x0000000811087223 */ /* 0x000fce0000000015 */
.L_x_26:
        /* <DEDUP_REMOVED lines=15> */
[----:B------:R-:W5:Y:S01]  /*2ac0*/  LDG.E.U16.CONSTANT R22, desc[UR16][R14.64+0x6] ;  /* 0x000006100e167981 */ /* 0x000f62000c1e9500 */
[----:B------:R-:W-:Y:S01]  /*2ad0*/  UIADD3 UR5, UPT, UPT, UR5, 0x4, URZ ;  /* 0x0000000405057890 */ /* 0x000fe2000fffe0ff */
[----:B--2---:R-:W-:-:S02]  /*2ae0*/  HADD2.F32 R19, -RZ, R16.H0_H0 ;  /* 0x20000010ff137230 */ /* 0x004fc40000004100 */
[----:B---3--:R-:W-:-:S03]  /*2af0*/  HADD2.F32 R21, -RZ, R18.H0_H0 ;  /* 0x20000012ff157230 */ /* 0x008fc60000004100 */
[----:B------:R-:W-:Y:S01]  /*2b00*/  FMUL R19, R0, R19 ;  /* 0x0000001300137220 */ /* 0x000fe20000400000 */
[----:B----4-:R-:W-:-:S03]  /*2b10*/  HADD2.F32 R23, -RZ, R20.H0_H0 ;  /* 0x20000014ff177230 */ /* 0x010fc60000004100 */
[----:B------:R-:W-:Y:S01]  /*2b20*/  FFMA R8, R8, R17, R19 ;  /* 0x0000001108087223 */ /* 0x000fe20000000013 */
[C---:B------:R-:W-:Y:S01]  /*2b30*/  FMUL R16, R0.reuse, R21 ;  /* 0x0000001500107220 */ /* 0x040fe20000400000 */
[----:B-----5:R-:W-:Y:S02]  /*2b40*/  HADD2.F32 R19, -RZ, R22.H0_H0 ;  /* 0x20000016ff137230 */ /* 0x020fe40000004100 */
[C---:B------:R-:W-:Y:S01]  /*2b50*/  FMUL R23, R0.reuse, R23 ;  /* 0x0000001700177220 */ /* 0x040fe20000400000 */
[C---:B------:R-:W-:Y:S02]  /*2b60*/  FFMA R8, R17.reuse, R8, R16 ;  /* 0x0000000811087223 */ /* 0x040fe40000000010 */
[----:B------:R-:W-:Y:S02]  /*2b70*/  FMUL R19, R0, R19 ;  /* 0x0000001300137220 */ /* 0x000fe40000400000 */
[----:B------:R-:W-:-:S04]  /*2b80*/  FFMA R8, R17, R8, R23 ;  /* 0x0000000811087223 */ /* 0x000fc80000000017 */
[----:B------:R-:W-:-:S07]  /*2b90*/  FFMA R8, R17, R8, R19 ;  /* 0x0000000811087223 */ /* 0x000fce0000000013 */
.L_x_27:
[----:B------:R-:W-:Y:S05]  /*2ba0*/  BRA.U !UP1, `(.L_x_18) ;  /* 0x00000001096c7547 */ /* 0x000fea000b800000 */
[----:B------:R-:W0:Y:S01]  /*2bb0*/  LDCU.64 UR12, c[0x0][0x3a0] ;  /* 0x00007400ff0c77ac */ /* 0x000e220008000a00 */
[----:B------:R-:W-:-:S04]  /*2bc0*/  UIADD3 UR5, UP0, UPT, UR5, UR14, URZ ;  /* 0x0000000e05057290 */ /* 0x000fc8000ff1e0ff */
[----:B------:R-:W-:Y:S02]  /*2bd0*/  UIADD3.X UR11, UPT, UPT, URZ, UR15, URZ, UP0, !UPT ;  /* 0x0000000fff0b7290 */ /* 0x000fe400087fe4ff */
[----:B0-----:R-:W-:-:S04]  /*2be0*/  ULEA UR12, UP0, UR5, UR12, 0x1 ;  /* 0x0000000c050c7291 */ /* 0x001fc8000f8008ff */
[----:B------:R-:W-:Y:S02]  /*2bf0*/  ULEA.HI.X UR13, UR5, UR13, UR11, 0x1, UP0 ;  /* 0x0000000d050d7291 */ /* 0x000fe400080f0c0b */
[----:B------:R-:W-:-:S04]  /*2c00*/  IMAD.U32 R14, RZ, RZ, UR12 ;  /* 0x0000000cff0e7e24 */ /* 0x000fc8000f8e00ff */
[----:B------:R-:W-:-:S05]  /*2c10*/  MOV R15, UR13 ;  /* 0x0000000d000f7c02 */ /* 0x000fca0008000f00 */
[----:B------:R-:W2:Y:S01]  /*2c20*/  LDG.E.U16.CONSTANT R14, desc[UR16][R14.64] ;  /* 0x000000100e0e7981 */ /* 0x000ea2000c1e9500 */
[----:B------:R-:W-:Y:S01]  /*2c30*/  UISETP.NE.AND UP0, UPT, UR10, 0x1, UPT ;  /* 0x000000010a00788c */ /* 0x000fe2000bf05270 */
[----:B--2---:R-:W-:-:S05]  /*2c40*/  HADD2.F32 R19, -RZ, R14.H0_H0 ;  /* 0x2000000eff137230 */ /* 0x004fca0000004100 */
[----:B------:R-:W-:-:S04]  /*2c50*/  FMUL R19, R0, R19 ;  /* 0x0000001300137220 */ /* 0x000fc80000400000 */
[----:B------:R-:W-:Y:S01]  /*2c60*/  FFMA R8, R8, R17, R19 ;  /* 0x0000001108087223 */ /* 0x000fe20000000013 */
[----:B------:R-:W-:Y:S06]  /*2c70*/  BRA.U !UP0, `(.L_x_18) ;  /* 0x0000000108387547 */ /* 0x000fec000b800000 */
[----:B------:R-:W-:Y:S01]  /*2c80*/  UISETP.NE.AND UP0, UPT, UR10, 0x2, UPT ;  /* 0x000000020a00788c */ /* 0x000fe2000bf05270 */
[----:B------:R-:W-:Y:S02]  /*2c90*/  MOV R18, UR12 ;  /* 0x0000000c00127c02 */ /* 0x000fe40008000f00 */
[----:B------:R-:W-:-:S03]  /*2ca0*/  MOV R19, UR13 ;  /* 0x0000000d00137c02 */ /* 0x000fc60008000f00 */
[----:B------:R-:W-:Y:S02]  /*2cb0*/  PLOP3.LUT P1, PT, PT, PT, UP0, 0x80, 0x8 ;  /* 0x000000000008781c */ /* 0x000fe40003f2f008 */
[----:B------:R-:W-:Y:S01]  /*2cc0*/  MOV R14, UR12 ;  /* 0x0000000c000e7c02 */ /* 0x000fe20008000f00 */
[----:B------:R-:W2:Y:S01]  /*2cd0*/  LDG.E.U16.CONSTANT R18, desc[UR16][R18.64+0x2] ;  /* 0x0000021012127981 */ /* 0x000ea2000c1e9500 */
[----:B------:R-:W-:-:S09]  /*2ce0*/  MOV R15, UR13 ;  /* 0x0000000d000f7c02 */ /* 0x000fd20008000f00 */
[----:B------:R-:W3:Y:S01]  /*2cf0*/  @P1 LDG.E.U16.CONSTANT R14, desc[UR16][R14.64+0x4] ;  /* 0x000004100e0e1981 */ /* 0x000ee2000c1e9500 */
[----:B--2---:R-:W-:-:S05]  /*2d00*/  HADD2.F32 R21, -RZ, R18.H0_H0 ;  /* 0x20000012ff157230 */ /* 0x004fca0000004100 */
[----:B------:R-:W-:-:S04]  /*2d10*/  FMUL R21, R0, R21 ;  /* 0x0000001500157220 */ /* 0x000fc80000400000 */
[----:B------:R-:W-:Y:S01]  /*2d20*/  FFMA R8, R8, R17, R21 ;  /* 0x0000001108087223 */ /* 0x000fe20000000015 */
[----:B---3--:R-:W-:-:S05]  /*2d30*/  @P1 HADD2.F32 R23, -RZ, R14.H0_H0 ;  /* 0x2000000eff171230 */ /* 0x008fca0000004100 */
[----:B------:R-:W-:-:S04]  /*2d40*/  @P1 FMUL R23, R0, R23 ;  /* 0x0000001700171220 */ /* 0x000fc80000400000 */
[----:B------:R-:W-:-:S07]  /*2d50*/  @P1 FFMA R8, R8, R17, R23 ;  /* 0x0000001108081223 */ /* 0x000fce0000000017 */
.L_x_18:
[----:B------:R-:W-:Y:S05]  /*2d60*/  BSYNC.RECONVERGENT B2 ;  /* 0x0000000000027941 */ /* 0x000fea0003800200 */
.L_x_17:
[----:B------:R-:W0:Y:S01]  /*2d70*/  LDCU UR5, c[0x0][0x3b4] ;  /* 0x00007680ff0577ac */ /* 0x000e220008000800 */
[----:B------:R-:W-:Y:S01]  /*2d80*/  ISETP.GE.U32.AND P1, PT, R6, 0x3f, PT ;  /* 0x0000003f0600780c */ /* 0x000fe20003f26070 */
[----:B0-----:R-:W-:-:S12]  /*2d90*/  IMAD.U32 R14, RZ, RZ, UR5 ;  /* 0x00000005ff0e7e24 */ /* 0x001fd8000f8e00ff */
[----:B------:R-:W-:Y:S05]  /*2da0*/  @P1 BRA `(.L_x_28) ;  /* 0x0000000000841947 */ /* 0x000fea0003800000 */
[----:B------:R-:W-:-:S06]  /*2db0*/  USHF.L.U32 UR5, UR4, 0x6, URZ ;  /* 0x0000000604057899 */ /* 0x000fcc00080006ff */
[C---:B------:R-:W-:Y:S02]  /*2dc0*/  IADD3 R0, PT, PT, R6.reuse, UR5, RZ ;  /* 0x0000000506007c10 */ /* 0x040fe4000fffe0ff */
[----:B------:R-:W-:Y:S02]  /*2dd0*/  IADD3 R6, PT, PT, R6, 0x1, RZ ;  /* 0x0000000106067810 */ /* 0x000fe40007ffe0ff */
[----:B------:R-:W-:-:S04]  /*2de0*/  IADD3 R0, PT, PT, R0, 0x1, RZ ;  /* 0x0000000100007810 */ /* 0x000fc80007ffe0ff */
[----:B------:R-:W-:-:S13]  /*2df0*/  ISETP.GE.U32.AND P1, PT, R0, R14, PT ;  /* 0x0000000e0000720c */ /* 0x000fda0003f26070 */
[----:B------:R-:W-:Y:S05]  /*2e00*/  @!P1 BRA `(.L_x_29) ;  /* 0xffffffe400689947 */ /* 0x000fea000383ffff */
[----:B------:R-:W-:Y:S05]  /*2e10*/  BRA `(.L_x_28) ;  /* 0x0000000000687947 */ /* 0x000fea0003800000 */
.L_x_16:
[----:B------:R-:W0:Y:S01]  /*2e20*/  LDCU UR5, c[0x0][0x3a8] ;  /* 0x00007500ff0577ac */ /* 0x000e220008000800 */
[----:B------:R-:W1:Y:S01]  /*2e30*/  LDCU UR13, c[0x0][0x3b4] ;  /* 0x00007680ff0d77ac */ /* 0x000e620008000800 */
[----:B0-----:R-:W-:Y:S01]  /*2e40*/  FMUL R0, RZ, UR5 ;  /* 0x00000005ff007c20 */ /* 0x001fe20008400000 */
[----:B------:R-:W0:Y:S03]  /*2e50*/  LDCU.U8 UR5, c[0x0][0x3bc] ;  /* 0x00007780ff0577ac */ /* 0x000e260008000000 */
[----:B------:R-:W-:-:S04]  /*2e60*/  FADD R0, -R9, R0 ;  /* 0x0000000009007221 */ /* 0x000fc80000000100 */
[----:B------:R-:W-:-:S04]  /*2e70*/  FFMA.SAT R2, R0, R19, 0.5 ;  /* 0x3f00000000027423 */ /* 0x000fc80000002013 */
[----:B------:R-:W-:-:S04]  /*2e80*/  FFMA.RM R2, R2, R21, 12582913 ;  /* 0x4b40000102027423 */ /* 0x000fc80000004015 */
[C---:B------:R-:W-:Y:S01]  /*2e90*/  FADD R3, R2.reuse, -12583039 ;  /* 0xcb40007f02037421 */ /* 0x040fe20000000000 */
[----:B------:R-:W-:Y:S01]  /*2ea0*/  SHF.L.U32 R2, R2, 0x17, RZ ;  /* 0x0000001702027819 */ /* 0x000fe200000006ff */
[----:B0-----:R-:W-:Y:S02]  /*2eb0*/  UPRMT UR12, UR5, 0x8880, URZ ;  /* 0x00008880050c7896 */ /* 0x001fe400080000ff */
[----:B------:R-:W-:Y:S01]  /*2ec0*/  FFMA R3, R0, 1.4426950216293334961, -R3 ;  /* 0x3fb8aa3b00037823 */ /* 0x000fe20000000803 */
[----:B------:R-:W-:-:S03]  /*2ed0*/  UMOV UR5, URZ ;  /* 0x000000ff00057c82 */ /* 0x000fc60008000000 */
[----:B------:R-:W-:-:S06]  /*2ee0*/  FFMA R3, R0, 1.925963033500011079e-08, R3 ;  /* 0x32a5706000037823 */ /* 0x000fcc0000000003 */
[----:B-1----:R-:W0:Y:S02]  /*2ef0*/  MUFU.EX2 R3, R3 ;  /* 0x0000000300037308 */ /* 0x002e240000000800 */
.L_x_30:
[----:B------:R-:W-:Y:S01]  /*2f00*/  USHF.L.U32 UR11, UR4, 0x6, URZ ;  /* 0x00000006040b7899 */ /* 0x000fe200080006ff */
[----:B------:R-:W-:Y:S01]  /*2f10*/  IMAD.U32 R14, RZ, RZ, UR13 ;  /* 0x0000000dff0e7e24 */ /* 0x000fe2000f8e00ff */
[----:B------:R-:W-:Y:S02]  /*2f20*/  MOV R0, UR5 ;  /* 0x0000000500007c02 */ /* 0x000fe40008000f00 */
[----:B------:R-:W-:Y:S02]  /*2f30*/  UIADD3 UR11, UPT, UPT, UR11, UR5, URZ ;  /* 0x000000050b0b7290 */ /* 0x000fe4000fffe0ff */
[----:B------:R-:W-:Y:S01]  /*2f40*/  ISETP.LT.U32.AND P3, PT, R0, 0x3f, PT ;  /* 0x0000003f0000780c */ /* 0x000fe20003f61070 */
[----:B------:R-:W-:-:S03]  /*2f50*/  UIADD3 UR5, UPT, UPT, UR5, 0x1, URZ ;  /* 0x0000000105057890 */ /* 0x000fc6000fffe0ff */
[----:B------:R-:W-:Y:S01]  /*2f60*/  ISETP.LT.U32.AND P1, PT, R5, UR11, PT ;  /* 0x0000000b05007c0c */ /* 0x000fe2000bf21070 */
[----:B------:R-:W-:-:S03]  /*2f70*/  UIADD3 UR11, UPT, UPT, UR11, 0x1, URZ ;  /* 0x000000010b0b7890 */ /* 0x000fc6000fffe0ff */
[----:B------:R-:W-:-:S03]  /*2f80*/  ISETP.NE.AND P1, PT, RZ, UR12, P1 ;  /* 0x0000000cff007c0c */ /* 0x000fc60008f25270 */
[----:B------:R-:W-:-:S10]  /*2f90*/  ISETP.LE.U32.AND P2, PT, R14, UR11, PT ;  /* 0x0000000b0e007c0c */ /* 0x000fd4000bf43070 */
[----:B0-----:R-:W-:-:S03]  /*2fa0*/  @!P1 FFMA R7, R2, R3, R7 ;  /* 0x0000000302079223 */ /* 0x001fc60000000007 */
[----:B------:R-:W-:Y:S05]  /*2fb0*/  @!P2 BRA P3, `(.L_x_30) ;  /* 0xfffffffc00d0a947 */ /* 0x000fea000183ffff */
.L_x_28:
[----:B------:R-:W0:Y:S01]  /*2fc0*/  LDCU UR5, c[0x0][0x360] ;  /* 0x00006c00ff0577ac */ /* 0x000e220008000800 */
[----:B------:R-:W-:Y:S02]  /*2fd0*/  MOV R6, R9 ;  /* 0x0000000900067202 */ /* 0x000fe40000000f00 */
[----:B0-----:R-:W-:-:S04]  /*2fe0*/  IADD3 R4, PT, PT, R4, UR5, RZ ;  /* 0x0000000504047c10 */ /* 0x001fc8000fffe0ff */
[----:B------:R-:W-:Y:S02]  /*2ff0*/  LEA R5, R11, R4, 0x6 ;  /* 0x000000040b057211 */ /* 0x000fe400078e30ff */
[----:B------:R-:W-:Y:S02]  /*3000*/  ISETP.LT.U32.AND P2, PT, R4, 0x40, PT ;  /* 0x000000400400780c */ /* 0x000fe40003f41070 */
[----:B------:R-:W-:-:S13]  /*3010*/  ISETP.GE.U32.AND P1, PT, R5, R14, PT ;  /* 0x0000000e0500720c */ /* 0x000fda0003f26070 */
[----:B------:R-:W-:Y:S05]  /*3020*/  @!P1 BRA P2, `(.L_x_31) ;  /* 0xffffffd000949947 */ /* 0x000fea000103ffff */
[----:B------:R-:W-:Y:S05]  /*3030*/  BSYNC.RECONVERGENT B0 ;  /* 0x0000000000007941 */ /* 0x000fea0003800200 */
.L_x_4:
[----:B------:R-:W-:Y:S05]  /*3040*/  BRA `(.L_x_2) ;  /* 0x00000000004c7947 */ /* 0x000fea0003800000 */
.L_x_3:
[----:B------:R-:W-:Y:S02]  /*3050*/  HFMA2 R3, -RZ, RZ, 0.96630859375, -0.0022525787353515625 ;  /* 0x3bbb989dff037431 */ /* 0x000fe400000001ff */
[----:B------:R-:W-:Y:S01]  /*3060*/  FADD R0, R9, -R9 ;  /* 0x8000000909007221 */ /* 0x000fe20000000000 */
[----:B------:R-:W-:-:S03]  /*3070*/  MOV R13, 0x437c0000 ;  /* 0x437c0000000d7802 */ /* 0x000fc60000000f00 */
[----:B------:R-:W-:-:S04]  /*3080*/  FFMA.SAT R2, R0, R3, 0.5 ;  /* 0x3f00000000027423 */ /* 0x000fc80000002003 */
[----:B------:R-:W-:-:S04]  /*3090*/  FFMA.RM R2, R2, R13, 12582913 ;  /* 0x4b40000102027423 */ /* 0x000fc8000000400d */
[C---:B------:R-:W-:Y:S01]  /*30a0*/  FADD R3, R2.reuse, -12583039 ;  /* 0xcb40007f02037421 */ /* 0x040fe20000000000 */
[----:B------:R-:W-:-:S03]  /*30b0*/  IMAD.SHL.U32 R2, R2, 0x800000, RZ ;  /* 0x0080000002027824 */ /* 0x000fc600078e00ff */
[----:B------:R-:W-:-:S04]  /*30c0*/  FFMA R3, R0, 1.4426950216293334961, -R3 ;  /* 0x3fb8aa3b00037823 */ /* 0x000fc80000000803 */
[----:B------:R-:W-:Y:S01]  /*30d0*/  FFMA R3, R0, 1.925963033500011079e-08, R3 ;  /* 0x32a5706000037823 */ /* 0x000fe20000000003 */
[----:B------:R-:W-:-:S05]  /*30e0*/  MOV R0, R10 ;  /* 0x0000000a00007202 */ /* 0x000fca0000000f00 */
[----:B------:R-:W1:Y:S02]  /*30f0*/  MUFU.EX2 R3, R3 ;  /* 0x0000000300037308 */ /* 0x000e640000000800 */
[----:B-1----:R-:W-:-:S07]  /*3100*/  FMUL R4, R2, R3 ;  /* 0x0000000302047220 */ /* 0x002fce0000400000 */
.L_x_32:
[----:B------:R-:W1:Y:S01]  /*3110*/  LDCU UR5, c[0x0][0x360] ;  /* 0x00006c00ff0577ac */ /* 0x000e620008000800 */
[----:B------:R-:W-:Y:S01]  /*3120*/  FMUL R7, R4, R7 ;  /* 0x0000000704077220 */ /* 0x000fe20000400000 */
[----:B-1----:R-:W-:-:S04]  /*3130*/  IADD3 R0, PT, PT, R0, UR5, RZ ;  /* 0x0000000500007c10 */ /* 0x002fc8000fffe0ff */
[----:B------:R-:W-:Y:S02]  /*3140*/  LEA R2, R11, R0, 0x6 ;  /* 0x000000000b027211 */ /* 0x000fe400078e30ff */
[----:B------:R-:W-:Y:S02]  /*3150*/  ISETP.LT.U32.AND P2, PT, R0, 0x40, PT ;  /* 0x000000400000780c */ /* 0x000fe40003f41070 */
[----:B------:R-:W-:-:S13]  /*3160*/  ISETP.GE.U32.AND P1, PT, R2, R5, PT ;  /* 0x000000050200720c */ /* 0x000fda0003f26070 */
[----:B------:R-:W-:Y:S05]  /*3170*/  @!P1 BRA P2, `(.L_x_32) ;  /* 0xfffffffc00e49947 */ /* 0x000fea000103ffff */
.L_x_2:
[----:B0-----:R-:W-:Y:S05]  /*3180*/  BSYNC.RECONVERGENT B1 ;  /* 0x0000000000017941 */ /* 0x001fea0003800200 */
.L_x_1:
[----:B------:R-:W0:Y:S01]  /*3190*/  LDCU UR11, c[0x0][0x3b4] ;  /* 0x00007680ff0b77ac */ /* 0x000e220008000800 */
[----:B------:R-:W-:Y:S02]  /*31a0*/  UIADD3 UR4, UPT, UPT, UR4, 0x1, URZ ;  /* 0x0000000104047890 */ /* 0x000fe4000fffe0ff */
[----:B0-----:R-:W-:-:S04]  /*31b0*/  UIADD3 UR5, UPT, UPT, UR11, 0x3f, URZ ;  /* 0x0000003f0b057890 */ /* 0x001fc8000fffe0ff */
[----:B------:R-:W-:-:S04]  /*31c0*/  USHF.R.U32.HI UR5, URZ, 0x6, UR5 ;  /* 0x00000006ff057899 */ /* 0x000fc80008011605 */
[----:B------:R-:W-:-:S09]  /*31d0*/  UISETP.NE.AND UP0, UPT, UR4, UR5, UPT ;  /* 0x000000050400728c */ /* 0x000fd2000bf05270 */
[----:B------:R-:W-:Y:S05]  /*31e0*/  BRA.U UP0, `(.L_x_33) ;  /* 0xffffffcd00f87547 */ /* 0x000fea000b83ffff */
.L_x_0:
[----:B--2-4-:R-:W-:-:S04]  /*31f0*/  LEA R4, R11, R10, 0x6 ;  /* 0x0000000a0b047211 */ /* 0x014fc800078e30ff */
[----:B------:R-:W-:-:S04]  /*3200*/  ISETP.GE.U32.AND P0, PT, R4, UR11, PT ;  /* 0x0000000b04007c0c */ /* 0x000fc8000bf06070 */
[----:B------:R-:W-:-:S13]  /*3210*/  ISETP.GT.U32.OR P0, PT, R10, 0x3f, P0 ;  /* 0x0000003f0a00780c */ /* 0x000fda0000704470 */
[----:B------:R-:W-:Y:S05]  /*3220*/  @P0 EXIT ;  /* 0x000000000000094d */ /* 0x000fea0003800000 */
[----:B------:R-:W0:Y:S01]  /*3230*/  MUFU.RCP R0, R7 ;  /* 0x0000000700007308 */ /* 0x000e220000001000 */
[----:B------:R-:W1:Y:S01]  /*3240*/  LDCU UR4, c[0x0][0x3b8] ;  /* 0x00007700ff0477ac */ /* 0x000e620008000800 */
[----:B------:R-:W-:Y:S06]  /*3250*/  BSSY.RECONVERGENT B0, `(.L_x_34) ;  /* 0x000000c000007945 */ /* 0x000fec0003800200 */
[----:B------:R-:W2:Y:S01]  /*3260*/  FCHK P0, R8, R7 ;  /* 0x0000000708007302 */ /* 0x000ea20000000000 */
[----:B0-----:R-:W-:Y:S01]  /*3270*/  FFMA R3, R0, -R7, 1 ;  /* 0x3f80000000037423 */ /* 0x001fe20000000807 */
[----:B-1----:R-:W-:-:S03]  /*3280*/  UISETP.NE.AND UP0, UPT, UR4, URZ, UPT ;  /* 0x000000ff0400728c */ /* 0x002fc6000bf05270 */
[----:B------:R-:W-:-:S04]  /*3290*/  FFMA R3, R0, R3, R0 ;  /* 0x0000000300037223 */ /* 0x000fc80000000000 */
[----:B------:R-:W-:-:S04]  /*32a0*/  FFMA R0, R3, R8, RZ ;  /* 0x0000000803007223 */ /* 0x000fc800000000ff */
[----:B------:R-:W-:-:S04]  /*32b0*/  FFMA R2, R0, -R7, R8 ;  /* 0x8000000700027223 */ /* 0x000fc80000000008 */
[----:B------:R-:W-:Y:S01]  /*32c0*/  FFMA R0, R3, R2, R0 ;  /* 0x0000000203007223 */ /* 0x000fe20000000000 */
[----:B------:R-:W-:Y:S01]  /*32d0*/  MOV R2, R4 ;  /* 0x0000000400027202 */ /* 0x000fe20000000f00 */
[----:B--2---:R-:W-:Y:S06]  /*32e0*/  @!P0 BRA `(.L_x_35) ;  /* 0x0000000000088947 */ /* 0x004fec0003800000 */
[----:B------:R-:W-:-:S07]  /*32f0*/  MOV R4, 0x3310 ;  /* 0x0000331000047802 */ /* 0x000fce0000000f00 */
[----:B------:R-:W-:Y:S05]  /*3300*/  CALL.REL.NOINC `($__internal_0_$__cuda_sm3x_div_rn_noftz_f32_slowpath) ;  /* 0x00000014006c7944 */ /* 0x000fea0003c00000 */
.L_x_35:
[----:B------:R-:W-:Y:S05]  /*3310*/  BSYNC.RECONVERGENT B0 ;  /* 0x0000000000007941 */ /* 0x000fea0003800200 */
.L_x_34:
[C---:B------:R-:W-:Y:S01]  /*3320*/  FSETP.GEU.AND P0, PT, R7.reuse, 1.175494350822287508e-38, PT ;  /* 0x008000000700780b */ /* 0x040fe20003f0e000 */
[----:B------:R-:W-:Y:S01]  /*3330*/  HFMA2 R6, -RZ, RZ, 1.5048828125, 33.21875 ;  /* 0x3e055027ff067431 */ /* 0x000fe200000001ff */
[----:B------:R-:W0:Y:S11]  /*3340*/  LDCU UR7, c[0x0][0x360] ;  /* 0x00006c00ff0777ac */ /* 0x000e360008000800 */
[----:B------:R-:W-:-:S04]  /*3350*/  @!P0 FMUL R7, R7, 8388608 ;  /* 0x4b00000007078820 */ /* 0x000fc80000400000 */
[----:B------:R-:W-:-:S05]  /*3360*/  VIADD R3, R7, 0xc0d55555 ;  /* 0xc0d5555507037836 */ /* 0x000fca0000000000 */
[----:B------:R-:W-:-:S04]  /*3370*/  LOP3.LUT R4, R3, 0xff800000, RZ, 0xc0, !PT ;  /* 0xff80000003047812 */ /* 0x000fc800078ec0ff */
[-C--:B------:R-:W-:Y:S02]  /*3380*/  IADD3 R3, PT, PT, R7, -R4.reuse, RZ ;  /* 0x8000000407037210 */ /* 0x080fe40007ffe0ff */
[----:B------:R-:W-:-:S03]  /*3390*/  I2FP.F32.S32 R4, R4 ;  /* 0x0000000400047245 */ /* 0x000fc60000201400 */
[----:B------:R-:W-:Y:S01]  /*33a0*/  FADD R5, R3, -1 ;  /* 0xbf80000003057421 */ /* 0x000fe20000000000 */
[----:B------:R-:W-:Y:S02]  /*33b0*/  FSEL R3, RZ, -23, P0 ;  /* 0xc1b80000ff037808 */ /* 0x000fe40000000000 */
[----:B------:R-:W-:Y:S01]  /*33c0*/  ISETP.GT.U32.AND P0, PT, R7, 0x7f7fffff, PT ;  /* 0x7f7fffff0700780c */ /* 0x000fe20003f04070 */
[C---:B------:R-:W-:Y:S02]  /*33d0*/  FFMA R6, R5.reuse, -R6, 0.14084610342979431152 ;  /* 0x3e1039f605067423 */ /* 0x040fe40000000806 */
[----:B------:R-:W-:Y:S01]  /*33e0*/  FFMA R3, R4, 1.1920928955078125e-07, R3 ;  /* 0x3400000004037823 */ /* 0x000fe20000000003 */
[----:B------:R-:W-:Y:S01]  /*33f0*/  MOV R4, 0x7f800000 ;  /* 0x7f80000000047802 */ /* 0x000fe20000000f00 */
[----:B------:R-:W-:-:S04]  /*3400*/  FFMA R6, R5, R6, -0.12148627638816833496 ;  /* 0xbdf8cdcc05067423 */ /* 0x000fc80000000006 */
[----:B------:R-:W-:-:S04]  /*3410*/  FFMA R6, R5, R6, 0.13980610668659210205 ;  /* 0x3e0f295505067423 */ /* 0x000fc80000000006 */
[----:B------:R-:W-:-:S04]  /*3420*/  FFMA R6, R5, R6, -0.16684235632419586182 ;  /* 0xbe2ad8b905067423 */ /* 0x000fc80000000006 */
[----:B------:R-:W-:-:S04]  /*3430*/  FFMA R6, R5, R6, 0.20012299716472625732 ;  /* 0x3e4ced0b05067423 */ /* 0x000fc80000000006 */
[----:B------:R-:W-:-:S04]  /*3440*/  FFMA R6, R5, R6, -0.24999669194221496582 ;  /* 0xbe7fff2205067423 */ /* 0x000fc80000000006 */
[----:B------:R-:W-:-:S04]  /*3450*/  FFMA R6, R5, R6, 0.33333182334899902344 ;  /* 0x3eaaaa7805067423 */ /* 0x000fc80000000006 */
[----:B------:R-:W-:-:S04]  /*3460*/  FFMA R6, R5, R6, -0.5 ;  /* 0xbf00000005067423 */ /* 0x000fc80000000006 */
[----:B------:R-:W-:-:S04]  /*3470*/  FMUL R6, R5, R6 ;  /* 0x0000000605067220 */ /* 0x000fc80000400000 */
[----:B------:R-:W-:-:S04]  /*3480*/  FFMA R6, R5, R6, R5 ;  /* 0x0000000605067223 */ /* 0x000fc80000000005 */
[----:B------:R-:W-:Y:S01]  /*3490*/  FFMA R3, R3, 0.69314718246459960938, R6 ;  /* 0x3f31721803037823 */ /* 0x000fe20000000006 */
[C---:B------:R-:W-:Y:S01]  /*34a0*/  @P0 FFMA R3, R7.reuse, R4, +INF ;  /* 0x7f80000007030423 */ /* 0x040fe20000000004 */
[----:B------:R-:W-:-:S04]  /*34b0*/  FSETP.NEU.AND P0, PT, R7, RZ, PT ;  /* 0x000000ff0700720b */ /* 0x000fc80003f0d000 */
[----:B------:R-:W-:-:S05]  /*34c0*/  FSEL R4, R3, -INF , P0 ;  /* 0xff80000003047808 */ /* 0x000fca0000000000 */
[----:B------:R-:W-:Y:S01]  /*34d0*/  FADD R9, R4, R9 ;  /* 0x0000000904097221 */ /* 0x000fe20000000000 */
[----:B0-----:R-:W-:Y:S06]  /*34e0*/  BRA.U UP0, `(.L_x_36) ;  /* 0x00000001003c7547 */ /* 0x001fec000b800000 */
[----:B------:R-:W0:Y:S02]  /*34f0*/  LDCU.64 UR4, c[0x0][0x388] ;  /* 0x00007100ff0477ac */ /* 0x000e240008000a00 */
[----:B0-----:R-:W-:-:S04]  /*3500*/  ISETP.NE.U32.AND P0, PT, RZ, UR4, PT ;  /* 0x00000004ff007c0c */ /* 0x001fc8000bf05070 */
[----:B------:R-:W-:-:S13]  /*3510*/  ISETP.NE.AND.EX P0, PT, RZ, UR5, PT, P0 ;  /* 0x00000005ff007c0c */ /* 0x000fda000bf05300 */
[----:B------:R-:W-:Y:S05]  /*3520*/  @!P0 EXIT ;  /* 0x000000000000894d */ /* 0x000fea0003800000 */
[----:B------:R-:W0:Y:S01]  /*3530*/  LDC.64 R6, c[0x0][0x388] ;  /* 0x0000e200ff067b82 */ /* 0x000e220000000a00 */
[----:B------:R-:W1:Y:S02]  /*3540*/  LDCU UR4, c[0x0][0x3b4] ;  /* 0x00007680ff0477ac */ /* 0x000e640008000800 */
.L_x_37:
[----:B------:R-:W-:Y:S02]  /*3550*/  IADD3 R5, PT, PT, R2, UR6, RZ ;  /* 0x0000000602057c10 */ /* 0x000fe4000fffe0ff */
[----:B------:R-:W-:-:S03]  /*3560*/  IADD3 R10, PT, PT, R10, UR7, RZ ;  /* 0x000000070a0a7c10 */ /* 0x000fc6000fffe0ff */
[----:B0-----:R-:W-:Y:S01]  /*3570*/  IMAD.WIDE.U32 R4, R5, 0x4, R6 ;  /* 0x0000000405047825 */ /* 0x001fe200078e0006 */
[----:B------:R-:W-:-:S03]  /*3580*/  ISETP.LT.U32.AND P1, PT, R10, 0x40, PT ;  /* 0x000000400a00780c */ /* 0x000fc60003f21070 */
[----:B------:R-:W-:Y:S01]  /*3590*/  IMAD R2, R11, 0x40, R10 ;  /* 0x000000400b027824 */ /* 0x000fe200078e020a */
[----:B------:R2:W-:Y:S04]  /*35a0*/  STG.E desc[UR16][R4.64], R9 ;  /* 0x0000000904007986 */ /* 0x0005e8000c101910 */
[----:B-1----:R-:W-:-:S13]  /*35b0*/  ISETP.GE.U32.AND P0, PT, R2, UR4, PT ;  /* 0x0000000402007c0c */ /* 0x002fda000bf06070 */
[----:B--2---:R-:W-:Y:S05]  /*35c0*/  @!P0 BRA P1, `(.L_x_37) ;  /* 0xfffffffc00e08947 */ /* 0x004fea000083ffff */
[----:B------:R-:W-:Y:S05]  /*35d0*/  EXIT ;  /* 0x000000000000794d */ /* 0x000fea0003800000 */
.L_x_36:
[----:B------:R-:W0:Y:S01]  /*35e0*/  LDCU.64 UR8, c[0x0][0x388] ;  /* 0x00007100ff0877ac */ /* 0x000e220008000a00 */
[----:B------:R-:W1:Y:S01]  /*35f0*/  LDCU UR4, c[0x0][0x3b8] ;  /* 0x00007700ff0477ac */ /* 0x000e620008000800 */
[----:B0-----:R-:W-:-:S04]  /*3600*/  UISETP.NE.U32.AND UP0, UPT, UR8, URZ, UPT ;  /* 0x000000ff0800728c */ /* 0x001fc8000bf05070 */
[----:B------:R-:W-:Y:S02]  /*3610*/  UISETP.NE.AND.EX UP0, UPT, UR9, URZ, UPT, UP0 ;  /* 0x000000ff0900728c */ /* 0x000fe4000bf05300 */
[----:B-1----:R-:W-:-:S07]  /*3620*/  UIMAD UR5, UR6, UR4, URZ ;  /* 0x00000004060572a4 */ /* 0x002fce000f8e02ff */
[----:B------:R-:W-:Y:S05]  /*3630*/  BRA.U UP0, `(.L_x_38) ;  /* 0x00000009004c7547 */ /* 0x000fea000b800000 */
[----:B------:R-:W0:Y:S01]  /*3640*/  LDCU UR4, c[0x0][0x3b8] ;  /* 0x00007700ff0477ac */ /* 0x000e220008000800 */
[----:B------:R-:W-:Y:S01]  /*3650*/  BSSY.RECONVERGENT B0, `(.L_x_39) ;  /* 0x0000090000007945 */ /* 0x000fe20003800200 */
[----:B------:R-:W-:Y:S01]  /*3660*/  F2FP.F16.F32.PACK_AB R0, RZ, R0 ;  /* 0x00000000ff00723e */ /* 0x000fe200000000ff */
[----:B------:R-:W1:Y:S01]  /*3670*/  LDCU.64 UR8, c[0x0][0x380] ;  /* 0x00007000ff0877ac */ /* 0x000e620008000a00 */
[----:B0-----:R-:W-:Y:S02]  /*3680*/  ULOP3.LUT UR11, UR4, 0x7, URZ, 0xc0, !UPT ;  /* 0x00000007040b7892 */ /* 0x001fe4000f8ec0ff */
[----:B------:R-:W-:Y:S02]  /*3690*/  UIADD3 UR10, UPT, UPT, UR4, -0x1, URZ ;  /* 0xffffffff040a7890 */ /* 0x000fe4000fffe0ff */
[----:B------:R-:W-:Y:S02]  /*36a0*/  ULOP3.LUT UR13, UR4, 0x3, URZ, 0xc0, !UPT ;  /* 0x00000003040d7892 */ /* 0x000fe4000f8ec0ff */
[----:B------:R-:W-:-:S02]  /*36b0*/  ULOP3.LUT UR4, UR4, 0xfffffff8, URZ, 0xc0, !UPT ;  /* 0xfffffff804047892 */ /* 0x000fc4000f8ec0ff */
[----:B------:R-:W-:Y:S02]  /*36c0*/  UIADD3 UR12, UPT, UPT, UR11, -0x1, URZ ;  /* 0xffffffff0b0c7890 */ /* 0x000fe4000fffe0ff */
[----:B------:R-:W-:Y:S02]  /*36d0*/  UIADD3 UR6, UPT, UPT, -UR4, URZ, URZ ;  /* 0x000000ff04067290 */ /* 0x000fe4000fffe1ff */
[----:B------:R-:W-:Y:S02]  /*36e0*/  UISETP.GE.U32.AND UP1, UPT, UR10, 0x7, UPT ;  /* 0x000000070a00788c */ /* 0x000fe4000bf26070 */
[----:B-1----:R-:W-:-:S11]  /*36f0*/  UISETP.GE.U32.AND UP0, UPT, UR12, 0x3, UPT ;  /* 0x000000030c00788c */ /* 0x002fd6000bf06070 */
.L_x_45:
[----:B------:R-:W-:Y:S01]  /*3700*/  HFMA2 R3, -RZ, RZ, 0, 0 ;  /* 0x00000000ff037431 */ /* 0x000fe200000001ff */
[----:B012---:R-:W-:Y:S06]  /*3710*/  BRA.U !UP1, `(.L_x_40) ;  /* 0x0000000109f87547 */ /* 0x007fec000b800000 */
[----:B------:R-:W0:Y:S01]  /*3720*/  LDC R3, c[0x0][0x3b8] ;  /* 0x0000ee00ff037b82 */ /* 0x000e220000000800 */
[----:B------:R-:W-:Y:S01]  /*3730*/  MOV R22, UR6 ;  /* 0x0000000600167c02 */ /* 0x000fe20008000f00 */
[----:B0-----:R-:W-:-:S07]  /*3740*/  IMAD R3, R2, R3, 0x3 ;  /* 0x0000000302037424 */ /* 0x001fce00078e0203 */
.L_x_41:
[C---:B------:R-:W-:Y:S01]  /*3750*/  IADD3 R6, P0, PT, R3.reuse, UR5, RZ ;  /* 0x0000000503067c10 */ /* 0x040fe2000ff1e0ff */
[----:B------:R-:W-:Y:S01]  /*3760*/  VIADD R22, R22, 0x8 ;  /* 0x0000000816167836 */ /* 0x000fe20000000000 */
[C---:B------:R-:W-:Y:S02]  /*3770*/  IADD3 R4, PT, PT, R3.reuse, -0x3, RZ ;  /* 0xfffffffd03047810 */ /* 0x040fe40007ffe0ff */
[----:B------:R-:W-:Y:S02]  /*3780*/  IADD3.X R7, PT, PT, RZ, RZ, RZ, P0, !PT ;  /* 0x000000ffff077210 */ /* 0x000fe400007fe4ff */
[C---:B------:R-:W-:Y:S02]  /*3790*/  LEA R8, P0, R6.reuse, UR8, 0x1 ;  /* 0x0000000806087c11 */ /* 0x040fe4000f8008ff */
[C---:B0-----:R-:W-:Y:S02]  /*37a0*/  IADD3 R5, PT, PT, R3.reuse, -0x2, RZ ;  /* 0xfffffffe03057810 */ /* 0x041fe40007ffe0ff */
[----:B------:R-:W-:Y:S01]  /*37b0*/  LEA.HI.X R9, R6, UR9, R7, 0x1, P0 ;  /* 0x0000000906097c11 */ /* 0x000fe200080f0c07 */
[----:B------:R-:W-:Y:S01]  /*37c0*/  VIADD R6, R3, 0xffffffff ;  /* 0xffffffff03067836 */ /* 0x000fe20000000000 */
[----:B------:R-:W-:-:S02]  /*37d0*/  IADD3 R7, P1, PT, R4, UR5, RZ ;  /* 0x0000000504077c10 */ /* 0x000fc4000ff3e0ff */
[----:B------:R-:W-:Y:S02]  /*37e0*/  IADD3 R15, P2, PT, R5, UR5, RZ ;  /* 0x00000005050f7c10 */ /* 0x000fe4000ff5e0ff */
[----:B------:R-:W-:Y:S02]  /*37f0*/  IADD3 R13, P0, PT, R6, UR5, RZ ;  /* 0x00000005060d7c10 */ /* 0x000fe4000ff1e0ff */
[----:B------:R-:W-:Y:S02]  /*3800*/  IADD3.X R20, PT, PT, RZ, RZ, RZ, P1, !PT ;  /* 0x000000ffff147210 */ /* 0x000fe40000ffe4ff */
[----:B------:R-:W-:Y:S02]  /*3810*/  LEA R6, P1, R7, UR8, 0x1 ;  /* 0x0000000807067c11 */ /* 0x000fe4000f8208ff */
[----:B------:R-:W-:Y:S02]  /*3820*/  IADD3 R4, PT, PT, R3, 0x1, RZ ;  /* 0x0000000103047810 */ /* 0x000fe40007ffe0ff */
[----:B------:R-:W-:-:S02]  /*3830*/  IADD3.X R18, PT, PT, RZ, RZ, RZ, P2, !PT ;  /* 0x000000ffff127210 */ /* 0x000fc400017fe4ff */
[----:B------:R-:W-:Y:S02]  /*3840*/  LEA.HI.X R7, R7, UR9, R20, 0x1, P1 ;  /* 0x0000000907077c11 */ /* 0x000fe400088f0c14 */
[----:B------:R-:W-:Y:S02]  /*3850*/  LEA R14, P2, R15, UR8, 0x1 ;  /* 0x000000080f0e7c11 */ /* 0x000fe4000f8408ff */
[----:B------:R-:W-:Y:S01]  /*3860*/  IADD3.X R16, PT, PT, RZ, RZ, RZ, P0, !PT ;  /* 0x000000ffff107210 */ /* 0x000fe200007fe4ff */
[----:B------:R0:W-:Y:S01]  /*3870*/  STG.E.U16 desc[UR16][R6.64], R0 ;  /* 0x0000000006007986 */ /* 0x0001e2000c101510 */
[----:B------:R-:W-:Y:S02]  /*3880*/  IADD3 R5, P1, PT, R4, UR5, RZ ;  /* 0x0000000504057c10 */ /* 0x000fe4000ff3e0ff */
[----:B------:R-:W-:Y:S02]  /*3890*/  LEA R12, P0, R13, UR8, 0x1 ;  /* 0x000000080d0c7c11 */ /* 0x000fe4000f8008ff */
[----:B------:R-:W-:Y:S01]  /*38a0*/  LEA.HI.X R15, R15, UR9, R18, 0x1, P2 ;  /* 0x000000090f0f7c11 */ /* 0x000fe200090f0c12 */
[----:B------:R-:W-:Y:S01]  /*38b0*/  IMAD.X R18, RZ, RZ, RZ, P1 ;  /* 0x000000ffff127224 */ /* 0x000fe200008e06ff */
[----:B------:R-:W-:-:S02]  /*38c0*/  LEA.HI.X R13, R13, UR9, R16, 0x1, P0 ;  /* 0x000000090d0d7c11 */ /* 0x000fc400080f0c10 */
[----:B------:R-:W-:Y:S02]  /*38d0*/  IADD3 R17, PT, PT, R3, 0x2, RZ ;  /* 0x0000000203117810 */ /* 0x000fe40007ffe0ff */
[----:B------:R-:W-:Y:S02]  /*38e0*/  LEA R4, P0, R5, UR8, 0x1 ;  /* 0x0000000805047c11 */ /* 0x000fe4000f8008ff */
[C---:B------:R-:W-:Y:S02]  /*38f0*/  IADD3 R19, PT, PT, R3.reuse, 0x3, RZ ;  /* 0x0000000303137810 */ /* 0x040fe40007ffe0ff */
[----:B------:R-:W-:Y:S02]  /*3900*/  IADD3 R16, PT, PT, R3, 0x4, RZ ;  /* 0x0000000403107810 */ /* 0x000fe40007ffe0ff */
[C---:B------:R-:W-:Y:S02]  /*3910*/  PRMT R23, R0.reuse, 0x7610, R23 ;  /* 0x0000761000177816 */ /* 0x040fe40000000017 */
[----:B0-----:R-:W-:-:S02]  /*3920*/  PRMT R7, R0, 0x7610, R7 ;  /* 0x0000761000077816 */ /* 0x001fc40000000007 */
[----:B------:R-:W-:Y:S01]  /*3930*/  IADD3 R17, P1, PT, R17, UR5, RZ ;  /* 0x0000000511117c10 */ /* 0x000fe2000ff3e0ff */
[----:B------:R0:W-:Y:S01]  /*3940*/  STG.E.U16 desc[UR16][R14.64], R23 ;  /* 0x000000170e007986 */ /* 0x0001e2000c101510 */
[----:B------:R-:W-:Y:S02]  /*3950*/  LEA.HI.X R5, R5, UR9, R18, 0x1, P0 ;  /* 0x0000000905057c11 */ /* 0x000fe400080f0c12 */
[----:B------:R-:W-:Y:S01]  /*3960*/  IADD3 R19, P2, PT, R19, UR5, RZ ;  /* 0x0000000513137c10 */ /* 0x000fe2000ff5e0ff */
[----:B------:R1:W-:Y:S01]  /*3970*/  STG.E.U16 desc[UR16][R12.64], R7 ;  /* 0x000000070c007986 */ /* 0x0003e2000c101510 */
[----:B------:R-:W-:Y:S02]  /*3980*/  IADD3 R21, P0, PT, R16, UR5, RZ ;  /* 0x0000000510157c10 */ /* 0x000fe4000ff1e0ff */
[----:B------:R-:W-:Y:S02]  /*3990*/  IADD3.X R28, PT, PT, RZ, RZ, RZ, P1, !PT ;  /* 0x000000ffff1c7210 */ /* 0x000fe40000ffe4ff */
[----:B------:R-:W-:-:S02]  /*39a0*/  LEA R16, P1, R17, UR8, 0x1 ;  /* 0x0000000811107c11 */ /* 0x000fc4000f8208ff */
[----:B------:R-:W-:Y:S02]  /*39b0*/  IADD3.X R26, PT, PT, RZ, RZ, RZ, P2, !PT ;  /* 0x000000ffff1a7210 */ /* 0x000fe400017fe4ff */
[C---:B0-----:R-:W-:Y:S02]  /*39c0*/  PRMT R15, R0.reuse, 0x7610, R15 ;  /* 0x00007610000f7816 */ /* 0x041fe4000000000f */
[----:B------:R-:W-:Y:S02]  /*39d0*/  IADD3.X R24, PT, PT, RZ, RZ, RZ, P0, !PT ;  /* 0x000000ffff187210 */ /* 0x000fe400007fe4ff */
[----:B-1----:R-:W-:Y:S01]  /*39e0*/  PRMT R13, R0, 0x7610, R13 ;  /* 0x00007610000d7816 */ /* 0x002fe2000000000d */
[----:B------:R0:W-:Y:S01]  /*39f0*/  STG.E.U16 desc[UR16][R8.64], R15 ;  /* 0x0000000f08007986 */ /* 0x0001e2000c101510 */
[----:B------:R-:W-:Y:S02]  /*3a00*/  LEA R18, P2, R19, UR8, 0x1 ;  /* 0x0000000813127c11 */ /* 0x000fe4000f8408ff */
[----:B------:R-:W-:Y:S01]  /*3a10*/  LEA R20, P0, R21, UR8, 0x1 ;  /* 0x0000000815147c11 */ /* 0x000fe2000f8008ff */
[----:B------:R1:W-:Y:S01]  /*3a20*/  STG.E.U16 desc[UR16][R4.64], R13 ;  /* 0x0000000d04007986 */ /* 0x0003e2000c101510 */
[----:B------:R-:W-:-:S02]  /*3a30*/  LEA.HI.X R17, R17, UR9, R28, 0x1, P1 ;  /* 0x0000000911117c11 */ /* 0x000fc400088f0c1c */
[----:B------:R-:W-:Y:S02]  /*3a40*/  LEA.HI.X R19, R19, UR9, R26, 0x1, P2 ;  /* 0x0000000913137c11 */ /* 0x000fe400090f0c1a */
[--C-:B------:R-:W-:Y:S02]  /*3a50*/  LEA.HI.X R21, R21, UR9, R24.reuse, 0x1, P0 ;  /* 0x0000000915157c11 */ /* 0x100fe400080f0c18 */
[C---:B------:R-:W-:Y:S02]  /*3a60*/  PRMT R24, R0.reuse, 0x7610, R24 ;  /* 0x0000761000187816 */ /* 0x040fe40000000018 */
[----:B0-----:R-:W-:Y:S02]  /*3a70*/  PRMT R9, R0, 0x7610, R9 ;  /* 0x0000761000097816 */ /* 0x001fe40000000009 */
[----:B------:R-:W-:Y:S02]  /*3a80*/  ISETP.NE.AND P0, PT, R22, RZ, PT ;  /* 0x000000ff1600720c */ /* 0x000fe40003f05270 */
[----:B-1----:R-:W-:Y:S01]  /*3a90*/  PRMT R5, R0, 0x7610, R5 ;  /* 0x0000761000057816 */ /* 0x002fe20000000005 */
[----:B------:R0:W-:Y:S01]  /*3aa0*/  STG.E.U16 desc[UR16][R16.64], R9 ;  /* 0x0000000910007986 */ /* 0x0001e2000c101510 */
[----:B------:R-:W-:-:S03]  /*3ab0*/  IADD3 R3, PT, PT, R3, 0x8, RZ ;  /* 0x0000000803037810 */ /* 0x000fc60007ffe0ff */
[----:B------:R0:W-:Y:S04]  /*3ac0*/  STG.E.U16 desc[UR16][R18.64], R5 ;  /* 0x0000000512007986 */ /* 0x0001e8000c101510 */
[----:B------:R0:W-:Y:S02]  /*3ad0*/  STG.E.U16 desc[UR16][R20.64], R24 ;  /* 0x0000001814007986 */ /* 0x0001e4000c101510 */
[----:B------:R-:W-:Y:S05]  /*3ae0*/  @P0 BRA `(.L_x_41) ;  /* 0xfffffffc00180947 */ /* 0x000fea000383ffff */
[----:B------:R-:W-:-:S07]  /*3af0*/  MOV R3, UR4 ;  /* 0x0000000400037c02 */ /* 0x000fce0008000f00 */
.L_x_40:
[----:B------:R-:W-:-:S09]  /*3b00*/  UISETP.NE.AND UP2, UPT, UR11, URZ, UPT ;  /* 0x000000ff0b00728c */ /* 0x000fd2000bf45270 */
[----:B------:R-:W-:Y:S05]  /*3b10*/  BRA.U !UP2, `(.L_x_42) ;  /* 0x000000010af47547 */ /* 0x000fea000b800000 */
[----:B------:R-:W-:Y:S01]  /*3b20*/  UISETP.NE.AND UP2, UPT, UR13, URZ, UPT ;  /* 0x000000ff0d00728c */ /* 0x000fe2000bf45270 */
[----:B------:R-:W-:Y:S10]  /*3b30*/  BRA.U !UP0, `(.L_x_43) ;  /* 0x0000000108787547 */ /* 0x000ff4000b800000 */
[----:B------:R-:W0:Y:S01]  /*3b40*/  LDCU UR10, c[0x0][0x3b8] ;  /* 0x00007700ff0a77ac */ /* 0x000e220008000800 */
[----:B------:R-:W1:Y:S01]  /*3b50*/  LDCU.64 UR14, c[0x0][0x380] ;  /* 0x00007000ff0e77ac */ /* 0x000e620008000a00 */
[----:B0-----:R-:W-:Y:S01]  /*3b60*/  IMAD R5, R2, UR10, R3 ;  /* 0x0000000a02057c24 */ /* 0x001fe2000f8e0203 */
[----:B------:R-:W-:-:S03]  /*3b70*/  IADD3 R3, PT, PT, R3, 0x4, RZ ;  /* 0x0000000403037810 */ /* 0x000fc60007ffe0ff */
[C---:B------:R-:W-:Y:S01]  /*3b80*/  VIADD R8, R5.reuse, 0x3 ;  /* 0x0000000305087836 */ /* 0x040fe20000000000 */
[C---:B------:R-:W-:Y:S02]  /*3b90*/  IADD3 R9, P0, PT, R5.reuse, UR5, RZ ;  /* 0x0000000505097c10 */ /* 0x040fe4000ff1e0ff */
[----:B------:R-:W-:Y:S02]  /*3ba0*/  IADD3 R6, PT, PT, R5, 0x1, RZ ;  /* 0x0000000105067810 */ /* 0x000fe40007ffe0ff */
[----:B------:R-:W-:Y:S02]  /*3bb0*/  IADD3.X R12, PT, PT, RZ, RZ, RZ, P0, !PT ;  /* 0x000000ffff0c7210 */ /* 0x000fe400007fe4ff */
[----:B-1----:R-:W-:Y:S02]  /*3bc0*/  LEA R4, P0, R9, UR14, 0x1 ;  /* 0x0000000e09047c11 */ /* 0x002fe4000f8008ff */
[----:B------:R-:W-:Y:S02]  /*3bd0*/  IADD3 R7, PT, PT, R5, 0x2, RZ ;  /* 0x0000000205077810 */ /* 0x000fe40007ffe0ff */
[----:B------:R-:W-:-:S02]  /*3be0*/  LEA.HI.X R5, R9, UR15, R12, 0x1, P0 ;  /* 0x0000000f09057c11 */ /* 0x000fc400080f0c0c */
[----:B------:R-:W-:Y:S02]  /*3bf0*/  IADD3 R13, P0, PT, R8, UR5, RZ ;  /* 0x00000005080d7c10 */ /* 0x000fe4000ff1e0ff */
[----:B------:R-:W-:Y:S01]  /*3c00*/  IADD3 R15, P1, PT, R6, UR5, RZ ;  /* 0x00000005060f7c10 */ /* 0x000fe2000ff3e0ff */
[----:B------:R0:W-:Y:S01]  /*3c10*/  STG.E.U16 desc[UR16][R4.64], R0 ;  /* 0x0000000004007986 */ /* 0x0001e2000c101510 */
[----:B------:R-:W-:Y:S02]  /*3c20*/  IADD3 R9, P2, PT, R7, UR5, RZ ;  /* 0x0000000507097c10 */ /* 0x000fe4000ff5e0ff */
[----:B------:R-:W-:Y:S02]  /*3c30*/  IADD3.X R14, PT, PT, RZ, RZ, RZ, P0, !PT ;  /* 0x000000ffff0e7210 */ /* 0x000fe400007fe4ff */
[----:B------:R-:W-:Y:S02]  /*3c40*/  IADD3.X R18, PT, PT, RZ, RZ, RZ, P1, !PT ;  /* 0x000000ffff127210 */ /* 0x000fe40000ffe4ff */
[----:B------:R-:W-:-:S02]  /*3c50*/  LEA R12, P0, R13, UR14, 0x1 ;  /* 0x0000000e0d0c7c11 */ /* 0x000fc4000f8008ff */
[----:B------:R-:W-:Y:S02]  /*3c60*/  LEA R6, P1, R15, UR14, 0x1 ;  /* 0x0000000e0f067c11 */ /* 0x000fe4000f8208ff */
[----:B------:R-:W-:Y:S02]  /*3c70*/  IADD3.X R16, PT, PT, RZ, RZ, RZ, P2, !PT ;  /* 0x000000ffff107210 */ /* 0x000fe400017fe4ff */
[----:B------:R-:W-:Y:S02]  /*3c80*/  LEA R8, P2, R9, UR14, 0x1 ;  /* 0x0000000e09087c11 */ /* 0x000fe4000f8408ff */
[----:B------:R-:W-:Y:S02]  /*3c90*/  LEA.HI.X R13, R13, UR15, R14, 0x1, P0 ;  /* 0x0000000f0d0d7c11 */ /* 0x000fe400080f0c0e */
[----:B------:R-:W-:Y:S02]  /*3ca0*/  LEA.HI.X R7, R15, UR15, R18, 0x1, P1 ;  /* 0x0000000f0f077c11 */ /* 0x000fe400088f0c12 */
[----:B------:R-:W-:-:S02]  /*3cb0*/  PRMT R14, R0, 0x7610, R14 ;  /* 0x00007610000e7816 */ /* 0x000fc4000000000e */
[----:B------:R-:W-:Y:S02]  /*3cc0*/  LEA.HI.X R9, R9, UR15, R16, 0x1, P2 ;  /* 0x0000000f09097c11 */ /* 0x000fe400090f0c10 */
[C---:B0-----:R-:W-:Y:S01]  /*3cd0*/  PRMT R5, R0.reuse, 0x7610, R5 ;  /* 0x0000761000057816 */ /* 0x041fe20000000005 */
[----:B------:R1:W-:Y:S01]  /*3ce0*/  STG.E.U16 desc[UR16][R6.64], R14 ;  /* 0x0000000e06007986 */ /* 0x0003e2000c101510 */
[----:B------:R-:W-:-:S03]  /*3cf0*/  PRMT R15, R0, 0x7610, R15 ;  /* 0x00007610000f7816 */ /* 0x000fc6000000000f */
[----:B------:R1:W-:Y:S04]  /*3d00*/  STG.E.U16 desc[UR16][R8.64], R5 ;  /* 0x0000000508007986 */ /* 0x0003e8000c101510 */
[----:B------:R1:W-:Y:S02]  /*3d10*/  STG.E.U16 desc[UR16][R12.64], R15 ;  /* 0x0000000f0c007986 */ /* 0x0003e4000c101510 */
.L_x_43:
[----:B------:R-:W-:Y:S05]  /*3d20*/  BRA.U !UP2, `(.L_x_42) ;  /* 0x000000010a707547 */ /* 0x000fea000b800000 */
[----:B------:R-:W2:Y:S01]  /*3d30*/  LDCU UR12, c[0x0][0x3b8] ;  /* 0x00007700ff0c77ac */ /* 0x000ea20008000800 */
[----:B------:R-:W-:Y:S02]  /*3d40*/  UISETP.NE.AND UP3, UPT, UR13, 0x1, UPT ;  /* 0x000000010d00788c */ /* 0x000fe4000bf65270 */
[----:B--2---:R-:W-:-:S07]  /*3d50*/  ULOP3.LUT UP2, URZ, UR12, 0x1, URZ, 0xc0, !UPT ;  /* 0x000000010cff7892 */ /* 0x004fce000f84c0ff */
[----:B------:R-:W-:Y:S05]  /*3d60*/  BRA.U !UP3, `(.L_x_44) ;  /* 0x000000010b407547 */ /* 0x000fea000b800000 */
[----:B------:R-:W2:Y:S01]  /*3d70*/  LDCU UR10, c[0x0][0x3b8] ;  /* 0x00007700ff0a77ac */ /* 0x000ea20008000800 */
[----:B------:R-:W3:Y:S01]  /*3d80*/  LDCU.64 UR14, c[0x0][0x380] ;  /* 0x00007000ff0e77ac */ /* 0x000ee20008000a00 */
[----:B--2---:R-:W-:Y:S01]  /*3d90*/  IMAD R4, R2, UR10, R3 ;  /* 0x0000000a02047c24 */ /* 0x004fe2000f8e0203 */
[----:B------:R-:W-:-:S04]  /*3da0*/  IADD3 R3, PT, PT, R3, 0x2, RZ ;  /* 0x0000000203037810 */ /* 0x000fc80007ffe0ff */
[C---:B-1----:R-:W-:Y:S02]  /*3db0*/  IADD3 R6, PT, PT, R4.reuse, 0x1, RZ ;  /* 0x0000000104067810 */ /* 0x042fe40007ffe0ff */
[----:B0-----:R-:W-:Y:S02]  /*3dc0*/  IADD3 R5, P0, PT, R4, UR5, RZ ;  /* 0x0000000504057c10 */ /* 0x001fe4000ff1e0ff */
[----:B------:R-:W-:-:S03]  /*3dd0*/  IADD3 R7, P1, PT, R6, UR5, RZ ;  /* 0x0000000506077c10 */ /* 0x000fc6000ff3e0ff */
[----:B------:R-:W-:Y:S01]  /*3de0*/  IMAD.X R8, RZ, RZ, RZ, P0 ;  /* 0x000000ffff087224 */ /* 0x000fe200000e06ff */
[----:B---3--:R-:W-:Y:S02]  /*3df0*/  LEA R4, P0, R5, UR14, 0x1 ;  /* 0x0000000e05047c11 */ /* 0x008fe4000f8008ff */
[----:B------:R-:W-:Y:S02]  /*3e00*/  IADD3.X R12, PT, PT, RZ, RZ, RZ, P1, !PT ;  /* 0x000000ffff0c7210 */ /* 0x000fe40000ffe4ff */
[----:B------:R-:W-:Y:S02]  /*3e10*/  LEA R6, P1, R7, UR14, 0x1 ;  /* 0x0000000e07067c11 */ /* 0x000fe4000f8208ff */
[----:B------:R-:W-:Y:S02]  /*3e20*/  LEA.HI.X R5, R5, UR15, R8, 0x1, P0 ;  /* 0x0000000f05057c11 */ /* 0x000fe400080f0c08 */
[----:B------:R-:W-:Y:S02]  /*3e30*/  LEA.HI.X R7, R7, UR15, R12, 0x1, P1 ;  /* 0x0000000f07077c11 */ /* 0x000fe400088f0c0c */
[----:B------:R-:W-:Y:S01]  /*3e40*/  PRMT R8, R0, 0x7610, R8 ;  /* 0x0000761000087816 */ /* 0x000fe20000000008 */
[----:B------:R2:W-:Y:S04]  /*3e50*/  STG.E.U16 desc[UR16][R4.64], R0 ;  /* 0x0000000004007986 */ /* 0x0005e8000c101510 */
[----:B------:R2:W-:Y:S02]  /*3e60*/  STG.E.U16 desc[UR16][R6.64], R8 ;  /* 0x0000000806007986 */ /* 0x0005e4000c101510 */
.L_x_44:
[----:B------:R-:W-:Y:S05]  /*3e70*/  BRA.U !UP2, `(.L_x_42) ;  /* 0x000000010a1c7547 */ /* 0x000fea000b800000 */
[----:B------:R-:W3:Y:S01]  /*3e80*/  LDCU.64 UR14, c[0x0][0x380] ;  /* 0x00007000ff0e77ac */ /* 0x000ee20008000a00 */
[----:B------:R-:W-:-:S05]  /*3e90*/  IMAD R2, R2, UR12, R3 ;  /* 0x0000000c02027c24 */ /* 0x000fca000f8e0203 */
[----:B------:R-:W-:-:S04]  /*3ea0*/  IADD3 R3, P0, PT, R2, UR5, RZ ;  /* 0x0000000502037c10 */ /* 0x000fc8000ff1e0ff */
[----:B--2---:R-:W-:Y:S02]  /*3eb0*/  IADD3.X R4, PT, PT, RZ, RZ, RZ, P0, !PT ;  /* 0x000000ffff047210 */ /* 0x004fe400007fe4ff */
[----:B---3--:R-:W-:-:S04]  /*3ec0*/  LEA R2, P0, R3, UR14, 0x1 ;  /* 0x0000000e03027c11 */ /* 0x008fc8000f8008ff */
[----:B------:R-:W-:-:S05]  /*3ed0*/  LEA.HI.X R3, R3, UR15, R4, 0x1, P0 ;  /* 0x0000000f03037c11 */ /* 0x000fca00080f0c04 */
[----:B------:R3:W-:Y:S04]  /*3ee0*/  STG.E.U16 desc[UR16][R2.64], R0 ;  /* 0x0000000002007986 */ /* 0x0007e8000c101510 */
.L_x_42:
[----:B------:R-:W4:Y:S01]  /*3ef0*/  LDCU UR10, c[0x0][0x3b4] ;  /* 0x00007680ff0a77ac */ /* 0x000f220008000800 */
[----:B------:R-:W-:-:S04]  /*3f00*/  IADD3 R10, PT, PT, R10, UR7, RZ ;  /* 0x000000070a0a7c10 */ /* 0x000fc8000fffe0ff */
[----:B---3--:R-:W-:Y:S02]  /*3f10*/  LEA R2, R11, R10, 0x6 ;  /* 0x0000000a0b027211 */ /* 0x008fe400078e30ff */
[----:B------:R-:W-:Y:S02]  /*3f20*/  ISETP.LT.U32.AND P1, PT, R10, 0x40, PT ;  /* 0x000000400a00780c */ /* 0x000fe40003f21070 */
[----:B----4-:R-:W-:-:S13]  /*3f30*/  ISETP.GE.U32.AND P0, PT, R2, UR10, PT ;  /* 0x0000000a02007c0c */ /* 0x010fda000bf06070 */
[----:B------:R-:W-:Y:S05]  /*3f40*/  @!P0 BRA P1, `(.L_x_45) ;  /* 0xfffffff400ec8947 */ /* 0x000fea000083ffff */
[----:B------:R-:W-:Y:S05]  /*3f50*/  BSYNC.RECONVERGENT B0 ;  /* 0x0000000000007941 */ /* 0x000fea0003800200 */
.L_x_39:
[----:B------:R-:W-:Y:S05]  /*3f60*/  EXIT ;  /* 0x000000000000794d */ /* 0x000fea0003800000 */
.L_x_38:
[----:B------:R-:W0:Y:S01]  /*3f70*/  LDCU UR4, c[0x0][0x3b8] ;  /* 0x00007700ff0477ac */ /* 0x000e220008000800 */
[----:B------:R-:W-:Y:S01]  /*3f80*/  BSSY.RECONVERGENT B0, `(.L_x_46) ;  /* 0x0000092000007945 */ /* 0x000fe20003800200 */
[----:B------:R-:W-:Y:S01]  /*3f90*/  F2FP.F16.F32.PACK_AB R0, RZ, R0 ;  /* 0x00000000ff00723e */ /* 0x000fe200000000ff */
[----:B------:R-:W1:Y:S01]  /*3fa0*/  LDCU UR12, c[0x0][0x3b8] ;  /* 0x00007700ff0c77ac */ /* 0x000e620008000800 */
[----:B------:R-:W2:Y:S01]  /*3fb0*/  LDCU.64 UR14, c[0x0][0x380] ;  /* 0x00007000ff0e77ac */ /* 0x000ea20008000a00 */
[----:B0-----:R-:W-:Y:S02]  /*3fc0*/  ULOP3.LUT UR9, UR4, 0x7, URZ, 0xc0, !UPT ;  /* 0x0000000704097892 */ /* 0x001fe4000f8ec0ff */
[----:B------:R-:W-:Y:S02]  /*3fd0*/  UIADD3 UR8, UPT, UPT, UR4, -0x1, URZ ;  /* 0xffffffff04087890 */ /* 0x000fe4000fffe0ff */
[----:B------:R-:W-:Y:S02]  /*3fe0*/  UIADD3 UR10, UPT, UPT, UR9, -0x1, URZ ;  /* 0xffffffff090a7890 */ /* 0x000fe4000fffe0ff */
[----:B------:R-:W-:-:S02]  /*3ff0*/  ULOP3.LUT UR11, UR4, 0x3, URZ, 0xc0, !UPT ;  /* 0x00000003040b7892 */ /* 0x000fc4000f8ec0ff */
[----:B------:R-:W-:Y:S02]  /*4000*/  ULOP3.LUT UR4, UR4, 0xfffffff8, URZ, 0xc0, !UPT ;  /* 0xfffffff804047892 */ /* 0x000fe4000f8ec0ff */
[----:B------:R-:W-:Y:S02]  /*4010*/  UISETP.GE.U32.AND UP0, UPT, UR8, 0x7, UPT ;  /* 0x000000070800788c */ /* 0x000fe4000bf06070 */
[----:B-12---:R-:W-:-:S11]  /*4020*/  UISETP.GE.U32.AND UP1, UPT, UR10, 0x3, UPT ;  /* 0x000000030a00788c */ /* 0x006fd6000bf26070 */
.L_x_52:
[----:B------:R-:W-:Y:S01]  /*4030*/  IMAD.MOV.U32 R3, RZ, RZ, RZ ;  /* 0x000000ffff037224 */ /* 0x000fe200078e00ff */
[----:B0-----:R-:W-:Y:S06]  /*4040*/  BRA.U !UP0, `(.L_x_47) ;  /* 0x0000000108f07547 */ /* 0x001fec000b800000 */
[----:B------:R-:W-:-:S07]  /*4050*/  MOV R3, RZ ;  /* 0x000000ff00037202 */ /* 0x000fce0000000f00 */
.L_x_48:
[----:B0-----:R-:W-:Y:S01]  /*4060*/  IMAD R5, R2, UR12, R3 ;  /* 0x0000000c02057c24 */ /* 0x001fe2000f8e0203 */
[----:B------:R-:W-:-:S03]  /*4070*/  IADD3 R3, PT, PT, R3, 0x8, RZ ;  /* 0x0000000803037810 */ /* 0x000fc60007ffe0ff */
[C---:B------:R-:W-:Y:S01]  /*4080*/  VIADD R21, R5.reuse, 0x6 ;  /* 0x0000000605157836 */ /* 0x040fe20000000000 */
[C---:B------:R-:W-:Y:S02]  /*4090*/  IADD3 R7, P0, PT, R5.reuse, UR5, RZ ;  /* 0x0000000505077c10 */ /* 0x040fe4000ff1e0ff */
[----:B------:R-:W-:Y:S02]  /*40a0*/  IADD3 R4, PT, PT, R5, 0x1, RZ ;  /* 0x0000000105047810 */ /* 0x000fe40007ffe0ff */
[----:B------:R-:W-:Y:S02]  /*40b0*/  IADD3.X R12, PT, PT, RZ, RZ, RZ, P0, !PT ;  /* 0x000000ffff0c7210 */ /* 0x000fe400007fe4ff */
[----:B------:R-:W-:Y:S02]  /*40c0*/  LEA R6, P0, R7, UR14, 0x1 ;  /* 0x0000000e07067c11 */ /* 0x000fe4000f8008ff */
[----:B------:R-:W-:Y:S02]  /*40d0*/  IADD3 R8, PT, PT, R5, 0x2, RZ ;  /* 0x0000000205087810 */ /* 0x000fe40007ffe0ff */
[----:B------:R-:W-:-:S02]  /*40e0*/  LEA.HI.X R7, R7, UR15, R12, 0x1, P0 ;  /* 0x0000000f07077c11 */ /* 0x000fc400080f0c0c */
[C---:B------:R-:W-:Y:S02]  /*40f0*/  IADD3 R12, PT, PT, R5.reuse, 0x3, RZ ;  /* 0x00000003050c7810 */ /* 0x040fe40007ffe0ff */
[----:B------:R-:W-:Y:S01]  /*4100*/  IADD3 R17, P1, PT, R4, UR5, RZ ;  /* 0x0000000504117c10 */ /* 0x000fe2000ff3e0ff */
[----:B------:R-:W-:Y:S01]  /*4110*/  VIADD R4, R5, 0x4 ;  /* 0x0000000405047836 */ /* 0x000fe20000000000 */
[----:B------:R-:W-:Y:S01]  /*4120*/  IADD3 R15, P2, PT, R8, UR5, RZ ;  /* 0x00000005080f7c10 */ /* 0x000fe2000ff5e0ff */
[----:B------:R0:W-:Y:S01]  /*4130*/  STG.E.U16 desc[UR16][R6.64], R0 ;  /* 0x0000000006007986 */ /* 0x0001e2000c101510 */
[----:B------:R-:W-:Y:S02]  /*4140*/  IADD3 R8, P0, PT, R12, UR5, RZ ;  /* 0x000000050c087c10 */ /* 0x000fe4000ff1e0ff */
[----:B------:R-:W-:Y:S02]  /*4150*/  IADD3.X R20, PT, PT, RZ, RZ, RZ, P1, !PT ;  /* 0x000000ffff147210 */ /* 0x000fe40000ffe4ff */
[----:B------:R-:W-:-:S02]  /*4160*/  LEA R16, P1, R17, UR14, 0x1 ;  /* 0x0000000e11107c11 */ /* 0x000fc4000f8208ff */
[----:B------:R-:W-:Y:S02]  /*4170*/  IADD3.X R13, PT, PT, RZ, RZ, RZ, P0, !PT ;  /* 0x000000ffff0d7210 */ /* 0x000fe400007fe4ff */
[----:B------:R-:W-:Y:S02]  /*4180*/  LEA R12, P0, R8, UR14, 0x1 ;  /* 0x0000000e080c7c11 */ /* 0x000fe4000f8008ff */
[----:B------:R-:W-:Y:S02]  /*4190*/  IADD3.X R18, PT, PT, RZ, RZ, RZ, P2, !PT ;  /* 0x000000ffff127210 */ /* 0x000fe400017fe4ff */
[----:B------:R-:W-:Y:S02]  /*41a0*/  LEA.HI.X R17, R17, UR15, R20, 0x1, P1 ;  /* 0x0000000f11117c11 */ /* 0x000fe400088f0c14 */
[----:B------:R-:W-:Y:S02]  /*41b0*/  LEA R14, P2, R15, UR14, 0x1 ;  /* 0x0000000e0f0e7c11 */ /* 0x000fe4000f8408ff */
[----:B------:R-:W-:-:S02]  /*41c0*/  IADD3 R19, P1, PT, R4, UR5, RZ ;  /* 0x0000000504137c10 */ /* 0x000fc4000ff3e0ff */
[----:B------:R-:W-:Y:S02]  /*41d0*/  LEA.HI.X R13, R8, UR15, R13, 0x1, P0 ;  /* 0x0000000f080d7c11 */ /* 0x000fe400080f0c0d */
[----:B------:R-:W-:Y:S02]  /*41e0*/  IADD3 R8, PT, PT, R5, 0x5, RZ ;  /* 0x0000000505087810 */ /* 0x000fe40007ffe0ff */
[----:B------:R-:W-:Y:S02]  /*41f0*/  LEA.HI.X R15, R15, UR15, R18, 0x1, P2 ;  /* 0x0000000f0f0f7c11 */ /* 0x000fe400090f0c12 */
[----:B------:R-:W-:Y:S02]  /*4200*/  IADD3.X R20, PT, PT, RZ, RZ, RZ, P1, !PT ;  /* 0x000000ffff147210 */ /* 0x000fe40000ffe4ff */
[----:B------:R-:W-:Y:S02]  /*4210*/  LEA R4, P0, R19, UR14, 0x1 ;  /* 0x0000000e13047c11 */ /* 0x000fe4000f8008ff */
[----:B------:R-:W-:-:S02]  /*4220*/  IADD3 R18, PT, PT, R5, 0x7, RZ ;  /* 0x0000000705127810 */ /* 0x000fc40007ffe0ff */
[----:B------:R-:W-:Y:S02]  /*4230*/  IADD3 R8, P1, PT, R8, UR5, RZ ;  /* 0x0000000508087c10 */ /* 0x000fe4000ff3e0ff */
[----:B------:R-:W-:Y:S02]  /*4240*/  LEA.HI.X R5, R19, UR15, R20, 0x1, P0 ;  /* 0x0000000f13057c11 */ /* 0x000fe400080f0c14 */
[----:B------:R-:W-:Y:S02]  /*4250*/  IADD3 R23, P0, PT, R18, UR5, RZ ;  /* 0x0000000512177c10 */ /* 0x000fe4000ff1e0ff */
[----:B------:R-:W-:Y:S02]  /*4260*/  IADD3.X R19, PT, PT, RZ, RZ, RZ, P1, !PT ;  /* 0x000000ffff137210 */ /* 0x000fe40000ffe4ff */
[----:B------:R-:W-:Y:S02]  /*4270*/  LEA R18, P1, R8, UR14, 0x1 ;  /* 0x0000000e08127c11 */ /* 0x000fe4000f8208ff */
[----:B0-----:R-:W-:-:S02]  /*4280*/  PRMT R7, R0, 0x7610, R7 ;  /* 0x0000761000077816 */ /* 0x001fc40000000007 */
[----:B------:R-:W-:Y:S02]  /*4290*/  LEA.HI.X R19, R8, UR15, R19, 0x1, P1 ;  /* 0x0000000f08137c11 */ /* 0x000fe400088f0c13 */
[----:B------:R-:W-:Y:S02]  /*42a0*/  PRMT R8, R0, 0x7610, R8 ;  /* 0x0000761000087816 */ /* 0x000fe40000000008 */
[----:B------:R-:W-:Y:S02]  /*42b0*/  IADD3 R21, P2, PT, R21, UR5, RZ ;  /* 0x0000000515157c10 */ /* 0x000fe4000ff5e0ff */
[----:B------:R-:W-:Y:S01]  /*42c0*/  IADD3.X R24, PT, PT, RZ, RZ, RZ, P0, !PT ;  /* 0x000000ffff187210 */ /* 0x000fe200007fe4ff */
[----:B------:R0:W-:Y:S01]  /*42d0*/  STG.E.U16 desc[UR16][R16.64], R8 ;  /* 0x0000000810007986 */ /* 0x0001e2000c101510 */
[----:B------:R-:W-:Y:S02]  /*42e0*/  IADD3.X R26, PT, PT, RZ, RZ, RZ, P2, !PT ;  /* 0x000000ffff1a7210 */ /* 0x000fe400017fe4ff */
[----:B------:R-:W-:Y:S01]  /*42f0*/  LEA R20, P2, R21, UR14, 0x1 ;  /* 0x0000000e15147c11 */ /* 0x000fe2000f8408ff */
[----:B------:R1:W-:Y:S01]  /*4300*/  STG.E.U16 desc[UR16][R14.64], R7 ;  /* 0x000000070e007986 */ /* 0x0003e2000c101510 */
[----:B------:R-:W-:-:S02]  /*4310*/  LEA R22, P0, R23, UR14, 0x1 ;  /* 0x0000000e17167c11 */ /* 0x000fc4000f8008ff */
[----:B------:R-:W-:Y:S02]  /*4320*/  LEA.HI.X R21, R21, UR15, R26, 0x1, P2 ;  /* 0x0000000f15157c11 */ /* 0x000fe400090f0c1a */
[--C-:B------:R-:W-:Y:S02]  /*4330*/  LEA.HI.X R23, R23, UR15, R24.reuse, 0x1, P0 ;  /* 0x0000000f17177c11 */ /* 0x100fe400080f0c18 */
[C---:B------:R-:W-:Y:S02]  /*4340*/  PRMT R24, R0.reuse, 0x7610, R24 ;  /* 0x0000761000187816 */ /* 0x040fe40000000018 */
[C---:B0-----:R-:W-:Y:S02]  /*4350*/  PRMT R17, R0.reuse, 0x7610, R17 ;  /* 0x0000761000117816 */ /* 0x041fe40000000011 */
[----:B------:R-:W-:Y:S02]  /*4360*/  ISETP.NE.AND P0, PT, R3, UR4, PT ;  /* 0x0000000403007c0c */ /* 0x000fe4000bf05270 */
[C---:B-1----:R-:W-:Y:S01]  /*4370*/  PRMT R15, R0.reuse, 0x7610, R15 ;  /* 0x00007610000f7816 */ /* 0x042fe2000000000f */
[----:B------:R0:W-:Y:S04]  /*4380*/  STG.E.U16 desc[UR16][R12.64], R17 ;  /* 0x000000110c007986 */ /* 0x0001e8000c101510 */
[----:B------:R1:W-:Y:S01]  /*4390*/  STG.E.U16 desc[UR16][R4.64], R15 ;  /* 0x0000000f04007986 */ /* 0x0003e2000c101510 */
[----:B0-----:R-:W-:-:S02]  /*43a0*/  PRMT R13, R0, 0x7610, R13 ;  /* 0x00007610000d7816 */ /* 0x001fc4000000000d */
[----:B-1----:R-:W-:-:S03]  /*43b0*/  PRMT R5, R0, 0x7610, R5 ;  /* 0x0000761000057816 */ /* 0x002fc60000000005 */
[----:B------:R0:W-:Y:S04]  /*43c0*/  STG.E.U16 desc[UR16][R18.64], R13 ;  /* 0x0000000d12007986 */ /* 0x0001e8000c101510 */
[----:B------:R0:W-:Y:S04]  /*43d0*/  STG.E.U16 desc[UR16][R20.64], R5 ;  /* 0x0000000514007986 */ /* 0x0001e8000c101510 */
[----:B------:R0:W-:Y:S01]  /*43e0*/  STG.E.U16 desc[UR16][R22.64], R24 ;  /* 0x0000001816007986 */ /* 0x0001e2000c101510 */
[----:B------:R-:W-:Y:S05]  /*43f0*/  @P0 BRA `(.L_x_48) ;  /* 0xfffffffc00180947 */ /* 0x000fea000383ffff */
[----:B------:R-:W-:-:S07]  /*4400*/  IMAD.U32 R3, RZ, RZ, UR4 ;  /* 0x00000004ff037e24 */ /* 0x000fce000f8e00ff */
.L_x_47:
[----:B------:R-:W-:-:S09]  /*4410*/  UISETP.NE.AND UP2, UPT, UR9, URZ, UPT ;  /* 0x000000ff0900728c */ /* 0x000fd2000bf45270 */
[----:B------:R-:W-:Y:S05]  /*4420*/  BRA.U !UP2, `(.L_x_49) ;  /* 0x000000010af47547 */ /* 0x000fea000b800000 */
[----:B------:R-:W-:Y:S01]  /*4430*/  UISETP.NE.AND UP2, UPT, UR11, URZ, UPT ;  /* 0x000000ff0b00728c */ /* 0x000fe2000bf45270 */
[----:B------:R-:W-:Y:S10]  /*4440*/  BRA.U !UP1, `(.L_x_50) ;  /* 0x0000000109787547 */ /* 0x000ff4000b800000 */
[----:B------:R-:W0:Y:S01]  /*4450*/  LDCU UR8, c[0x0][0x3b8] ;  /* 0x00007700ff0877ac */ /* 0x000e220008000800 */
[----:B------:R-:W1:Y:S01]  /*4460*/  LDCU.64 UR18, c[0x0][0x380] ;  /* 0x00007000ff1277ac */ /* 0x000e620008000a00 */
[----:B0-----:R-:W-:Y:S01]  /*4470*/  IMAD R5, R2, UR8, R3 ;  /* 0x0000000802057c24 */ /* 0x001fe2000f8e0203 */
[----:B------:R-:W-:-:S04]  /*4480*/  IADD3 R3, PT, PT, R3, 0x4, RZ ;  /* 0x0000000403037810 */ /* 0x000fc80007ffe0ff */
[C---:B------:R-:W-:Y:S02]  /*4490*/  IADD3 R12, P0, PT, R5.reuse, UR5, RZ ;  /* 0x00000005050c7c10 */ /* 0x040fe4000ff1e0ff */
[C---:B------:R-:W-:Y:S02]  /*44a0*/  IADD3 R8, PT, PT, R5.reuse, 0x3, RZ ;  /* 0x0000000305087810 */ /* 0x040fe40007ffe0ff */
[----:B------:R-:W-:Y:S02]  /*44b0*/  IADD3.X R13, PT, PT, RZ, RZ, RZ, P0, !PT ;  /* 0x000000ffff0d7210 */ /* 0x000fe400007fe4ff */
[----:B-1----:R-:W-:Y:S02]  /*44c0*/  LEA R4, P0, R12, UR18, 0x1 ;  /* 0x000000120c047c11 */ /* 0x002fe4000f8008ff */
[C---:B------:R-:W-:Y:S02]  /*44d0*/  IADD3 R6, PT, PT, R5.reuse, 0x1, RZ ;  /* 0x0000000105067810 */ /* 0x040fe40007ffe0ff */
[----:B------:R-:W-:-:S02]  /*44e0*/  IADD3 R7, PT, PT, R5, 0x2, RZ ;  /* 0x0000000205077810 */ /* 0x000fc40007ffe0ff */
[----:B------:R-:W-:Y:S02]  /*44f0*/  LEA.HI.X R5, R12, UR19, R13, 0x1, P0 ;  /* 0x000000130c057c11 */ /* 0x000fe400080f0c0d */
[----:B------:R-:W-:Y:S02]  /*4500*/  IADD3 R8, P0, PT, R8, UR5, RZ ;  /* 0x0000000508087c10 */ /* 0x000fe4000ff1e0ff */
[----:B------:R-:W-:Y:S01]  /*4510*/  IADD3 R17, P1, PT, R6, UR5, RZ ;  /* 0x0000000506117c10 */ /* 0x000fe2000ff3e0ff */
[----:B------:R0:W-:Y:S01]  /*4520*/  STG.E.U16 desc[UR16][R4.64], R0 ;  /* 0x0000000004007986 */ /* 0x0001e2000c101510 */
[----:B------:R-:W-:Y:S01]  /*4530*/  IADD3 R13, P2, PT, R7, UR5, RZ ;  /* 0x00000005070d7c10 */ /* 0x000fe2000ff5e0ff */
[----:B------:R-:W-:Y:S01]  /*4540*/  IMAD.X R15, RZ, RZ, RZ, P0 ;  /* 0x000000ffff0f7224 */ /* 0x000fe200000e06ff */
        /* <DEDUP_REMOVED lines=8> */
[--C-:B------:R-:W-:Y:S02]  /*45d0*/  LEA.HI.X R13, R13, UR19, R16.reuse, 0x1, P2 ;  /* 0x000000130d0d7c11 */ /* 0x100fe400090f0c10 */
[C---:B0-----:R-:W-:Y:S01]  /*45e0*/  PRMT R5, R0.reuse, 0x7610, R5 ;  /* 0x0000761000057816 */ /* 0x041fe20000000005 */
[----:B------:R1:W-:Y:S01]  /*45f0*/  STG.E.U16 desc[UR16][R6.64], R8 ;  /* 0x0000000806007986 */ /* 0x0003e2000c101510 */
[----:B------:R-:W-:-:S03]  /*4600*/  PRMT R16, R0, 0x7610, R16 ;  /* 0x0000761000107816 */ /* 0x000fc60000000010 */
[----:B------:R1:W-:Y:S04]  /*4610*/  STG.E.U16 desc[UR16][R12.64], R5 ;  /* 0x000000050c007986 */ /* 0x0003e8000c101510 */
[----:B------:R1:W-:Y:S02]  /*4620*/  STG.E.U16 desc[UR16][R14.64], R16 ;  /* 0x000000100e007986 */ /* 0x0003e4000c101510 */
.L_x_50:
        /* <DEDUP_REMOVED lines=11> */
[----:B------:R-:W-:Y:S02]  /*46e0*/  IADD3 R7, P1, PT, R6, UR5, RZ ;  /* 0x0000000506077c10 */ /* 0x000fe4000ff3e0ff */
[----:B------:R-:W-:Y:S02]  /*46f0*/  IADD3.X R8, PT, PT, RZ, RZ, RZ, P0, !PT ;  /* 0x000000ffff087210 */ /* 0x000fe400007fe4ff */
[----:B---3--:R-:W-:Y:S02]  /*4700*/  LEA R4, P0, R5, UR18, 0x1 ;  /* 0x0000001205047c11 */ /* 0x008fe4000f8008ff */
[----:B------:R-:W-:-:S02]  /*4710*/  IADD3.X R12, PT, PT, RZ, RZ, RZ, P1, !PT ;  /* 0x000000ffff0c7210 */ /* 0x000fc40000ffe4ff */
[----:B------:R-:W-:Y:S02]  /*4720*/  LEA R6, P1, R7, UR18, 0x1 ;  /* 0x0000001207067c11 */ /* 0x000fe4000f8208ff */
[----:B------:R-:W-:Y:S02]  /*4730*/  LEA.HI.X R5, R5, UR19, R8, 0x1, P0 ;  /* 0x0000001305057c11 */ /* 0x000fe400080f0c08 */
[----:B------:R-:W-:Y:S02]  /*4740*/  LEA.HI.X R7, R7, UR19, R12, 0x1, P1 ;  /* 0x0000001307077c11 */ /* 0x000fe400088f0c0c */
[----:B------:R-:W-:Y:S01]  /*4750*/  PRMT R8, R0, 0x7610, R8 ;  /* 0x0000761000087816 */ /* 0x000fe20000000008 */
[----:B------:R2:W-:Y:S04]  /*4760*/  STG.E.U16 desc[UR16][R4.64], R0 ;  /* 0x0000000004007986 */ /* 0x0005e8000c101510 */
[----:B------:R2:W-:Y:S02]  /*4770*/  STG.E.U16 desc[UR16][R6.64], R8 ;  /* 0x0000000806007986 */ /* 0x0005e4000c101510 */
.L_x_51:
[----:B------:R-:W-:Y:S05]  /*4780*/  BRA.U !UP3, `(.L_x_49) ;  /* 0x000000010b1c7547 */ /* 0x000fea000b800000 */
[----:B------:R-:W3:Y:S01]  /*4790*/  LDCU.64 UR18, c[0x0][0x380] ;  /* 0x00007000ff1277ac */ /* 0x000ee20008000a00 */
[----:B------:R-:W-:-:S05]  /*47a0*/  IMAD R3, R2, UR10, R3 ;  /* 0x0000000a02037c24 */ /* 0x000fca000f8e0203 */
[----:B------:R-:W-:-:S04]  /*47b0*/  IADD3 R3, P0, PT, R3, UR5, RZ ;  /* 0x0000000503037c10 */ /* 0x000fc8000ff1e0ff */
[----:B-12---:R-:W-:Y:S02]  /*47c0*/  IADD3.X R6, PT, PT, RZ, RZ, RZ, P0, !PT ;  /* 0x000000ffff067210 */ /* 0x006fe400007fe4ff */
[----:B---3--:R-:W-:-:S04]  /*47d0*/  LEA R4, P0, R3, UR18, 0x1 ;  /* 0x0000001203047c11 */ /* 0x008fc8000f8008ff */
[----:B0-----:R-:W-:-:S05]  /*47e0*/  LEA.HI.X R5, R3, UR19, R6, 0x1, P0 ;  /* 0x0000001303057c11 */ /* 0x001fca00080f0c06 */
[----:B------:R3:W-:Y:S04]  /*47f0*/  STG.E.U16 desc[UR16][R4.64], R0 ;  /* 0x0000000004007986 */ /* 0x0007e8000c101510 */
.L_x_49:
[----:B0123--:R-:W0:Y:S01]  /*4800*/  LDC.64 R4, c[0x0][0x388] ;  /* 0x0000e200ff047b82 */ /* 0x00fe220000000a00 */
[----:B------:R-:W1:Y:S01]  /*4810*/  LDCU UR8, c[0x0][0x3b4] ;  /* 0x00007680ff0877ac */ /* 0x000e620008000800 */
[----:B------:R-:W-:Y:S01]  /*4820*/  VIADD R3, R2, UR6 ;  /* 0x0000000602037c36 */ /* 0x000fe20008000000 */
[----:B------:R-:W-:-:S04]  /*4830*/  IADD3 R10, PT, PT, R10, UR7, RZ ;  /* 0x000000070a0a7c10 */ /* 0x000fc8000fffe0ff */
[----:B------:R-:W-:Y:S02]  /*4840*/  LEA R2, R11, R10, 0x6 ;  /* 0x0000000a0b027211 */ /* 0x000fe400078e30ff */
[----:B------:R-:W-:Y:S02]  /*4850*/  ISETP.LT.U32.AND P1, PT, R10, 0x40, PT ;  /* 0x000000400a00780c */ /* 0x000fe40003f21070 */
[----:B-1----:R-:W-:Y:S01]  /*4860*/  ISETP.GE.U32.AND P0, PT, R2, UR8, PT ;  /* 0x0000000802007c0c */ /* 0x002fe2000bf06070 */
[----:B0-----:R-:W-:-:S05]  /*4870*/  IMAD.WIDE.U32 R4, R3, 0x4, R4 ;  /* 0x0000000403047825 */ /* 0x001fca00078e0004 */
[----:B------:R0:W-:Y:S07]  /*4880*/  STG.E desc[UR16][R4.64], R9 ;  /* 0x0000000904007986 */ /* 0x0001ee000c101910 */
[----:B------:R-:W-:Y:S05]  /*4890*/  @!P0 BRA P1, `(.L_x_52) ;  /* 0xfffffff400e48947 */ /* 0x000fea000083ffff */
[----:B------:R-:W-:Y:S05]  /*48a0*/  BSYNC.RECONVERGENT B0 ;  /* 0x0000000000007941 */ /* 0x000fea0003800200 */
.L_x_46:
[----:B------:R-:W-:Y:S05]  /*48b0*/  EXIT ;  /* 0x000000000000794d */ /* 0x000fea0003800000 */
        .weak           $__internal_0_$__cuda_sm3x_div_rn_noftz_f32_slowpath
        .type           $__internal_0_$__cuda_sm3x_div_rn_noftz_f32_slowpath,@function
        .size           $__internal_0_$__cuda_sm3x_div_rn_noftz_f32_slowpath,(.L_x_156 - $__internal_0_$__cuda_sm3x_div_rn_noftz_f32_slowpath)
$__internal_0_$__cuda_sm3x_div_rn_noftz_f32_slowpath:
[----:B------:R-:W-:Y:S01]  /*48c0*/  SHF.R.U32.HI R3, RZ, 0x17, R7 ;  /* 0x00000017ff037819 */ /* 0x000fe20000011607 */
[----:B------:R-:W-:Y:S01]  /*48d0*/  BSSY.RECONVERGENT B1, `(.L_x_53) ;  /* 0x0000064000017945 */ /* 0x000fe20003800200 */
[----:B------:R-:W-:Y:S02]  /*48e0*/  SHF.R.U32.HI R0, RZ, 0x17, R8 ;  /* 0x00000017ff007819 */ /* 0x000fe40000011608 */
[----:B------:R-:W-:Y:S02]  /*48f0*/  LOP3.LUT R16, R3, 0xff, RZ, 0xc0, !PT ;  /* 0x000000ff03107812 */ /* 0x000fe400078ec0ff */
[----:B------:R-:W-:Y:S02]  /*4900*/  LOP3.LUT R14, R0, 0xff, RZ, 0xc0, !PT ;  /* 0x000000ff000e7812 */ /* 0x000fe400078ec0ff */
[----:B------:R-:W-:Y:S02]  /*4910*/  IADD3 R12, PT, PT, R16, -0x1, RZ ;  /* 0xffffffff100c7810 */ /* 0x000fe40007ffe0ff */
[----:B------:R-:W-:-:S02]  /*4920*/  IADD3 R6, PT, PT, R14, -0x1, RZ ;  /* 0xffffffff0e067810 */ /* 0x000fc40007ffe0ff */
[----:B------:R-:W-:Y:S02]  /*4930*/  ISETP.GT.U32.AND P0, PT, R12, 0xfd, PT ;  /* 0x000000fd0c00780c */ /* 0x000fe40003f04070 */
[----:B------:R-:W-:Y:S02]  /*4940*/  MOV R5, R7 ;  /* 0x0000000700057202 */ /* 0x000fe40000000f00 */
[----:B------:R-:W-:-:S13]  /*4950*/  ISETP.GT.U32.OR P0, PT, R6, 0xfd, P0 ;  /* 0x000000fd0600780c */ /* 0x000fda0000704470 */
[----:B------:R-:W-:Y:S01]  /*4960*/  @!P0 MOV R3, RZ ;  /* 0x000000ff00038202 */ /* 0x000fe20000000f00 */
[----:B------:R-:W-:Y:S06]  /*4970*/  @!P0 BRA `(.L_x_54) ;  /* 0x0000000000608947 */ /* 0x000fec0003800000 */
[----:B------:R-:W-:Y:S01]  /*4980*/  FSETP.GTU.FTZ.AND P0, PT, |R8|, +INF , PT ;  /* 0x7f8000000800780b */ /* 0x000fe20003f1c200 */
[----:B------:R-:W-:Y:S01]  /*4990*/  IMAD.MOV.U32 R0, RZ, RZ, R7 ;  /* 0x000000ffff007224 */ /* 0x000fe200078e0007 */
[----:B------:R-:W-:-:S04]  /*49a0*/  FSETP.GTU.FTZ.AND P1, PT, |R7|, +INF , PT ;  /* 0x7f8000000700780b */ /* 0x000fc80003f3c200 */
[----:B------:R-:W-:-:S13]  /*49b0*/  PLOP3.LUT P0, PT, P0, P1, PT, 0xf8, 0x8f ;  /* 0x00000000008f781c */ /* 0x000fda0000703f70 */
[----:B------:R-:W-:Y:S05]  /*49c0*/  @P0 BRA `(.L_x_55) ;  /* 0x00000004004c0947 */ /* 0x000fea0003800000 */
[----:B------:R-:W-:-:S13]  /*49d0*/  LOP3.LUT P0, RZ, R5, 0x7fffffff, R8, 0xc8, !PT ;  /* 0x7fffffff05ff7812 */ /* 0x000fda000780c808 */
[----:B------:R-:W-:Y:S05]  /*49e0*/  @!P0 BRA `(.L_x_56) ;  /* 0x00000004003c8947 */ /* 0x000fea0003800000 */
[----:B------:R-:W-:Y:S02]  /*49f0*/  FSETP.NEU.FTZ.AND P1, PT, |R8|, +INF , PT ;  /* 0x7f8000000800780b */ /* 0x000fe40003f3d200 */
[----:B------:R-:W-:Y:S02]  /*4a00*/  FSETP.NEU.FTZ.AND P2, PT, |R0|, +INF , PT ;  /* 0x7f8000000000780b */ /* 0x000fe40003f5d200 */
[----:B------:R-:W-:-:S11]  /*4a10*/  FSETP.NEU.FTZ.AND P0, PT, |R8|, +INF , PT ;  /* 0x7f8000000800780b */ /* 0x000fd60003f1d200 */
[----:B------:R-:W-:Y:S05]  /*4a20*/  @!P2 BRA !P1, `(.L_x_56) ;  /* 0x00000004002ca947 */ /* 0x000fea0004800000 */
[----:B------:R-:W-:-:S04]  /*4a30*/  LOP3.LUT P1, RZ, R8, 0x7fffffff, RZ, 0xc0, !PT ;  /* 0x7fffffff08ff7812 */ /* 0x000fc8000782c0ff */
[----:B------:R-:W-:-:S13]  /*4a40*/  PLOP3.LUT P1, PT, P2, P1, PT, 0x2f, 0xf2 ;  /* 0x0000000000f2781c */ /* 0x000fda0001722577 */
[----:B------:R-:W-:Y:S05]  /*4a50*/  @P1 BRA `(.L_x_57) ;  /* 0x0000000400181947 */ /* 0x000fea0003800000 */
[----:B------:R-:W-:-:S04]  /*4a60*/  LOP3.LUT P1, RZ, R5, 0x7fffffff, RZ, 0xc0, !PT ;  /* 0x7fffffff05ff7812 */ /* 0x000fc8000782c0ff */
[----:B------:R-:W-:-:S13]  /*4a70*/  PLOP3.LUT P0, PT, P0, P1, PT, 0x2f, 0xf2 ;  /* 0x0000000000f2781c */ /* 0x000fda0000702577 */
[----:B------:R-:W-:Y:S05]  /*4a80*/  @P0 BRA `(.L_x_58) ;  /* 0x0000000400000947 */ /* 0x000fea0003800000 */
[----:B------:R-:W-:Y:S02]  /*4a90*/  ISETP.GE.AND P0, PT, R6, RZ, PT ;  /* 0x000000ff0600720c */ /* 0x000fe40003f06270 */
[----:B------:R-:W-:-:S11]  /*4aa0*/  ISETP.GE.AND P1, PT, R12, RZ, PT ;  /* 0x000000ff0c00720c */ /* 0x000fd60003f26270 */
[----:B------:R-:W-:Y:S01]  /*4ab0*/  @P0 MOV R3, RZ ;  /* 0x000000ff00030202 */ /* 0x000fe20000000f00 */
[----:B------:R-:W-:Y:S01]  /*4ac0*/  @!P0 FFMA R8, R8, 1.84467440737095516160e+19, RZ ;  /* 0x5f80000008088823 */ /* 0x000fe200000000ff */
[----:B------:R-:W-:Y:S01]  /*4ad0*/  @!P0 MOV R3, 0xffffffc0 ;  /* 0xffffffc000038802 */ /* 0x000fe20000000f00 */
[----:B------:R-:W-:-:S03]  /*4ae0*/  @!P1 FFMA R5, R0, 1.84467440737095516160e+19, RZ ;  /* 0x5f80000000059823 */ /* 0x000fc600000000ff */
[----:B------:R-:W-:-:S07]  /*4af0*/  @!P1 IADD3 R3, PT, PT, R3, 0x40, RZ ;  /* 0x0000004003039810 */ /* 0x000fce0007ffe0ff */
.L_x_54:
[----:B------:R-:W-:Y:S01]  /*4b00*/  LEA R0, R16, 0xc0800000, 0x17 ;  /* 0xc080000010007811 */ /* 0x000fe200078eb8ff */
[----:B------:R-:W-:Y:S03]  /*4b10*/  BSSY.RECONVERGENT B2, `(.L_x_59) ;  /* 0x0000036000027945 */ /* 0x000fe60003800200 */
[----:B------:R-:W-:Y:S02]  /*4b20*/  IADD3 R6, PT, PT, -R0, R5, RZ ;  /* 0x0000000500067210 */ /* 0x000fe40007ffe1ff */
[----:B------:R-:W-:Y:S02]  /*4b30*/  IADD3 R5, PT, PT, R14, -0x7f, RZ ;  /* 0xffffff810e057810 */ /* 0x000fe40007ffe0ff */
[----:B------:R0:W1:Y:S01]  /*4b40*/  MUFU.RCP R12, R6 ;  /* 0x00000006000c7308 */ /* 0x0000620000001000 */
[----:B------:R-:W-:Y:S02]  /*4b50*/  FADD.FTZ R13, -R6, -RZ ;  /* 0x800000ff060d7221 */ /* 0x000fe40000010100 */
[C---:B------:R-:W-:Y:S01]  /*4b60*/  IMAD R0, R5.reuse, -0x800000, R8 ;  /* 0xff80000005007824 */ /* 0x040fe200078e0208 */
[----:B0-----:R-:W-:-:S04]  /*4b70*/  IADD3 R6, PT, PT, R5, 0x7f, -R16 ;  /* 0x0000007f05067810 */ /* 0x001fc80007ffe810 */
[----:B------:R-:W-:Y:S01]  /*4b80*/  IADD3 R6, PT, PT, R6, R3, RZ ;  /* 0x0000000306067210 */ /* 0x000fe20007ffe0ff */
[----:B-1----:R-:W-:-:S04]  /*4b90*/  FFMA R15, R12, R13, 1 ;  /* 0x3f8000000c0f7423 */ /* 0x002fc8000000000d */
[----:B------:R-:W-:-:S04]  /*4ba0*/  FFMA R17, R12, R15, R12 ;  /* 0x0000000f0c117223 */ /* 0x000fc8000000000c */
[----:B------:R-:W-:-:S04]  /*4bb0*/  FFMA R8, R0, R17, RZ ;  /* 0x0000001100087223 */ /* 0x000fc800000000ff */
[----:B------:R-:W-:-:S04]  /*4bc0*/  FFMA R15, R13, R8, R0 ;  /* 0x000000080d0f7223 */ /* 0x000fc80000000000 */
[----:B------:R-:W-:-:S04]  /*4bd0*/  FFMA R8, R17, R15, R8 ;  /* 0x0000000f11087223 */ /* 0x000fc80000000008 */
[----:B------:R-:W-:-:S04]  /*4be0*/  FFMA R13, R13, R8, R0 ;  /* 0x000000080d0d7223 */ /* 0x000fc80000000000 */
[----:B------:R-:W-:-:S05]  /*4bf0*/  FFMA R0, R17, R13, R8 ;  /* 0x0000000d11007223 */ /* 0x000fca0000000008 */
[----:B------:R-:W-:-:S04]  /*4c00*/  SHF.R.U32.HI R5, RZ, 0x17, R0 ;  /* 0x00000017ff057819 */ /* 0x000fc80000011600 */
[----:B------:R-:W-:-:S05]  /*4c10*/  LOP3.LUT R5, R5, 0xff, RZ, 0xc0, !PT ;  /* 0x000000ff05057812 */ /* 0x000fca00078ec0ff */
[----:B------:R-:W-:-:S05]  /*4c20*/  IMAD.IADD R12, R5, 0x1, R6 ;  /* 0x00000001050c7824 */ /* 0x000fca00078e0206 */
[----:B------:R-:W-:-:S04]  /*4c30*/  IADD3 R3, PT, PT, R12, -0x1, RZ ;  /* 0xffffffff0c037810 */ /* 0x000fc80007ffe0ff */
[----:B------:R-:W-:-:S13]  /*4c40*/  ISETP.GE.U32.AND P0, PT, R3, 0xfe, PT ;  /* 0x000000fe0300780c */ /* 0x000fda0003f06070 */
[----:B------:R-:W-:Y:S05]  /*4c50*/  @!P0 BRA `(.L_x_60) ;  /* 0x0000000000808947 */ /* 0x000fea0003800000 */
[----:B------:R-:W-:-:S13]  /*4c60*/  ISETP.GT.AND P0, PT, R12, 0xfe, PT ;  /* 0x000000fe0c00780c */ /* 0x000fda0003f04270 */
[----:B------:R-:W-:Y:S05]  /*4c70*/  @P0 BRA `(.L_x_61) ;  /* 0x00000000006c0947 */ /* 0x000fea0003800000 */
[----:B------:R-:W-:-:S13]  /*4c80*/  ISETP.GE.AND P0, PT, R12, 0x1, PT ;  /* 0x000000010c00780c */ /* 0x000fda0003f06270 */
[----:B------:R-:W-:Y:S05]  /*4c90*/  @P0 BRA `(.L_x_62) ;  /* 0x0000000000740947 */ /* 0x000fea0003800000 */
[----:B------:R-:W-:Y:S02]  /*4ca0*/  ISETP.GE.AND P0, PT, R12, -0x18, PT ;  /* 0xffffffe80c00780c */ /* 0x000fe40003f06270 */
[----:B------:R-:W-:-:S11]  /*4cb0*/  LOP3.LUT R0, R0, 0x80000000, RZ, 0xc0, !PT ;  /* 0x8000000000007812 */ /* 0x000fd600078ec0ff */
[----:B------:R-:W-:Y:S05]  /*4cc0*/  @!P0 BRA `(.L_x_62) ;  /* 0x0000000000688947 */ /* 0x000fea0003800000 */
[CCC-:B------:R-:W-:Y:S01]  /*4cd0*/  FFMA.RZ R3, R17.reuse, R13.reuse, R8.reuse ;  /* 0x0000000d11037223 */ /* 0x1c0fe2000000c008 */
[-CC-:B------:R-:W-:Y:S01]  /*4ce0*/  FFMA.RM R6, R17, R13.reuse, R8.reuse ;  /* 0x0000000d11067223 */ /* 0x180fe20000004008 */
[C---:B------:R-:W-:Y:S02]  /*4cf0*/  ISETP.NE.AND P2, PT, R12.reuse, RZ, PT ;  /* 0x000000ff0c00720c */ /* 0x040fe40003f45270 */
[C---:B------:R-:W-:Y:S02]  /*4d00*/  ISETP.NE.AND P1, PT, R12.reuse, RZ, PT ;  /* 0x000000ff0c00720c */ /* 0x040fe40003f25270 */
[----:B------:R-:W-:Y:S01]  /*4d10*/  LOP3.LUT R5, R3, 0x7fffff, RZ, 0xc0, !PT ;  /* 0x007fffff03057812 */ /* 0x000fe200078ec0ff */
[----:B------:R-:W-:Y:S01]  /*4d20*/  FFMA.RP R3, R17, R13, R8 ;  /* 0x0000000d11037223 */ /* 0x000fe20000008008 */
[----:B------:R-:W-:Y:S02]  /*4d30*/  IADD3 R8, PT, PT, R12, 0x20, RZ ;  /* 0x000000200c087810 */ /* 0x000fe40007ffe0ff */
[----:B------:R-:W-:-:S02]  /*4d40*/  LOP3.LUT R5, R5, 0x800000, RZ, 0xfc, !PT ;  /* 0x0080000005057812 */ /* 0x000fc400078efcff */
[----:B------:R-:W-:Y:S02]  /*4d50*/  IADD3 R12, PT, PT, -R12, RZ, RZ ;  /* 0x000000ff0c0c7210 */ /* 0x000fe40007ffe1ff */
[----:B------:R-:W-:Y:S02]  /*4d60*/  SHF.L.U32 R8, R5, R8, RZ ;  /* 0x0000000805087219 */ /* 0x000fe400000006ff */
[----:B------:R-:W-:Y:S02]  /*4d70*/  FSETP.NEU.FTZ.AND P0, PT, R3, R6, PT ;  /* 0x000000060300720b */ /* 0x000fe40003f1d000 */
[----:B------:R-:W-:Y:S02]  /*4d80*/  SEL R6, R12, RZ, P2 ;  /* 0x000000ff0c067207 */ /* 0x000fe40001000000 */
[----:B------:R-:W-:Y:S02]  /*4d90*/  ISETP.NE.AND P1, PT, R8, RZ, P1 ;  /* 0x000000ff0800720c */ /* 0x000fe40000f25270 */
[----:B------:R-:W-:-:S02]  /*4da0*/  SHF.R.U32.HI R6, RZ, R6, R5 ;  /* 0x00000006ff067219 */ /* 0x000fc40000011605 */
[----:B------:R-:W-:Y:S02]  /*4db0*/  PLOP3.LUT P0, PT, P0, P1, PT, 0xf8, 0x8f ;  /* 0x00000000008f781c */ /* 0x000fe40000703f70 */
[----:B------:R-:W-:Y:S02]  /*4dc0*/  SHF.R.U32.HI R8, RZ, 0x1, R6 ;  /* 0x00000001ff087819 */ /* 0x000fe40000011606 */
[----:B------:R-:W-:-:S04]  /*4dd0*/  SEL R3, RZ, 0x1, !P0 ;  /* 0x00000001ff037807 */ /* 0x000fc80004000000 */
[----:B------:R-:W-:-:S04]  /*4de0*/  LOP3.LUT R3, R3, 0x1, R8, 0xf8, !PT ;  /* 0x0000000103037812 */ /* 0x000fc800078ef808 */
[----:B------:R-:W-:-:S04]  /*4df0*/  LOP3.LUT R3, R3, R6, RZ, 0xc0, !PT ;  /* 0x0000000603037212 */ /* 0x000fc800078ec0ff */
[----:B------:R-:W-:-:S04]  /*4e00*/  IADD3 R3, PT, PT, R8, R3, RZ ;  /* 0x0000000308037210 */ /* 0x000fc80007ffe0ff */
[----:B------:R-:W-:Y:S01]  /*4e10*/  LOP3.LUT R0, R3, R0, RZ, 0xfc, !PT ;  /* 0x0000000003007212 */ /* 0x000fe200078efcff */
[----:B------:R-:W-:Y:S06]  /*4e20*/  BRA `(.L_x_62) ;  /* 0x0000000000107947 */ /* 0x000fec0003800000 */
.L_x_61:
[----:B------:R-:W-:-:S04]  /*4e30*/  LOP3.LUT R0, R0, 0x80000000, RZ, 0xc0, !PT ;  /* 0x8000000000007812 */ /* 0x000fc800078ec0ff */
[----:B------:R-:W-:Y:S01]  /*4e40*/  LOP3.LUT R0, R0, 0x7f800000, RZ, 0xfc, !PT ;  /* 0x7f80000000007812 */ /* 0x000fe200078efcff */
[----:B------:R-:W-:Y:S06]  /*4e50*/  BRA `(.L_x_62) ;  /* 0x0000000000047947 */ /* 0x000fec0003800000 */
.L_x_60:
[----:B------:R-:W-:-:S07]  /*4e60*/  LEA R0, R6, R0, 0x17 ;  /* 0x0000000006007211 */ /* 0x000fce00078eb8ff */
.L_x_62:
[----:B------:R-:W-:Y:S05]  /*4e70*/  BSYNC.RECONVERGENT B2 ;  /* 0x0000000000027941 */ /* 0x000fea0003800200 */
.L_x_59:
[----:B------:R-:W-:Y:S05]  /*4e80*/  BRA `(.L_x_63) ;  /* 0x0000000000207947 */ /* 0x000fea0003800000 */
.L_x_58:
[----:B------:R-:W-:-:S04]  /*4e90*/  LOP3.LUT R0, R5, 0x80000000, R8, 0x48, !PT ;  /* 0x8000000005007812 */ /* 0x000fc800078e4808 */
[----:B------:R-:W-:Y:S01]  /*4ea0*/  LOP3.LUT R0, R0, 0x7f800000, RZ, 0xfc, !PT ;  /* 0x7f80000000007812 */ /* 0x000fe200078efcff */
[----:B------:R-:W-:Y:S06]  /*4eb0*/  BRA `(.L_x_63) ;  /* 0x0000000000147947 */ /* 0x000fec0003800000 */
.L_x_57:
[----:B------:R-:W-:Y:S01]  /*4ec0*/  LOP3.LUT R0, R5, 0x80000000, R8, 0x48, !PT ;  /* 0x8000000005007812 */ /* 0x000fe200078e4808 */
[----:B------:R-:W-:Y:S06]  /*4ed0*/  BRA `(.L_x_63) ;  /* 0x00000000000c7947 */ /* 0x000fec0003800000 */
.L_x_56:
[----:B------:R-:W0:Y:S01]  /*4ee0*/  MUFU.RSQ R0, -QNAN ;  /* 0xffc0000000007908 */ /* 0x000e220000001400 */
[----:B------:R-:W-:Y:S05]  /*4ef0*/  BRA `(.L_x_63) ;  /* 0x0000000000047947 */ /* 0x000fea0003800000 */
.L_x_55:
[----:B------:R-:W-:-:S07]  /*4f00*/  FADD.FTZ R0, R8, R0 ;  /* 0x0000000008007221 */ /* 0x000fce0000010000 */
.L_x_63:
[----:B------:R-:W-:Y:S05]  /*4f10*/  BSYNC.RECONVERGENT B1 ;  /* 0x0000000000017941 */ /* 0x000fea0003800200 */
.L_x_53:
[----:B------:R-:W-:-:S04]  /*4f20*/  HFMA2 R5, -RZ, RZ, 0, 0 ;  /* 0x00000000ff057431 */ /* 0x000fc800000001ff */
[----:B0-----:R-:W-:Y:S05]  /*4f30*/  RET.REL.NODEC R4 `(flash_attention_forward_fp16_kernel) ;  /* 0xffffffb004307950 */ /* 0x001fea0003c3ffff */
.L_x_64:
[----:B------:R-:W-:-:S00]  /*4f40*/  BRA `(.L_x_64) ;  /* 0xfffffffc00fc7947 */ /* 0x000fc0000383ffff */
[----:B------:R-:W-:-:S00]  /*4f50*/  NOP ;  /* 0x0000000000007918 */ /* 0x000fc00000000000 */
        /* <DEDUP_REMOVED lines=10> */
.L_x_156:


//--------------------- .text.flash_attention_forward_kernel --------------------------
	.section	.text.flash_attention_forward_kernel,"ax",@progbits
	.align	128
        .global         flash_attention_forward_kernel
        .type           flash_attention_forward_kernel,@function
        .size           flash_attention_forward_kernel,(.L_x_157 - flash_attention_forward_kernel)
        .other          flash_attention_forward_kernel,@"STO_CUDA_ENTRY STV_DEFAULT"
flash_attention_forward_kernel:
.text.flash_attention_forward_kernel:
[----:B------:R-:W0:Y:S01]  /*0000*/  LDC R1, c[0x0][0x37c] ;  /* 0x0000df00ff017b82 */ /* 0x000e220000000800 */
[----:B------:R-:W1:Y:S01]  /*0010*/  LDCU UR8, c[0x0][0x3b4] ;  /* 0x00007680ff0877ac */ /* 0x000e620008000800 */
[----:B------:R-:W2:Y:S01]  /*0020*/  S2R R21, SR_CTAID.Y ;  /* 0x0000000000157919 */ /* 0x000ea20000002600 */
[----:B0-----:R-:W-:Y:S01]  /*0030*/  VIADD R1, R1, 0xfffffd00 ;  /* 0xfffffd0001017836 */ /* 0x001fe20000000000 */
[----:B------:R-:W-:Y:S01]  /*0040*/  MOV R6, 0xff800000 ;  /* 0xff80000000067802 */ /* 0x000fe20000000f00 */
[----:B------:R-:W0:Y:S01]  /*0050*/  LDCU.U8 UR6, c[0x0][0x3bc] ;  /* 0x00007780ff0677ac */ /* 0x000e220008000000 */
[----:B------:R-:W-:Y:S02]  /*0060*/  IMAD.MOV.U32 R4, RZ, RZ, -0x800000 ;  /* 0xff800000ff047424 */ /* 0x000fe400078e00ff */
[----:B------:R-:W3:Y:S01]  /*0070*/  S2UR UR7, SR_CTAID.Z ;  /* 0x00000000000779c3 */ /* 0x000ee20000002700 */
[----:B------:R-:W-:Y:S01]  /*0080*/  IMAD.MOV.U32 R5, RZ, RZ, -0x800000 ;  /* 0xff800000ff057424 */ /* 0x000fe200078e00ff */
[----:B------:R4:W-:Y:S01]  /*0090*/  STL.128 [R1], RZ ;  /* 0x000000ff01007387 */ /* 0x0009e20000100c00 */
[----:B------:R-:W-:Y:S01]  /*00a0*/  IMAD.MOV.U32 R7, RZ, RZ, -0x800000 ;  /* 0xff800000ff077424 */ /* 0x000fe200078e00ff */
[----:B------:R-:W5:Y:S01]  /*00b0*/  LDCU UR9, c[0x0][0x3b8] ;  /* 0x00007700ff0977ac */ /* 0x000f620008000800 */
[----:B------:R-:W-:Y:S01]  /*00c0*/  R2UR UR12, R1 ;  /* 0x00000000010c72ca */ /* 0x000fe200000e0000 */
[----:B------:R4:W-:Y:S01]  /*00d0*/  STL.128 [R1+0x200], RZ ;  /* 0x000200ff01007387 */ /* 0x0009e20000100c00 */
[----:B------:R-:W2:Y:S03]  /*00e0*/  LDCU.64 UR10, c[0x0][0x358] ;  /* 0x00006b00ff0a77ac */ /* 0x000ea60008000a00 */
[----:B------:R4:W-:Y:S01]  /*00f0*/  STL.128 [R1+0x100], R4 ;  /* 0x0001000401007387 */ /* 0x0009e20000100c00 */
[----:B-1----:R-:W-:-:S03]  /*0100*/  UIADD3 UR4, UPT, UPT, UR8, 0x3f, URZ ;  /* 0x0000003f08047890 */ /* 0x002fc6000fffe0ff */
[----:B------:R4:W-:Y:S01]  /*0110*/  STL.128 [R1+0x110], R4 ;  /* 0x0001100401007387 */ /* 0x0009e20000100c00 */
[----:B------:R-:W-:Y:S02]  /*0120*/  USHF.R.U32.HI UR4, URZ, 0x6, UR4 ;  /* 0x00000006ff047899 */ /* 0x000fe40008011604 */
[----:B0-----:R-:W-:Y:S01]  /*0130*/  UPRMT UR6, UR6, 0x8880, URZ ;  /* 0x0000888006067896 */ /* 0x001fe200080000ff */
[----:B------:R4:W-:Y:S03]  /*0140*/  STL.128 [R1+0x120], R4 ;  /* 0x0001200401007387 */ /* 0x0009e60000100c00 */
[----:B------:R-:W-:Y:S01]  /*0150*/  IMAD.U32 R0, RZ, RZ, UR4 ;  /* 0x00000004ff007e24 */ /* 0x000fe2000f8e00ff */
[----:B------:R4:W-:Y:S01]  /*0160*/  STL.128 [R1+0x130], R4 ;  /* 0x0001300401007387 */ /* 0x0009e20000100c00 */
[----:B------:R-:W-:Y:S02]  /*0170*/  UISETP.NE.AND UP0, UPT, UR6, URZ, UPT ;  /* 0x000000ff0600728c */ /* 0x000fe4000bf05270 */
[----:B---3--:R-:W-:Y:S01]  /*0180*/  UIMAD UR6, UR7, UR8, URZ ;  /* 0x00000008070672a4 */ /* 0x008fe2000f8e02ff */
[----:B--2---:R-:W-:Y:S01]  /*0190*/  VIADDMNMX.U32 R0, R21, 0x1, R0, PT ;  /* 0x0000000115007846 */ /* 0x004fe20003800000 */
[----:B------:R4:W-:Y:S02]  /*01a0*/  STL.128 [R1+0x140], R4 ;  /* 0x0001400401007387 */ /* 0x0009e40000100c00 */
[----:B-----5:R-:W-:Y:S01]  /*01b0*/  UIMAD UR13, UR6, UR9, URZ ;  /* 0x00000009060d72a4 */ /* 0x020fe2000f8e02ff */
[----:B------:R-:W-:Y:S01]  /*01c0*/  R2UR UR5, R0 ;  /* 0x00000000000572ca */ /* 0x000fe200000e0000 */
[----:B------:R4:W-:Y:S04]  /*01d0*/  STL.128 [R1+0x150], R4 ;  /* 0x0001500401007387 */ /* 0x0009e80000100c00 */
[----:B------:R4:W-:Y:S04]  /*01e0*/  STL.128 [R1+0x160], R4 ;  /* 0x0001600401007387 */ /* 0x0009e80000100c00 */
[----:B------:R4:W-:Y:S04]  /*01f0*/  STL.128 [R1+0x170], R4 ;  /* 0x0001700401007387 */ /* 0x0009e80000100c00 */
[----:B------:R4:W-:Y:S01]  /*0200*/  STL.128 [R1+0x180], R4 ;  /* 0x0001800401007387 */ /* 0x0009e20000100c00 */
[----:B------:R-:W-:-:S03]  /*0210*/  USEL UR5, UR4, UR5, !UP0 ;  /* 0x0000000504057287 */ /* 0x000fc6000c000000 */
[----:B------:R4:W-:Y:S01]  /*0220*/  STL.128 [R1+0x190], R4 ;  /* 0x0001900401007387 */ /* 0x0009e20000100c00 */
[----:B------:R-:W-:-:S03]  /*0230*/  UISETP.NE.AND UP0, UPT, UR5, URZ, UPT ;  /* 0x000000ff0500728c */ /* 0x000fc6000bf05270 */
[----:B------:R4:W-:Y:S04]  /*0240*/  STL.128 [R1+0x1a0], R4 ;  /* 0x0001a00401007387 */ /* 0x0009e80000100c00 */
[----:B------:R4:W-:Y:S04]  /*0250*/  STL.128 [R1+0x1b0], R4 ;  /* 0x0001b00401007387 */ /* 0x0009e80000100c00 */
[----:B------:R4:W-:Y:S04]  /*0260*/  STL.128 [R1+0x1c0], R4 ;  /* 0x0001c00401007387 */ /* 0x0009e80000100c00 */
[----:B------:R4:W-:Y:S04]  /*0270*/  STL.128 [R1+0x1d0], R4 ;  /* 0x0001d00401007387 */ /* 0x0009e80000100c00 */
[----:B------:R4:W-:Y:S04]  /*0280*/  STL.128 [R1+0x1e0], R4 ;  /* 0x0001e00401007387 */ /* 0x0009e80000100c00 */
[----:B------:R4:W-:Y:S04]  /*0290*/  STL.128 [R1+0x1f0], R4 ;  /* 0x0001f00401007387 */ /* 0x0009e80000100c00 */
[----:B------:R4:W-:Y:S04]  /*02a0*/  STL.128 [R1+0x10], RZ ;  /* 0x000010ff01007387 */ /* 0x0009e80000100c00 */
        /* <DEDUP_REMOVED lines=21> */
[----:B------:R4:W-:Y:S01]  /*0400*/  STL.128 [R1+0xc0], RZ ;  /* 0x0000c0ff01007387 */ /* 0x0009e20000100c00 */
[----:B------:R-:W0:Y:S03]  /*0410*/  S2R R24, SR_TID.X ;  /* 0x0000000000187919 */ /* 0x000e260000002100 */
[----:B------:R4:W-:Y:S04]  /*0420*/  STL.128 [R1+0x2c0], RZ ;  /* 0x0002c0ff01007387 */ /* 0x0009e80000100c00 */
[----:B------:R4:W-:Y:S04]  /*0430*/  STL.128 [R1+0xd0], RZ ;  /* 0x0000d0ff01007387 */ /* 0x0009e80000100c00 */
[----:B------:R4:W-:Y:S04]  /*0440*/  STL.128 [R1+0x2d0], RZ ;  /* 0x0002d0ff01007387 */ /* 0x0009e80000100c00 */
[----:B------:R4:W-:Y:S04]  /*0450*/  STL.128 [R1+0xe0], RZ ;  /* 0x0000e0ff01007387 */ /* 0x0009e80000100c00 */
[----:B------:R4:W-:Y:S04]  /*0460*/  STL.128 [R1+0x2e0], RZ ;  /* 0x0002e0ff01007387 */ /* 0x0009e80000100c00 */
[----:B------:R4:W-:Y:S04]  /*0470*/  STL.128 [R1+0xf0], RZ ;  /* 0x0000f0ff01007387 */ /* 0x0009e80000100c00 */
[----:B------:R4:W-:Y:S01]  /*0480*/  STL.128 [R1+0x2f0], RZ ;  /* 0x0002f0ff01007387 */ /* 0x0009e20000100c00 */
[----:B------:R-:W-:Y:S05]  /*0490*/  BRA.U !UP0, `(.L_x_65) ;  /* 0x0000002d083c7547 */ /* 0x000fea000b800000 */
[----:B------:R-:W1:Y:S01]  /*04a0*/  S2UR UR5, SR_CgaCtaId ;  /* 0x00000000000579c3 */ /* 0x000e620000008800 */
[----:B------:R-:W2:Y:S01]  /*04b0*/  LDCU UR20, c[0x0][0x3a8] ;  /* 0x00007500ff1477ac */ /* 0x000ea20008000800 */
[----:B0-----:R-:W-:Y:S01]  /*04c0*/  IMAD.MOV R0, RZ, RZ, -R24 ;  /* 0x000000ffff007224 */ /* 0x001fe200078e0a18 */
[----:B------:R-:W-:Y:S01]  /*04d0*/  LOP3.LUT R3, R24, 0x3f, RZ, 0xc0, !PT ;  /* 0x0000003f18037812 */ /* 0x000fe200078ec0ff */
[----:B------:R-:W-:Y:S01]  /*04e0*/  UMOV UR4, 0x400 ;  /* 0x0000040000047882 */ /* 0x000fe20000000000 */
[----:B------:R-:W-:Y:S02]  /*04f0*/  UIADD3 UR14, UPT, UPT, UR9, -0x1, URZ ;  /* 0xffffffff090e7890 */ /* 0x000fe4000fffe0ff */
[----:B------:R-:W-:Y:S01]  /*0500*/  LOP3.LUT R0, R0, 0x3, RZ, 0xc0, !PT ;  /* 0x0000000300007812 */ /* 0x000fe200078ec0ff */
[----:B------:R-:W0:Y:S01]  /*0510*/  LDC R20, c[0x0][0x360] ;  /* 0x0000d800ff147b82 */ /* 0x000e220000000800 */
[----:B------:R-:W-:Y:S02]  /*0520*/  ULOP3.LUT UR15, UR9, 0xf, URZ, 0xc0, !UPT ;  /* 0x0000000f090f7892 */ /* 0x000fe4000f8ec0ff */
[----:B------:R-:W-:-:S02]  /*0530*/  ULOP3.LUT UR16, UR9, 0x7, URZ, 0xc0, !UPT ;  /* 0x0000000709107892 */ /* 0x000fc4000f8ec0ff */
[----:B------:R-:W-:Y:S02]  /*0540*/  ULOP3.LUT UR17, UR9, 0x3, URZ, 0xc0, !UPT ;  /* 0x0000000309117892 */ /* 0x000fe4000f8ec0ff */
[----:B------:R-:W-:Y:S02]  /*0550*/  ULOP3.LUT UR18, UR9, 0xfffffff0, URZ, 0xc0, !UPT ;  /* 0xfffffff009127892 */ /* 0x000fe4000f8ec0ff */
[----:B------:R-:W-:Y:S01]  /*0560*/  ULOP3.LUT UR19, UR9, 0xfffffff8, URZ, 0xc0, !UPT ;  /* 0xfffffff809137892 */ /* 0x000fe2000f8ec0ff */
[----:B--2---:R-:W-:Y:S01]  /*0570*/  FMUL R23, RZ, UR20 ;  /* 0x00000014ff177c20 */ /* 0x004fe20008400000 */
[----:B-1----:R-:W-:-:S04]  /*0580*/  ULEA UR4, UR5, UR4, 0x18 ;  /* 0x0000000405047291 */ /* 0x002fc8000f8ec0ff */
[----:B------:R-:W-:-:S03]  /*0590*/  ULEA UR7, UR9, UR4, 0x8 ;  /* 0x0000000409077291 */ /* 0x000fc6000f8e40ff */
[----:B------:R-:W-:Y:S01]  /*05a0*/  UMOV UR4, URZ ;  /* 0x000000ff00047c82 */ /* 0x000fe20008000000 */
[----:B------:R-:W-:-:S12]  /*05b0*/  ULEA UR8, UR9, UR7, 0x8 ;  /* 0x0000000709087291 */ /* 0x000fd8000f8e40ff */
.L_x_112:
[----:B-1----:R-:W1:Y:S01]  /*05c0*/  LDC R2, c[0x0][0x3b4] ;  /* 0x0000ed00ff027b82 */ /* 0x002e620000000800 */
[----:B--2---:R-:W2:Y:S01]  /*05d0*/  LDCU UR5, c[0x0][0x3b8] ;  /* 0x00007700ff0577ac */ /* 0x004ea20008000800 */
[----:B------:R-:W-:Y:S01]  /*05e0*/  BSSY.RECONVERGENT B0, `(.L_x_66) ;  /* 0x0000080000007945 */ /* 0x000fe20003800200 */
[----:B---3--:R-:W3:Y:S05]  /*05f0*/  LDCU UR24, c[0x0][0x3b4] ;  /* 0x00007680ff1877ac */ /* 0x008eea0008000800 */
[----:B----4-:R-:W4:Y:S01]  /*0600*/  LDC.U8 R4, c[0x0][0x3bc] ;  /* 0x0000ef00ff047b82 */ /* 0x010f220000000000 */
[----:B0-----:R-:W0:Y:S01]  /*0610*/  LDCU UR25, c[0x0][0x3b4] ;  /* 0x00007680ff1977ac */ /* 0x001e220008000800 */
[----:B------:R-:W0:Y:S01]  /*0620*/  LDCU.64 UR20, c[0x0][0x398] ;  /* 0x00007300ff1477ac */ /* 0x000e220008000a00 */
[----:B------:R-:W0:Y:S01]  /*0630*/  LDCU.64 UR22, c[0x0][0x3a0] ;  /* 0x00007400ff1677ac */ /* 0x000e220008000a00 */
[----:B--2---:R-:W-:Y:S01]  /*0640*/  USHF.L.U32 UR5, UR5, 0x6, URZ ;  /* 0x0000000605057899 */ /* 0x004fe200080006ff */
[----:B-1----:R-:W-:-:S02]  /*0650*/  IADD3 R2, PT, PT, R2, 0x3f, RZ ;  /* 0x0000003f02027810 */ /* 0x002fc40007ffe0ff */
[----:B----4-:R-:W-:Y:S02]  /*0660*/  PRMT R5, R4, 0x8880, RZ ;  /* 0x0000888004057816 */ /* 0x010fe400000000ff */
[----:B------:R-:W-:Y:S01]  /*0670*/  SHF.R.U32.HI R4, RZ, 0x6, R2 ;  /* 0x00000006ff047819 */ /* 0x000fe20000011602 */
[----:B------:R-:W-:Y:S01]  /*0680*/  IMAD.U32 R2, RZ, RZ, UR4 ;  /* 0x00000004ff027e24 */ /* 0x000fe2000f8e00ff */
[----:B------:R-:W-:Y:S01]  /*0690*/  ISETP.NE.AND P0, PT, R5, RZ, PT ;  /* 0x000000ff0500720c */ /* 0x000fe20003f05270 */
[----:B------:R-:W-:Y:S01]  /*06a0*/  UIADD3 UR4, UPT, UPT, UR4, 0x1, URZ ;  /* 0x0000000104047890 */ /* 0x000fe2000fffe0ff */
[----:B------:R-:W-:-:S04]  /*06b0*/  VIADDMNMX.U32 R5, R21, 0x1, R4, PT ;  /* 0x0000000115057846 */ /* 0x000fc80003800004 */
[----:B------:R-:W-:Y:S02]  /*06c0*/  SEL R5, R4, R5, !P0 ;  /* 0x0000000504057207 */ /* 0x000fe40004000000 */
[----:B------:R-:W-:Y:S02]  /*06d0*/  ISETP.GE.U32.AND P0, PT, R24, UR5, PT ;  /* 0x0000000518007c0c */ /* 0x000fe4000bf06070 */
[----:B------:R-:W-:-:S11]  /*06e0*/  ISETP.NE.AND P1, PT, R5, UR4, PT ;  /* 0x0000000405007c0c */ /* 0x000fd6000bf25270 */
[----:B0--3--:R-:W-:Y:S05]  /*06f0*/  @P0 BRA `(.L_x_67) ;  /* 0x0000000400b80947 */ /* 0x009fea0003800000 */
[----:B------:R-:W0:Y:S01]  /*0700*/  LDCU UR9, c[0x0][0x3b8] ;  /* 0x00007700ff0977ac */ /* 0x000e220008000800 */
[----:B------:R-:W1:Y:S01]  /*0710*/  S2R R11, SR_CgaCtaId ;  /* 0x00000000000b7919 */ /* 0x000e620000008800 */
[----:B------:R-:W2:Y:S01]  /*0720*/  LDC R4, c[0x0][0x3b8] ;  /* 0x0000ee00ff047b82 */ /* 0x000ea20000000800 */
[----:B------:R-:W-:Y:S01]  /*0730*/  MOV R8, 0x400 ;  /* 0x0000040000087802 */ /* 0x000fe20000000f00 */
[----:B------:R-:W-:Y:S01]  /*0740*/  BSSY.RECONVERGENT B1, `(.L_x_68) ;  /* 0x0000036000017945 */ /* 0x000fe20003800200 */
[----:B0-----:R-:W0:Y:S01]  /*0750*/  I2F.U32.RP R5, UR9 ;  /* 0x0000000900057d06 */ /* 0x001e220008209000 */
[----:B------:R-:W-:Y:S02]  /*0760*/  UISETP.NE.U32.AND UP0, UPT, UR9, URZ, UPT ;  /* 0x000000ff0900728c */ /* 0x000fe4000bf05070 */
[----:B------:R-:W-:-:S04]  /*0770*/  ULOP3.LUT UR26, URZ, UR9, URZ, 0x33, !UPT ;  /* 0x00000009ff1a7292 */ /* 0x000fc8000f8e33ff */
[----:B------:R-:W-:Y:S01]  /*0780*/  PLOP3.LUT P0, PT, PT, PT, UP0, 0x80, 0x8 ;  /* 0x000000000008781c */ /* 0x000fe20003f0f008 */
[----:B0-----:R-:W0:Y:S02]  /*0790*/  MUFU.RCP R5, R5 ;  /* 0x0000000500057308 */ /* 0x001e240000001000 */
[----:B0-----:R-:W-:Y:S01]  /*07a0*/  VIADD R6, R5, 0xffffffe ;  /* 0x0ffffffe05067836 */ /* 0x001fe20000000000 */
[----:B-1----:R-:W-:Y:S01]  /*07b0*/  LEA R5, R11, R8, 0x18 ;  /* 0x000000080b057211 */ /* 0x002fe200078ec0ff */
[----:B------:R-:W-:-:S04]  /*07c0*/  IMAD.U32 R8, RZ, RZ, UR26 ;  /* 0x0000001aff087e24 */ /* 0x000fc8000f8e00ff */
[----:B------:R0:W1:Y:S02]  /*07d0*/  F2I.FTZ.U32.TRUNC.NTZ R7, R6 ;  /* 0x0000000600077305 */ /* 0x000064000021f000 */
[----:B0-----:R-:W-:Y:S02]  /*07e0*/  HFMA2 R6, -RZ, RZ, 0, 0 ;  /* 0x00000000ff067431 */ /* 0x001fe400000001ff */
[----:B-1----:R-:W-:-:S04]  /*07f0*/  IMAD.MOV R9, RZ, RZ, -R7 ;  /* 0x000000ffff097224 */ /* 0x002fc800078e0a07 */
[----:B------:R-:W-:-:S04]  /*0800*/  IMAD R9, R9, UR9, RZ ;  /* 0x0000000909097c24 */ /* 0x000fc8000f8e02ff */
[----:B------:R-:W-:-:S04]  /*0810*/  IMAD.HI.U32 R10, R7, R9, R6 ;  /* 0x00000009070a7227 */ /* 0x000fc800078e0006 */
[----:B--2---:R-:W-:-:S07]  /*0820*/  IMAD.MOV.U32 R9, RZ, RZ, R24 ;  /* 0x000000ffff097224 */ /* 0x004fce00078e0018 */
.L_x_71:
[----:B------:R-:W-:Y:S01]  /*0830*/  IMAD.HI.U32 R7, R10, R9, RZ ;  /* 0x000000090a077227 */ /* 0x000fe200078e00ff */
[----:B------:R-:W-:Y:S01]  /*0840*/  BSSY.RECONVERGENT B2, `(.L_x_69) ;  /* 0x0000021000027945 */ /* 0x000fe20003800200 */
[----:B------:R-:W-:Y:S02]  /*0850*/  LEA R12, R9, R5, 0x2 ;  /* 0x00000005090c7211 */ /* 0x000fe400078e10ff */
[----:B------:R-:W-:-:S04]  /*0860*/  IMAD.MOV R11, RZ, RZ, -R7 ;  /* 0x000000ffff0b7224 */ /* 0x000fc800078e0a07 */
[----:B------:R-:W-:-:S05]  /*0870*/  IMAD R11, R4, R11, R9 ;  /* 0x0000000b040b7224 */ /* 0x000fca00078e0209 */
[----:B------:R-:W-:-:S13]  /*0880*/  ISETP.GE.U32.AND P2, PT, R11, R4, PT ;  /* 0x000000040b00720c */ /* 0x000fda0003f46070 */
[----:B------:R-:W-:Y:S01]  /*0890*/  @P2 IADD3 R11, PT, PT, R11, -R4, RZ ;  /* 0x800000040b0b2210 */ /* 0x000fe20007ffe0ff */
[----:B------:R-:W-:-:S03]  /*08a0*/  @P2 VIADD R7, R7, 0x1 ;  /* 0x0000000107072836 */ /* 0x000fc60000000000 */
[----:B------:R-:W-:-:S13]  /*08b0*/  ISETP.GE.U32.AND P3, PT, R11, R4, PT ;  /* 0x000000040b00720c */ /* 0x000fda0003f66070 */
[----:B------:R-:W-:-:S05]  /*08c0*/  @P3 VIADD R7, R7, 0x1 ;  /* 0x0000000107073836 */ /* 0x000fca0000000000 */
[----:B------:R-:W-:-:S05]  /*08d0*/  SEL R7, R8, R7, !P0 ;  /* 0x0000000708077207 */ /* 0x000fca0004000000 */
[----:B------:R-:W-:Y:S02]  /*08e0*/  IMAD R13, R2, 0x40, R7 ;  /* 0x00000040020d7824 */ /* 0x000fe400078e0207 */
[----:B------:R-:W-:-:S03]  /*08f0*/  IMAD.MOV.U32 R7, RZ, RZ, RZ ;  /* 0x000000ffff077224 */ /* 0x000fc600078e00ff */
[----:B------:R-:W-:-:S13]  /*0900*/  ISETP.GE.U32.AND P2, PT, R13, UR24, PT ;  /* 0x000000180d007c0c */ /* 0x000fda000bf46070 */
[----:B------:R-:W-:Y:S05]  /*0910*/  @P2 BRA `(.L_x_70) ;  /* 0x00000000004c2947 */ /* 0x000fea0003800000 */
[----:B------:R-:W-:Y:S01]  /*0920*/  IMAD.IADD R6, R11, 0x1, -R4 ;  /* 0x000000010b067824 */ /* 0x000fe200078e0a04 */
[----:B------:R-:W-:Y:S02]  /*0930*/  ISETP.NE.U32.AND P0, PT, R4, RZ, PT ;  /* 0x000000ff0400720c */ /* 0x000fe40003f05070 */
[----:B------:R-:W-:Y:S02]  /*0940*/  LOP3.LUT R8, RZ, R4, RZ, 0x33, !PT ;  /* 0x00000004ff087212 */ /* 0x000fe400078e33ff */
[----:B------:R-:W-:-:S04]  /*0950*/  SEL R11, R6, R11, P3 ;  /* 0x0000000b060b7207 */ /* 0x000fc80001800000 */
[----:B------:R-:W-:-:S05]  /*0960*/  SEL R11, R8, R11, !P0 ;  /* 0x0000000b080b7207 */ /* 0x000fca0004000000 */
[----:B------:R-:W-:-:S05]  /*0970*/  IMAD R11, R13, R4, R11 ;  /* 0x000000040d0b7224 */ /* 0x000fca00078e020b */
[----:B------:R-:W-:-:S05]  /*0980*/  IADD3 R11, P2, PT, R11, UR13, RZ ;  /* 0x0000000d0b0b7c10 */ /* 0x000fca000ff5e0ff */
[----:B------:R-:W-:Y:S01]  /*0990*/  IMAD.X R10, RZ, RZ, RZ, P2 ;  /* 0x000000ffff0a7224 */ /* 0x000fe200010e06ff */
[----:B------:R-:W-:-:S04]  /*09a0*/  LEA R6, P2, R11, UR20, 0x2 ;  /* 0x000000140b067c11 */ /* 0x000fc8000f8410ff */
[----:B------:R-:W-:-:S06]  /*09b0*/  LEA.HI.X R7, R11, UR21, R10, 0x2, P2 ;  /* 0x000000150b077c11 */ /* 0x000fcc00090f140a */
[----:B------:R0:W5:Y:S01]  /*09c0*/  LDG.E.CONSTANT R7, desc[UR10][R6.64] ;  /* 0x0000000a06077981 */ /* 0x000162000c1e9900 */
[----:B------:R-:W1:Y:S01]  /*09d0*/  I2F.U32.RP R13, R4 ;  /* 0x00000004000d7306 */ /* 0x000e620000209000 */
[----:B------:R-:W-:-:S07]  /*09e0*/  IMAD.MOV.U32 R10, RZ, RZ, RZ ;  /* 0x000000ffff0a7224 */ /* 0x000fce00078e00ff */
[----:B-1----:R-:W1:Y:S02]  /*09f0*/  MUFU.RCP R13, R13 ;  /* 0x0000000d000d7308 */ /* 0x002e640000001000 */
[----:B-1----:R-:W-:-:S06]  /*0a00*/  IADD3 R11, PT, PT, R13, 0xffffffe, RZ ;  /* 0x0ffffffe0d0b7810 */ /* 0x002fcc0007ffe0ff */
[----:B------:R-:W1:Y:S02]  /*0a10*/  F2I.FTZ.U32.TRUNC.NTZ R11, R11 ;  /* 0x0000000b000b7305 */ /* 0x000e64000021f000 */
[----:B-1----:R-:W-:-:S04]  /*0a20*/  IMAD.MOV R15, RZ, RZ, -R11 ;  /* 0x000000ffff0f7224 */ /* 0x002fc800078e0a0b */
[----:B------:R-:W-:-:S04]  /*0a30*/  IMAD R15, R15, R4, RZ ;  /* 0x000000040f0f7224 */ /* 0x000fc800078e02ff */
[----:B0-----:R-:W-:-:S07]  /*0a40*/  IMAD.HI.U32 R10, R11, R15, R10 ;  /* 0x0000000f0b0a7227 */ /* 0x001fce00078e000a */
.L_x_70:
[----:B------:R-:W-:Y:S05]  /*0a50*/  BSYNC.RECONVERGENT B2 ;  /* 0x0000000000027941 */ /* 0x000fea0003800200 */
.L_x_69:
[----:B-----5:R0:W-:Y:S01]  /*0a60*/  STS [R12], R7 ;  /* 0x000000070c007388 */ /* 0x0201e20000000800 */
[----:B------:R-:W-:-:S05]  /*0a70*/  IMAD.IADD R9, R20, 0x1, R9 ;  /* 0x0000000114097824 */ /* 0x000fca00078e0209 */
[----:B------:R-:W-:-:S13]  /*0a80*/  ISETP.GE.U32.AND P2, PT, R9, UR5, PT ;  /* 0x0000000509007c0c */ /* 0x000fda000bf46070 */
[----:B0-----:R-:W-:Y:S05]  /*0a90*/  @!P2 BRA `(.L_x_71) ;  /* 0xfffffffc0064a947 */ /* 0x001fea000383ffff */
[----:B------:R-:W-:Y:S05]  /*0aa0*/  BSYNC.RECONVERGENT B1 ;  /* 0x0000000000017941 */ /* 0x000fea0003800200 */
.L_x_68:
[----:B------:R-:W0:Y:S01]  /*0ab0*/  I2F.U32.RP R8, R4 ;  /* 0x0000000400087306 */ /* 0x000e220000209000 */
[----:B------:R-:W1:Y:S01]  /*0ac0*/  LDC R5, c[0x0][0x3b8] ;  /* 0x0000ee00ff057b82 */ /* 0x000e620000000800 */
[----:B------:R-:W-:Y:S01]  /*0ad0*/  IMAD.MOV.U32 R6, RZ, RZ, RZ ;  /* 0x000000ffff067224 */ /* 0x000fe200078e00ff */
[----:B------:R-:W-:-:S05]  /*0ae0*/  ISETP.NE.U32.AND P0, PT, R4, RZ, PT ;  /* 0x000000ff0400720c */ /* 0x000fca0003f05070 */
[----:B0-----:R-:W0:Y:S02]  /*0af0*/  MUFU.RCP R8, R8 ;  /* 0x0000000800087308 */ /* 0x001e240000001000 */
[----:B0-----:R-:W-:-:S06]  /*0b00*/  IADD3 R7, PT, PT, R8, 0xffffffe, RZ ;  /* 0x0ffffffe08077810 */ /* 0x001fcc0007ffe0ff */
[----:B------:R-:W0:Y:S02]  /*0b10*/  F2I.FTZ.U32.TRUNC.NTZ R7, R7 ;  /* 0x0000000700077305 */ /* 0x000e24000021f000 */
[----:B0-----:R-:W-:-:S04]  /*0b20*/  IMAD.MOV R9, RZ, RZ, -R7 ;  /* 0x000000ffff097224 */ /* 0x001fc800078e0a07 */
[-C--:B------:R-:W-:Y:S01]  /*0b30*/  IMAD R9, R9, R4.reuse, RZ ;  /* 0x0000000409097224 */ /* 0x080fe200078e02ff */
[----:B------:R-:W-:-:S03]  /*0b40*/  LOP3.LUT R4, RZ, R4, RZ, 0x33, !PT ;  /* 0x00000004ff047212 */ /* 0x000fc600078e33ff */
[----:B------:R-:W-:-:S04]  /*0b50*/  IMAD.HI.U32 R9, R7, R9, R6 ;  /* 0x0000000907097227 */ /* 0x000fc800078e0006 */
[----:B-1----:R-:W-:-:S07]  /*0b60*/  IMAD.MOV.U32 R6, RZ, RZ, R24 ;  /* 0x000000ffff067224 */ /* 0x002fce00078e0018 */
.L_x_74:
[----:B------:R-:W-:Y:S01]  /*0b70*/  IMAD.HI.U32 R7, R9, R6, RZ ;  /* 0x0000000609077227 */ /* 0x000fe200078e00ff */
[----:B------:R-:W-:Y:S03]  /*0b80*/  BSSY.RECONVERGENT B1, `(.L_x_72) ;  /* 0x0000021000017945 */ /* 0x000fe60003800200 */
[----:B------:R-:W-:Y:S01]  /*0b90*/  IMAD.MOV.U32 R10, RZ, RZ, RZ ;  /* 0x000000ffff0a7224 */ /* 0x000fe200078e00ff */
[----:B------:R-:W-:-:S05]  /*0ba0*/  IADD3 R8, PT, PT, -R7, RZ, RZ ;  /* 0x000000ff07087210 */ /* 0x000fca0007ffe1ff */
[----:B------:R-:W-:-:S05]  /*0bb0*/  IMAD R8, R5, R8, R6 ;  /* 0x0000000805087224 */ /* 0x000fca00078e0206 */
[----:B------:R-:W-:-:S13]  /*0bc0*/  ISETP.GE.U32.AND P2, PT, R8, R5, PT ;  /* 0x000000050800720c */ /* 0x000fda0003f46070 */
[----:B------:R-:W-:Y:S02]  /*0bd0*/  @P2 IMAD.IADD R8, R8, 0x1, -R5 ;  /* 0x0000000108082824 */ /* 0x000fe400078e0a05 */
[----:B------:R-:W-:-:S03]  /*0be0*/  @P2 VIADD R7, R7, 0x1 ;  /* 0x0000000107072836 */ /* 0x000fc60000000000 */
[----:B------:R-:W-:-:S13]  /*0bf0*/  ISETP.GE.U32.AND P3, PT, R8, R5, PT ;  /* 0x000000050800720c */ /* 0x000fda0003f66070 */
[----:B------:R-:W-:-:S05]  /*0c00*/  @P3 VIADD R7, R7, 0x1 ;  /* 0x0000000107073836 */ /* 0x000fca0000000000 */
[----:B------:R-:W-:-:S04]  /*0c10*/  SEL R7, R4, R7, !P0 ;  /* 0x0000000704077207 */ /* 0x000fc80004000000 */
[----:B------:R-:W-:Y:S02]  /*0c20*/  LEA R11, R2, R7, 0x6 ;  /* 0x00000007020b7211 */ /* 0x000fe400078e30ff */
[----:B------:R-:W-:Y:S02]  /*0c30*/  LEA R7, R6, UR7, 0x2 ;  /* 0x0000000706077c11 */ /* 0x000fe4000f8e10ff */
        /* <DEDUP_REMOVED lines=11> */
[----:B------:R-:W-:-:S05]  /*0cf0*/  LEA.HI.X R11, R8, UR23, R9, 0x2, P2 ;  /* 0x00000017080b7c11 */ /* 0x000fca00090f1409 */
[----:B------:R0:W5:Y:S01]  /*0d00*/  LDG.E.CONSTANT R10, desc[UR10][R10.64] ;  /* 0x0000000a0a0a7981 */ /* 0x000162000c1e9900 */
[----:B------:R-:W1:Y:S08]  /*0d10*/  I2F.U32.RP R12, R5 ;  /* 0x00000005000c7306 */ /* 0x000e700000209000 */
[----:B-1----:R-:W1:Y:S02]  /*0d20*/  MUFU.RCP R12, R12 ;  /* 0x0000000c000c7308 */ /* 0x002e640000001000 */
[----:B-1----:R-:W-:-:S06]  /*0d30*/  IADD3 R8, PT, PT, R12, 0xffffffe, RZ ;  /* 0x0ffffffe0c087810 */ /* 0x002fcc0007ffe0ff */
[----:B------:R1:W2:Y:S02]  /*0d40*/  F2I.FTZ.U32.TRUNC.NTZ R9, R8 ;  /* 0x0000000800097305 */ /* 0x0002a4000021f000 */
[----:B-1----:R-:W-:Y:S02]  /*0d50*/  IMAD.MOV.U32 R8, RZ, RZ, RZ ;  /* 0x000000ffff087224 */ /* 0x002fe400078e00ff */
[----:B--2---:R-:W-:-:S04]  /*0d60*/  IMAD.MOV R14, RZ, RZ, -R9 ;  /* 0x000000ffff0e7224 */ /* 0x004fc800078e0a09 */
[----:B------:R-:W-:-:S04]  /*0d70*/  IMAD R13, R14, R5, RZ ;  /* 0x000000050e0d7224 */ /* 0x000fc800078e02ff */
[----:B0-----:R-:W-:-:S07]  /*0d80*/  IMAD.HI.U32 R9, R9, R13, R8 ;  /* 0x0000000d09097227 */ /* 0x001fce00078e0008 */
.L_x_73:
[----:B------:R-:W-:Y:S05]  /*0d90*/  BSYNC.RECONVERGENT B1 ;  /* 0x0000000000017941 */ /* 0x000fea0003800200 */
.L_x_72:
[----:B-----5:R0:W-:Y:S01]  /*0da0*/  STS [R7], R10 ;  /* 0x0000000a07007388 */ /* 0x0201e20000000800 */
[----:B------:R-:W-:-:S05]  /*0db0*/  IMAD.IADD R6, R20, 0x1, R6 ;  /* 0x0000000114067824 */ /* 0x000fca00078e0206 */
[----:B------:R-:W-:-:S13]  /*0dc0*/  ISETP.GE.U32.AND P2, PT, R6, UR5, PT ;  /* 0x0000000506007c0c */ /* 0x000fda000bf46070 */
[----:B0-----:R-:W-:Y:S05]  /*0dd0*/  @!P2 BRA `(.L_x_74) ;  /* 0xfffffffc0064a947 */ /* 0x001fea000383ffff */
.L_x_67:
[----:B------:R-:W-:Y:S05]  /*0de0*/  BSYNC.RECONVERGENT B0 ;  /* 0x0000000000007941 */ /* 0x000fea0003800200 */
.L_x_66:
[----:B------:R-:W0:Y:S01]  /*0df0*/  LDCU UR5, c[0x0][0x3b8] ;  /* 0x00007700ff0577ac */ /* 0x000e220008000800 */
[----:B------:R-:W-:Y:S01]  /*0e00*/  SHF.R.U32.HI R6, RZ, 0x6, R24 ;  /* 0x00000006ff067819 */ /* 0x000fe20000011618 */
[----:B0-----:R-:W-:Y:S01]  /*0e10*/  UISETP.NE.AND UP0, UPT, UR5, URZ, UPT ;  /* 0x000000ff0500728c */ /* 0x001fe2000bf05270 */
[----:B------:R-:W-:Y:S08]  /*0e20*/  BAR.SYNC.DEFER_BLOCKING 0x0 ;  /* 0x0000000000007b1d */ /* 0x000ff00000010000 */
[----:B------:R-:W-:Y:S05]  /*0e30*/  BRA.U !UP0, `(.L_x_75) ;  /* 0x0000000d082c7547 */ /* 0x000fea000b800000 */
[----:B------:R-:W-:Y:S01]  /*0e40*/  BSSY.RECONVERGENT B0, `(.L_x_76) ;  /* 0x00000c9000007945 */ /* 0x000fe20003800200 */
[----:B------:R-:W-:-:S04]  /*0e50*/  UIADD3 UR5, UPT, UPT, UR15, -0x1, URZ ;  /* 0xffffffff0f057890 */ /* 0x000fc8000fffe0ff */
[----:B------:R-:W-:-:S11]  /*0e60*/  UISETP.GE.U32.AND UP0, UPT, UR5, 0x7, UPT ;  /* 0x000000070500788c */ /* 0x000fd6000bf06070 */
.L_x_87:
[----:B------:R-:W0:Y:S01]  /*0e70*/  LDCU UR5, c[0x0][0x3b4] ;  /* 0x00007680ff0577ac */ /* 0x000e220008000800 */
[----:B------:R-:W-:Y:S01]  /*0e80*/  LEA R4, R21, R6, 0x6 ;  /* 0x0000000615047211 */ /* 0x000fe200078e30ff */
[----:B------:R-:W-:Y:S03]  /*0e90*/  BSSY.RECONVERGENT B1, `(.L_x_77) ;  /* 0x00000c0000017945 */ /* 0x000fe60003800200 */
[----:B0-----:R-:W-:-:S13]  /*0ea0*/  ISETP.GE.U32.AND P0, PT, R4, UR5, PT ;  /* 0x0000000504007c0c */ /* 0x001fda000bf06070 */
[----:B------:R-:W-:Y:S05]  /*0eb0*/  @P0 BRA `(.L_x_78) ;  /* 0x0000000800f40947 */ /* 0x000fea0003800000 */
[----:B------:R-:W0:Y:S01]  /*0ec0*/  LDCU UR5, c[0x0][0x3b8] ;  /* 0x00007700ff0577ac */ /* 0x000e220008000800 */
[----:B------:R-:W-:Y:S02]  /*0ed0*/  IMAD.MOV.U32 R9, RZ, RZ, R3 ;  /* 0x000000ffff097224 */ /* 0x000fe400078e0003 */
[----:B0-----:R-:W-:-:S04]  /*0ee0*/  IMAD.U32 R5, RZ, RZ, UR5 ;  /* 0x00000005ff057e24 */ /* 0x001fc8000f8e00ff */
[----:B------:R-:W-:-:S05]  /*0ef0*/  IMAD R5, R4, R5, RZ ;  /* 0x0000000504057224 */ /* 0x000fca00078e02ff */
[----:B------:R-:W-:-:S05]  /*0f00*/  IADD3 R7, P0, PT, R5, UR13, RZ ;  /* 0x0000000d05077c10 */ /* 0x000fca000ff1e0ff */
[----:B------:R-:W-:-:S08]  /*0f10*/  IMAD.X R22, RZ, RZ, RZ, P0 ;  /* 0x000000ffff167224 */ /* 0x000fd000000e06ff */
.L_x_86:
[----:B------:R-:W0:Y:S01]  /*0f20*/  LDCU.U8 UR5, c[0x0][0x3bc] ;  /* 0x00007780ff0577ac */ /* 0x000e220008000000 */
[----:B------:R-:W-:Y:S01]  /*0f30*/  IMAD R4, R2, 0x40, R9 ;  /* 0x0000004002047824 */ /* 0x000fe200078e0209 */
[----:B------:R-:W-:Y:S01]  /*0f40*/  LEA R5, R21, R6, 0x6 ;  /* 0x0000000615057211 */ /* 0x000fe200078e30ff */
[----:B------:R-:W-:Y:S01]  /*0f50*/  BSSY.RECONVERGENT B2, `(.L_x_79) ;  /* 0x00000ad000027945 */ /* 0x000fe20003800200 */
[----:B------:R-:W1:Y:S01]  /*0f60*/  LDCU UR9, c[0x0][0x3b4] ;  /* 0x00007680ff0977ac */ /* 0x000e620008000800 */
[----:B------:R-:W-:Y:S01]  /*0f70*/  IMAD.MOV.U32 R14, RZ, RZ, -0x800000 ;  /* 0xff800000ff0e7424 */ /* 0x000fe200078e00ff */
[----:B------:R-:W-:Y:S01]  /*0f80*/  ISETP.GT.U32.AND P0, PT, R4, R5, PT ;  /* 0x000000050400720c */ /* 0x000fe20003f04070 */
[----:B0-----:R-:W-:-:S06]  /*0f90*/  UPRMT UR5, UR5, 0x8880, URZ ;  /* 0x0000888005057896 */ /* 0x001fcc00080000ff */
[----:B------:R-:W-:-:S04]  /*0fa0*/  ISETP.NE.AND P0, PT, RZ, UR5, P0 ;  /* 0x00000005ff007c0c */ /* 0x000fc80008705270 */
[----:B-1----:R-:W-:-:S13]  /*0fb0*/  ISETP.GE.U32.OR P0, PT, R4, UR9, P0 ;  /* 0x0000000904007c0c */ /* 0x002fda0008706470 */
[----:B------:R-:W-:Y:S05]  /*0fc0*/  @P0 BRA `(.L_x_80) ;  /* 0x0000000800940947 */ /* 0x000fea0003800000 */
[----:B------:R-:W-:Y:S01]  /*0fd0*/  UISETP.GE.U32.AND UP1, UPT, UR14, 0xf, UPT ;  /* 0x0000000f0e00788c */ /* 0x000fe2000bf26070 */
[----:B------:R-:W-:Y:S01]  /*0fe0*/  IMAD.MOV.U32 R14, RZ, RZ, RZ ;  /* 0x000000ffff0e7224 */ /* 0x000fe200078e00ff */
[----:B------:R-:W-:-:S07]  /*0ff0*/  MOV R8, RZ ;  /* 0x000000ff00087202 */ /* 0x000fce0000000f00 */
[----:B------:R-:W-:Y:S05]  /*1000*/  BRA.U !UP1, `(.L_x_81) ;  /* 0x0000000509047547 */ /* 0x000fea000b800000 */
[----:B------:R-:W0:Y:S01]  /*1010*/  S2UR UR9, SR_CgaCtaId ;  /* 0x00000000000979c3 */ /* 0x000e220000008800 */
[----:B------:R-:W-:Y:S01]  /*1020*/  UMOV UR5, 0x400 ;  /* 0x0000040000057882 */ /* 0x000fe20000000000 */
[----:B------:R-:W-:Y:S01]  /*1030*/  IMAD.MOV.U32 R14, RZ, RZ, RZ ;  /* 0x000000ffff0e7224 */ /* 0x000fe200078e00ff */
[----:B------:R-:W1:Y:S01]  /*1040*/  LDCU.64 UR20, c[0x0][0x390] ;  /* 0x00007200ff1477ac */ /* 0x000e620008000a00 */
[----:B0-----:R-:W-:-:S03]  /*1050*/  ULEA UR9, UR9, UR5, 0x18 ;  /* 0x0000000509097291 */ /* 0x001fc6000f8ec0ff */
[----:B-1----:R-:W-:-:S09]  /*1060*/  UMOV UR5, URZ ;  /* 0x000000ff00057c82 */ /* 0x002fd20008000000 */
.L_x_82:
[----:B------:R-:W-:Y:S01]  /*1070*/  IADD3 R5, P0, PT, R7, UR5, RZ ;  /* 0x0000000507057c10 */ /* 0x000fe2000ff1e0ff */
[----:B------:R-:W0:Y:S04]  /*1080*/  LDC R10, c[0x0][0x3b8] ;  /* 0x0000ee00ff0a7b82 */ /* 0x000e280000000800 */
[----:B------:R-:W-:Y:S01]  /*1090*/  IMAD.X R8, RZ, RZ, R22, P0 ;  /* 0x000000ffff087224 */ /* 0x000fe200000e0616 */
[----:B------:R-:W-:-:S04]  /*10a0*/  LEA R4, P0, R5, UR20, 0x2 ;  /* 0x0000001405047c11 */ /* 0x000fc8000f8010ff */
[----:B------:R-:W-:-:S05]  /*10b0*/  LEA.HI.X R5, R5, UR21, R8, 0x2, P0 ;  /* 0x0000001505057c11 */ /* 0x000fca00080f1408 */
[----:B------:R-:W2:Y:S04]  /*10c0*/  LDG.E.CONSTANT R19, desc[UR10][R4.64] ;  /* 0x0000000a04137981 */ /* 0x000ea8000c1e9900 */
[----:B------:R-:W3:Y:S04]  /*10d0*/  LDG.E.CONSTANT R15, desc[UR10][R4.64+0x4] ;  /* 0x0000040a040f7981 */ /* 0x000ee8000c1e9900 */
[----:B------:R-:W4:Y:S04]  /*10e0*/  LDG.E.CONSTANT R16, desc[UR10][R4.64+0x8] ;  /* 0x0000080a04107981 */ /* 0x000f28000c1e9900 */
[----:B------:R-:W5:Y:S04]  /*10f0*/  LDG.E.CONSTANT R18, desc[UR10][R4.64+0xc] ;  /* 0x00000c0a04127981 */ /* 0x000f68000c1e9900 */
[----:B------:R-:W5:Y:S04]  /*1100*/  LDG.E.CONSTANT R13, desc[UR10][R4.64+0x10] ;  /* 0x0000100a040d7981 */ /* 0x000f68000c1e9900 */
[----:B------:R-:W5:Y:S01]  /*1110*/  LDG.E.CONSTANT R8, desc[UR10][R4.64+0x14] ;  /* 0x0000140a04087981 */ /* 0x000f62000c1e9900 */
[----:B0-----:R-:W-:-:S03]  /*1120*/  IMAD R10, R9, R10, UR5 ;  /* 0x00000005090a7e24 */ /* 0x001fc6000f8e020a */
[----:B------:R-:W5:Y:S02]  /*1130*/  LDG.E.CONSTANT R11, desc[UR10][R4.64+0x18] ;  /* 0x0000180a040b7981 */ /* 0x000f64000c1e9900 */
[----:B------:R-:W-:Y:S02]  /*1140*/  LEA R10, R10, UR9, 0x2 ;  /* 0x000000090a0a7c11 */ /* 0x000fe4000f8e10ff */
[----:B------:R-:W5:Y:S04]  /*1150*/  LDG.E.CONSTANT R12, desc[UR10][R4.64+0x1c] ;  /* 0x00001c0a040c7981 */ /* 0x000f68000c1e9900 */
[----:B------:R-:W2:Y:S04]  /*1160*/  LDS R25, [R10] ;  /* 0x000000000a197984 */ /* 0x000ea80000000800 */
[----:B------:R-:W3:Y:S04]  /*1170*/  LDS R27, [R10+0x4] ;  /* 0x000004000a1b7984 */ /* 0x000ee80000000800 */
[----:B------:R-:W4:Y:S01]  /*1180*/  LDS R17, [R10+0x8] ;  /* 0x000008000a117984 */ /* 0x000f220000000800 */
[----:B--2---:R-:W-:-:S03]  /*1190*/  FFMA R26, R19, R25, R14 ;  /* 0x00000019131a7223 */ /* 0x004fc6000000000e */
[----:B------:R-:W5:Y:S04]  /*11a0*/  LDS R19, [R10+0xc] ;  /* 0x00000c000a137984 */ /* 0x000f680000000800 */
[----:B------:R-:W2:Y:S01]  /*11b0*/  LDG.E.CONSTANT R14, desc[UR10][R4.64+0x20] ;  /* 0x0000200a040e7981 */ /* 0x000ea2000c1e9900 */
[----:B---3--:R-:W-:-:S03]  /*11c0*/  FFMA R27, R15, R27, R26 ;  /* 0x0000001b0f1b7223 */ /* 0x008fc6000000001a */
[----:B------:R-:W0:Y:S04]  /*11d0*/  LDS R26, [R10+0x10] ;  /* 0x000010000a1a7984 */ /* 0x000e280000000800 */
[----:B------:R-:W3:Y:S01]  /*11e0*/  LDG.E.CONSTANT R15, desc[UR10][R4.64+0x24] ;  /* 0x0000240a040f7981 */ /* 0x000ee2000c1e9900 */
[----:B----4-:R-:W-:-:S03]  /*11f0*/  FFMA R27, R16, R17, R27 ;  /* 0x00000011101b7223 */ /* 0x010fc6000000001b */
[----:B------:R-:W4:Y:S04]  /*1200*/  LDG.E.CONSTANT R17, desc[UR10][R4.64+0x28] ;  /* 0x0000280a04117981 */ /* 0x000f28000c1e9900 */
[----:B------:R-:W4:Y:S04]  /*1210*/  LDG.E.CONSTANT R16, desc[UR10][R4.64+0x2c] ;  /* 0x00002c0a04107981 */ /* 0x000f28000c1e9900 */
[----:B------:R-:W4:Y:S01]  /*1220*/  LDG.E.CONSTANT R25, desc[UR10][R4.64+0x3c] ;  /* 0x00003c0a04197981 */ /* 0x000f22000c1e9900 */
[----:B-----5:R-:W-:-:S03]  /*1230*/  FFMA R28, R18, R19, R27 ;  /* 0x00000013121c7223 */ /* 0x020fc6000000001b */
[----:B------:R-:W5:Y:S04]  /*1240*/  LDG.E.CONSTANT R19, desc[UR10][R4.64+0x30] ;  /* 0x0000300a04137981 */ /* 0x000f68000c1e9900 */
[----:B------:R-:W5:Y:S01]  /*1250*/  LDG.E.CONSTANT R18, desc[UR10][R4.64+0x34] ;  /* 0x0000340a04127981 */ /* 0x000f62000c1e9900 */
[----:B0-----:R-:W-:-:S03]  /*1260*/  FFMA R27, R13, R26, R28 ;  /* 0x0000001a0d1b7223 */ /* 0x001fc6000000001c */
[----:B------:R0:W5:Y:S04]  /*1270*/  LDG.E.CONSTANT R13, desc[UR10][R4.64+0x38] ;  /* 0x0000380a040d7981 */ /* 0x000168000c1e9900 */
[----:B------:R-:W1:Y:S04]  /*1280*/  LDS R26, [R10+0x14] ;  /* 0x000014000a1a7984 */ /* 0x000e680000000800 */
[----:B0-----:R-:W-:Y:S04]  /*1290*/  LDS R4, [R10+0x30] ;  /* 0x000030000a047984 */ /* 0x001fe80000000800 */
[----:B------:R-:W-:Y:S01]  /*12a0*/  LDS R5, [R10+0x34] ;  /* 0x000034000a057984 */ /* 0x000fe20000000800 */
[----:B-1----:R-:W-:-:S03]  /*12b0*/  FFMA R8, R8, R26, R27 ;  /* 0x0000001a08087223 */ /* 0x002fc6000000001b */
[----:B------:R-:W0:Y:S04]  /*12c0*/  LDS R26, [R10+0x18] ;  /* 0x000018000a1a7984 */ /* 0x000e280000000800 */
[----:B------:R-:W1:Y:S01]  /*12d0*/  LDS R27, [R10+0x1c] ;  /* 0x00001c000a1b7984 */ /* 0x000e620000000800 */
[----:B0-----:R-:W-:-:S03]  /*12e0*/  FFMA R11, R11, R26, R8 ;  /* 0x0000001a0b0b7223 */ /* 0x001fc60000000008 */
[----:B------:R-:W2:Y:S04]  /*12f0*/  LDS R26, [R10+0x20] ;  /* 0x000020000a1a7984 */ /* 0x000ea80000000800 */
[----:B------:R-:W3:Y:S01]  /*1300*/  LDS R8, [R10+0x24] ;  /* 0x000024000a087984 */ /* 0x000ee20000000800 */
[----:B-1----:R-:W-:-:S03]  /*1310*/  FFMA R27, R12, R27, R11 ;  /* 0x0000001b0c1b7223 */ /* 0x002fc6000000000b */
[----:B------:R-:W4:Y:S04]  /*1320*/  LDS R12, [R10+0x28] ;  /* 0x000028000a0c7984 */ /* 0x000f280000000800 */
[----:B------:R-:W0:Y:S01]  /*1330*/  LDS R11, [R10+0x2c] ;  /* 0x00002c000a0b7984 */ /* 0x000e220000000800 */
[----:B------:R-:W-:-:S04]  /*1340*/  UIADD3 UR5, UPT, UPT, UR5, 0x10, URZ ;  /* 0x0000001005057890 */ /* 0x000fc8000fffe0ff */
[----:B------:R-:W-:Y:S01]  /*1350*/  UISETP.NE.AND UP1, UPT, UR5, UR18, UPT ;  /* 0x000000120500728c */ /* 0x000fe2000bf25270 */
[----:B--2---:R-:W-:-:S04]  /*1360*/  FFMA R14, R14, R26, R27 ;  /* 0x0000001a0e0e7223 */ /* 0x004fc8000000001b */
[----:B---3--:R-:W-:Y:S02]  /*1370*/  FFMA R8, R15, R8, R14 ;  /* 0x000000080f087223 */ /* 0x008fe4000000000e */
[----:B------:R-:W1:Y:S04]  /*1380*/  LDS R14, [R10+0x38] ;  /* 0x000038000a0e7984 */ /* 0x000e680000000800 */
[----:B------:R-:W2:Y:S01]  /*1390*/  LDS R15, [R10+0x3c] ;  /* 0x00003c000a0f7984 */ /* 0x000ea20000000800 */
[----:B----4-:R-:W-:-:S04]  /*13a0*/  FFMA R17, R17, R12, R8 ;  /* 0x0000000c11117223 */ /* 0x010fc80000000008 */
[----:B0-----:R-:W-:-:S04]  /*13b0*/  FFMA R16, R16, R11, R17 ;  /* 0x0000000b10107223 */ /* 0x001fc80000000011 */
[----:B-----5:R-:W-:-:S04]  /*13c0*/  FFMA R19, R19, R4, R16 ;  /* 0x0000000413137223 */ /* 0x020fc80000000010 */
[----:B------:R-:W-:-:S04]  /*13d0*/  FFMA R18, R18, R5, R19 ;  /* 0x0000000512127223 */ /* 0x000fc80000000013 */
[----:B-1----:R-:W-:-:S04]  /*13e0*/  FFMA R14, R13, R14, R18 ;  /* 0x0000000e0d0e7223 */ /* 0x002fc80000000012 */
[----:B--2---:R-:W-:Y:S01]  /*13f0*/  FFMA R14, R25, R15, R14 ;  /* 0x0000000f190e7223 */ /* 0x004fe2000000000e */
[----:B------:R-:W-:Y:S06]  /*1400*/  BRA.U UP1, `(.L_x_82) ;  /* 0xfffffffd01187547 */ /* 0x000fec000b83ffff */
[----:B------:R-:W-:-:S07]  /*1410*/  IMAD.U32 R8, RZ, RZ, UR18 ;  /* 0x00000012ff087e24 */ /* 0x000fce000f8e00ff */
.L_x_81:
[----:B------:R-:W-:-:S09]  /*1420*/  UISETP.NE.AND UP1, UPT, UR15, URZ, UPT ;  /* 0x000000ff0f00728c */ /* 0x000fd2000bf25270 */
[----:B------:R-:W-:Y:S05]  /*1430*/  BRA.U !UP1, `(.L_x_83) ;  /* 0x0000000509707547 */ /* 0x000fea000b800000 */
[----:B------:R-:W-:Y:S01]  /*1440*/  UISETP.NE.AND UP1, UPT, UR16, URZ, UPT ;  /* 0x000000ff1000728c */ /* 0x000fe2000bf25270 */
[----:B------:R-:W-:Y:S10]  /*1450*/  BRA.U !UP0, `(.L_x_84) ;  /* 0x0000000108907547 */ /* 0x000ff4000b800000 */
[----:B------:R-:W0:Y:S01]  /*1460*/  LDCU.64 UR20, c[0x0][0x390] ;  /* 0x00007200ff1477ac */ /* 0x000e220008000a00 */
[----:B------:R-:W-:-:S04]  /*1470*/  IADD3 R5, P0, PT, R8, R7, RZ ;  /* 0x0000000708057210 */ /* 0x000fc80007f1e0ff */
[----:B------:R-:W-:Y:S02]  /*1480*/  IADD3.X R10, PT, PT, RZ, R22, RZ, P0, !PT ;  /* 0x00000016ff0a7210 */ /* 0x000fe400007fe4ff */
[C---:B0-----:R-:W-:Y:S01]  /*1490*/  LEA R4, P0, R5.reuse, UR20, 0x2 ;  /* 0x0000001405047c11 */ /* 0x041fe2000f8010ff */
[----:B------:R-:W0:Y:S01]  /*14a0*/  S2UR UR9, SR_CgaCtaId ;  /* 0x00000000000979c3 */ /* 0x000e220000008800 */
[----:B------:R-:W1:Y:S02]  /*14b0*/  LDCU UR20, c[0x0][0x3b8] ;  /* 0x00007700ff1477ac */ /* 0x000e640008000800 */
[----:B------:R-:W-:-:S05]  /*14c0*/  LEA.HI.X R5, R5, UR21, R10, 0x2, P0 ;  /* 0x0000001505057c11 */ /* 0x000fca00080f140a */
[----:B------:R-:W2:Y:S04]  /*14d0*/  LDG.E.CONSTANT R25, desc[UR10][R4.64] ;  /* 0x0000000a04197981 */ /* 0x000ea8000c1e9900 */
[----:B------:R-:W3:Y:S04]  /*14e0*/  LDG.E.CONSTANT R17, desc[UR10][R4.64+0x4] ;  /* 0x0000040a04117981 */ /* 0x000ee8000c1e9900 */
[----:B------:R-:W4:Y:S04]  /*14f0*/  LDG.E.CONSTANT R10, desc[UR10][R4.64+0x8] ;  /* 0x0000080a040a7981 */ /* 0x000f28000c1e9900 */
[----:B------:R-:W5:Y:S04]  /*1500*/  LDG.E.CONSTANT R15, desc[UR10][R4.64+0xc] ;  /* 0x00000c0a040f7981 */ /* 0x000f68000c1e9900 */
[----:B------:R-:W5:Y:S04]  /*1510*/  LDG.E.CONSTANT R13, desc[UR10][R4.64+0x10] ;  /* 0x0000100a040d7981 */ /* 0x000f68000c1e9900 */
[----:B------:R-:W5:Y:S04]  /*1520*/  LDG.E.CONSTANT R12, desc[UR10][R4.64+0x14] ;  /* 0x0000140a040c7981 */ /* 0x000f68000c1e9900 */
[----:B------:R-:W5:Y:S04]  /*1530*/  LDG.E.CONSTANT R11, desc[UR10][R4.64+0x18] ;  /* 0x0000180a040b7981 */ /* 0x000f68000c1e9900 */
[----:B------:R0:W5:Y:S01]  /*1540*/  LDG.E.CONSTANT R16, desc[UR10][R4.64+0x1c] ;  /* 0x00001c0a04107981 */ /* 0x000162000c1e9900 */
[----:B------:R-:W-:Y:S01]  /*1550*/  UMOV UR5, 0x400 ;  /* 0x0000040000057882 */ /* 0x000fe20000000000 */
[----:B-1----:R-:W-:Y:S01]  /*1560*/  IMAD R18, R9, UR20, R8 ;  /* 0x0000001409127c24 */ /* 0x002fe2000f8e0208 */
[----:B0-----:R-:W-:Y:S01]  /*1570*/  ULEA UR5, UR9, UR5, 0x18 ;  /* 0x0000000509057291 */ /* 0x001fe2000f8ec0ff */
[----:B------:R-:W-:-:S05]  /*1580*/  VIADD R8, R8, 0x8 ;  /* 0x0000000808087836 */ /* 0x000fca0000000000 */
[----:B------:R-:W-:-:S05]  /*1590*/  LEA R18, R18, UR5, 0x2 ;  /* 0x0000000512127c11 */ /* 0x000fca000f8e10ff */
[----:B------:R-:W2:Y:S04]  /*15a0*/  LDS R26, [R18] ;  /* 0x00000000121a7984 */ /* 0x000ea80000000800 */
[----:B------:R-:W3:Y:S04]  /*15b0*/  LDS R27, [R18+0x4] ;  /* 0x00000400121b7984 */ /* 0x000ee80000000800 */
[----:B------:R-:W4:Y:S04]  /*15c0*/  LDS R19, [R18+0x8] ;  /* 0x0000080012137984 */ /* 0x000f280000000800 */
[----:B------:R-:W-:Y:S04]  /*15d0*/  LDS R4, [R18+0x10] ;  /* 0x0000100012047984 */ /* 0x000fe80000000800 */
[----:B------:R-:W-:Y:S01]  /*15e0*/  LDS R5, [R18+0x1c] ;  /* 0x00001c0012057984 */ /* 0x000fe20000000800 */
[----:B--2---:R-:W-:-:S03]  /*15f0*/  FFMA R26, R25, R26, R14 ;  /* 0x0000001a191a7223 */ /* 0x004fc6000000000e */
[----:B------:R-:W5:Y:S01]  /*1600*/  LDS R14, [R18+0xc] ;  /* 0x00000c00120e7984 */ /* 0x000f620000000800 */
[----:B---3--:R-:W-:-:S03]  /*1610*/  FFMA R17, R17, R27, R26 ;  /* 0x0000001b11117223 */ /* 0x008fc6000000001a */
[----:B------:R-:W0:Y:S01]  /*1620*/  LDS R25, [R18+0x14] ;  /* 0x0000140012197984 */ /* 0x000e220000000800 */
[----:B----4-:R-:W-:-:S03]  /*1630*/  FFMA R10, R10, R19, R17 ;  /* 0x000000130a0a7223 */ /* 0x010fc60000000011 */
[----:B------:R-:W1:Y:S01]  /*1640*/  LDS R26, [R18+0x18] ;  /* 0x00001800121a7984 */ /* 0x000e620000000800 */
[----:B-----5:R-:W-:-:S04]  /*1650*/  FFMA R10, R15, R14, R10 ;  /* 0x0000000e0f0a7223 */ /* 0x020fc8000000000a */
[----:B------:R-:W-:-:S04]  /*1660*/  FFMA R13, R13, R4, R10 ;  /* 0x000000040d0d7223 */ /* 0x000fc8000000000a */
[----:B0-----:R-:W-:-:S04]  /*1670*/  FFMA R12, R12, R25, R13 ;  /* 0x000000190c0c7223 */ /* 0x001fc8000000000d */
[----:B-1----:R-:W-:-:S04]  /*1680*/  FFMA R11, R11, R26, R12 ;  /* 0x0000001a0b0b7223 */ /* 0x002fc8000000000c */
[----:B------:R-:W-:-:S07]  /*1690*/  FFMA R14, R16, R5, R11 ;  /* 0x00000005100e7223 */ /* 0x000fce000000000b */
.L_x_84:
[----:B------:R-:W-:Y:S05]  /*16a0*/  BRA.U !UP1, `(.L_x_83) ;  /* 0x0000000109d47547 */ /* 0x000fea000b800000 */
[----:B------:R-:W-:Y:S02]  /*16b0*/  UIADD3 UR5, UPT, UPT, UR16, -0x1, URZ ;  /* 0xffffffff10057890 */ /* 0x000fe4000fffe0ff */
[----:B------:R-:W-:Y:S02]  /*16c0*/  UISETP.NE.AND UP2, UPT, UR17, URZ, UPT ;  /* 0x000000ff1100728c */ /* 0x000fe4000bf45270 */
[----:B------:R-:W-:-:S09]  /*16d0*/  UISETP.GE.U32.AND UP1, UPT, UR5, 0x3, UPT ;  /* 0x000000030500788c */ /* 0x000fd2000bf26070 */
[----:B------:R-:W-:Y:S05]  /*16e0*/  BRA.U !UP1, `(.L_x_85) ;  /* 0x0000000109607547 */ /* 0x000fea000b800000 */
[----:B------:R-:W0:Y:S01]  /*16f0*/  LDCU.64 UR20, c[0x0][0x390] ;  /* 0x00007200ff1477ac */ /* 0x000e220008000a00 */
[----:B------:R-:W-:-:S05]  /*1700*/  IADD3 R5, P0, PT, R8, R7, RZ ;  /* 0x0000000708057210 */ /* 0x000fca0007f1e0ff */
[----:B------:R-:W-:Y:S01]  /*1710*/  IMAD.X R10, RZ, RZ, R22, P0 ;  /* 0x000000ffff0a7224 */ /* 0x000fe200000e0616 */
[C---:B0-----:R-:W-:Y:S01]  /*1720*/  LEA R4, P0, R5.reuse, UR20, 0x2 ;  /* 0x0000001405047c11 */ /* 0x041fe2000f8010ff */
[----:B------:R-:W0:Y:S01]  /*1730*/  S2UR UR9, SR_CgaCtaId ;  /* 0x00000000000979c3 */ /* 0x000e220000008800 */
[----:B------:R-:W1:Y:S02]  /*1740*/  LDCU UR20, c[0x0][0x3b8] ;  /* 0x00007700ff1477ac */ /* 0x000e640008000800 */
[----:B------:R-:W-:-:S05]  /*1750*/  LEA.HI.X R5, R5, UR21, R10, 0x2, P0 ;  /* 0x0000001505057c11 */ /* 0x000fca00080f140a */
[----:B------:R-:W2:Y:S04]  /*1760*/  LDG.E.CONSTANT R11, desc[UR10][R4.64] ;  /* 0x0000000a040b7981 */ /* 0x000ea8000c1e9900 */
[----:B------:R-:W3:Y:S04]  /*1770*/  LDG.E.CONSTANT R16, desc[UR10][R4.64+0x4] ;  /* 0x0000040a04107981 */ /* 0x000ee8000c1e9900 */
[----:B------:R-:W4:Y:S04]  /*1780*/  LDG.E.CONSTANT R18, desc[UR10][R4.64+0x8] ;  /* 0x0000080a04127981 */ /* 0x000f28000c1e9900 */
[----:B------:R-:W5:Y:S01]  /*1790*/  LDG.E.CONSTANT R26, desc[UR10][R4.64+0xc] ;  /* 0x00000c0a041a7981 */ /* 0x000f62000c1e9900 */
        /* <DEDUP_REMOVED lines=8> */
[----:B------:R-:W5:Y:S01]  /*1820*/  LDS R17, [R10+0xc] ;  /* 0x00000c000a117984 */ /* 0x000f620000000800 */
[----:B--2---:R-:W-:-:S04]  /*1830*/  FFMA R11, R11, R12, R14 ;  /* 0x0000000c0b0b7223 */ /* 0x004fc8000000000e */
[----:B---3--:R-:W-:-:S04]  /*1840*/  FFMA R11, R16, R13, R11 ;  /* 0x0000000d100b7223 */ /* 0x008fc8000000000b */
[----:B----4-:R-:W-:-:S04]  /*1850*/  FFMA R11, R18, R15, R11 ;  /* 0x0000000f120b7223 */ /* 0x010fc8000000000b */
[----:B-----5:R-:W-:-:S07]  /*1860*/  FFMA R14, R26, R17, R11 ;  /* 0x000000111a0e7223 */ /* 0x020fce000000000b */
.L_x_85:
[----:B------:R-:W-:Y:S05]  /*1870*/  BRA.U !UP2, `(.L_x_83) ;  /* 0x000000010a607547 */ /* 0x000fea000b800000 */
[----:B------:R-:W0:Y:S01]  /*1880*/  LDCU.64 UR20, c[0x0][0x390] ;  /* 0x00007200ff1477ac */ /* 0x000e220008000a00 */
[----:B------:R-:W-:-:S04]  /*1890*/  IADD3 R5, P0, PT, R8, R7, RZ ;  /* 0x0000000708057210 */ /* 0x000fc80007f1e0ff */
[----:B------:R-:W-:Y:S02]  /*18a0*/  IADD3.X R10, PT, PT, RZ, R22, RZ, P0, !PT ;  /* 0x00000016ff0a7210 */ /* 0x000fe400007fe4ff */
[C---:B0-----:R-:W-:Y:S01]  /*18b0*/  LEA R4, P0, R5.reuse, UR20, 0x2 ;  /* 0x0000001405047c11 */ /* 0x041fe2000f8010ff */
[----:B------:R-:W0:Y:S01]  /*18c0*/  S2UR UR9, SR_CgaCtaId ;  /* 0x00000000000979c3 */ /* 0x000e220000008800 */
[----:B------:R-:W1:Y:S02]  /*18d0*/  LDCU UR20, c[0x0][0x3b8] ;  /* 0x00007700ff1477ac */ /* 0x000e640008000800 */
[----:B------:R-:W-:-:S05]  /*18e0*/  LEA.HI.X R5, R5, UR21, R10, 0x2, P0 ;  /* 0x0000001505057c11 */ /* 0x000fca00080f140a */
[----:B------:R-:W2:Y:S01]  /*18f0*/  LDG.E.CONSTANT R11, desc[UR10][R4.64] ;  /* 0x0000000a040b7981 */ /* 0x000ea2000c1e9900 */
[----:B------:R-:W-:Y:S01]  /*1900*/  UMOV UR5, 0x400 ;  /* 0x0000040000057882 */ /* 0x000fe20000000000 */
[----:B------:R-:W-:Y:S01]  /*1910*/  UISETP.NE.AND UP1, UPT, UR17, 0x1, UPT ;  /* 0x000000011100788c */ /* 0x000fe2000bf25270 */
[----:B-1----:R-:W-:Y:S01]  /*1920*/  IMAD R8, R9, UR20, R8 ;  /* 0x0000001409087c24 */ /* 0x002fe2000f8e0208 */
[----:B0-----:R-:W-:-:S06]  /*1930*/  ULEA UR5, UR9, UR5, 0x18 ;  /* 0x0000000509057291 */ /* 0x001fcc000f8ec0ff */
[----:B------:R-:W-:-:S05]  /*1940*/  LEA R12, R8, UR5, 0x2 ;  /* 0x00000005080c7c11 */ /* 0x000fca000f8e10ff */
[----:B------:R-:W2:Y:S02]  /*1950*/  LDS R8, [R12] ;  /* 0x000000000c087984 */ /* 0x000ea40000000800 */
[----:B--2---:R-:W-:Y:S01]  /*1960*/  FFMA R14, R11, R8, R14 ;  /* 0x000000080b0e7223 */ /* 0x004fe2000000000e */
[----:B------:R-:W-:Y:S06]  /*1970*/  BRA.U !UP1, `(.L_x_83) ;  /* 0x0000000109207547 */ /* 0x000fec000b800000 */
[----:B------:R-:W-:Y:S01]  /*1980*/  UISETP.NE.AND UP1, UPT, UR17, 0x2, UPT ;  /* 0x000000021100788c */ /* 0x000fe2000bf25270 */
[----:B------:R-:W2:Y:S04]  /*1990*/  LDG.E.CONSTANT R11, desc[UR10][R4.64+0x4] ;  /* 0x0000040a040b7981 */ /* 0x000ea8000c1e9900 */
[----:B------:R-:W2:Y:S01]  /*19a0*/  LDS R8, [R12+0x4] ;  /* 0x000004000c087984 */ /* 0x000ea20000000800 */
[----:B------:R-:W-:-:S13]  /*19b0*/  PLOP3.LUT P0, PT, PT, PT, UP1, 0x80, 0x8 ;  /* 0x000000000008781c */ /* 0x000fda0003f0f018 */
[----:B------:R-:W3:Y:S04]  /*19c0*/  @P0 LDG.E.CONSTANT R13, desc[UR10][R4.64+0x8] ;  /* 0x0000080a040d0981 */ /* 0x000ee8000c1e9900 */
[----:B------:R-:W3:Y:S01]  /*19d0*/  @P0 LDS R10, [R12+0x8] ;  /* 0x000008000c0a0984 */ /* 0x000ee20000000800 */
[----:B--2---:R-:W-:-:S04]  /*19e0*/  FFMA R14, R11, R8, R14 ;  /* 0x000000080b0e7223 */ /* 0x004fc8000000000e */
[----:B---3--:R-:W-:-:S07]  /*19f0*/  @P0 FFMA R14, R13, R10, R14 ;  /* 0x0000000a0d0e0223 */ /* 0x008fce000000000e */
.L_x_83:
[----:B------:R-:W0:Y:S02]  /*1a00*/  LDCU UR5, c[0x0][0x3a8] ;  /* 0x00007500ff0577ac */ /* 0x000e240008000800 */
[----:B0-----:R-:W-:-:S07]  /*1a10*/  FMUL R14, R14, UR5 ;  /* 0x000000050e0e7c20 */ /* 0x001fce0008400000 */
.L_x_80:
[----:B------:R-:W-:Y:S05]  /*1a20*/  BSYNC.RECONVERGENT B2 ;  /* 0x0000000000027941 */ /* 0x000fea0003800200 */
.L_x_79:
[----:B------:R-:W-:Y:S02]  /*1a30*/  IMAD R4, R6, 0x40, R9 ;  /* 0x0000004006047824 */ /* 0x000fe400078e0209 */
[----:B------:R-:W-:-:S03]  /*1a40*/  VIADD R9, R9, 0x1 ;  /* 0x0000000109097836 */ /* 0x000fc60000000000 */
[----:B------:R-:W-:Y:S02]  /*1a50*/  LEA R5, R4, UR8, 0x2 ;  /* 0x0000000804057c11 */ /* 0x000fe4000f8e10ff */
[----:B------:R-:W-:-:S03]  /*1a60*/  ISETP.NE.AND P0, PT, R9, 0x40, PT ;  /* 0x000000400900780c */ /* 0x000fc60003f05270 */
[----:B------:R0:W-:Y:S10]  /*1a70*/  STS [R5], R14 ;  /* 0x0000000e05007388 */ /* 0x0001f40000000800 */
[----:B0-----:R-:W-:Y:S05]  /*1a80*/  @P0 BRA `(.L_x_86) ;  /* 0xfffffff400240947 */ /* 0x001fea000383ffff */
.L_x_78:
[----:B------:R-:W-:Y:S05]  /*1a90*/  BSYNC.RECONVERGENT B1 ;  /* 0x0000000000017941 */ /* 0x000fea0003800200 */
.L_x_77:
[----:B------:R-:W-:-:S04]  /*1aa0*/  LEA.HI R6, R20, R6, RZ, 0x1a ;  /* 0x0000000614067211 */ /* 0x000fc800078fd0ff */
[----:B------:R-:W-:-:S13]  /*1ab0*/  ISETP.GE.U32.AND P0, PT, R6, 0x40, PT ;  /* 0x000000400600780c */ /* 0x000fda0003f06070 */
[----:B------:R-:W-:Y:S05]  /*1ac0*/  @!P0 BRA `(.L_x_87) ;  /* 0xfffffff000e88947 */ /* 0x000fea000383ffff */
[----:B------:R-:W-:Y:S05]  /*1ad0*/  BSYNC.RECONVERGENT B0 ;  /* 0x0000000000007941 */ /* 0x000fea0003800200 */
.L_x_76:
[----:B------:R-:W-:Y:S05]  /*1ae0*/  BRA `(.L_x_88) ;  /* 0x0000000400487947 */ /* 0x000fea0003800000 */
.L_x_75:
[----:B------:R-:W-:Y:S01]  /*1af0*/  BSSY.RECONVERGENT B0, `(.L_x_88) ;  /* 0x0000051000007945 */ /* 0x000fe20003800200 */
.L_x_94:
[----:B0-----:R-:W0:Y:S01]  /*1b00*/  LDC R5, c[0x0][0x3b4] ;  /* 0x0000ed00ff057b82 */ /* 0x001e220000000800 */
[----:B------:R-:W-:Y:S01]  /*1b10*/  IMAD R4, R21, 0x40, R6 ;  /* 0x0000004015047824 */ /* 0x000fe200078e0206 */
[----:B------:R-:W-:Y:S04]  /*1b20*/  BSSY.RECONVERGENT B1, `(.L_x_89) ;  /* 0x000004a000017945 */ /* 0x000fe80003800200 */
[----:B0-----:R-:W-:-:S13]  /*1b30*/  ISETP.GE.U32.AND P0, PT, R4, R5, PT ;  /* 0x000000050400720c */ /* 0x001fda0003f06070 */
[----:B-12---:R-:W-:Y:S05]  /*1b40*/  @P0 BRA `(.L_x_90) ;  /* 0x00000004001c0947 */ /* 0x006fea0003800000 */
[----:B------:R-:W-:Y:S01]  /*1b50*/  ISETP.NE.AND P0, PT, R0, RZ, PT ;  /* 0x000000ff0000720c */ /* 0x000fe20003f05270 */
[----:B------:R-:W-:Y:S01]  /*1b60*/  BSSY.RECONVERGENT B2, `(.L_x_91) ;  /* 0x0000023000027945 */ /* 0x000fe20003800200 */
[----:B------:R-:W-:Y:S02]  /*1b70*/  LOP3.LUT R10, R3, 0x3f, RZ, 0x3c, !PT ;  /* 0x0000003f030a7812 */ /* 0x000fe400078e3cff */
[----:B------:R-:W-:-:S09]  /*1b80*/  MOV R7, R3 ;  /* 0x0000000300077202 */ /* 0x000fd20000000f00 */
[----:B------:R-:W-:Y:S05]  /*1b90*/  @!P0 BRA `(.L_x_92) ;  /* 0x00000000007c8947 */ /* 0x000fea0003800000 */
[----:B------:R-:W0:Y:S01]  /*1ba0*/  LDCU.U8 UR5, c[0x0][0x3bc] ;  /* 0x00007780ff0577ac */ /* 0x000e220008000000 */
[--C-:B------:R-:W-:Y:S02]  /*1bb0*/  IMAD R9, R2, 0x40, R3.reuse ;  /* 0x0000004002097824 */ /* 0x100fe400078e0203 */
[----:B------:R-:W-:-:S03]  /*1bc0*/  IMAD R7, R6, 0x40, R3 ;  /* 0x0000004006077824 */ /* 0x000fc600078e0203 */
[C---:B------:R-:W-:Y:S02]  /*1bd0*/  ISETP.GE.U32.AND P2, PT, R9.reuse, R5, PT ;  /* 0x000000050900720c */ /* 0x040fe40003f46070 */
[----:B------:R-:W-:Y:S02]  /*1be0*/  ISETP.GT.U32.AND P3, PT, R9, R4, PT ;  /* 0x000000040900720c */ /* 0x000fe40003f64070 */
[----:B------:R-:W-:Y:S02]  /*1bf0*/  FSEL R8, R23, -INF , !P2 ;  /* 0xff80000017087808 */ /* 0x000fe40005000000 */
[----:B------:R-:W-:Y:S02]  /*1c00*/  LEA R11, R7, UR8, 0x2 ;  /* 0x00000008070b7c11 */ /* 0x000fe4000f8e10ff */
[----:B------:R-:W-:Y:S02]  /*1c10*/  ISETP.NE.AND P2, PT, R0, 0x1, PT ;  /* 0x000000010000780c */ /* 0x000fe40003f45270 */
[----:B------:R-:W-:Y:S01]  /*1c20*/  IADD3 R7, PT, PT, R3, 0x1, RZ ;  /* 0x0000000103077810 */ /* 0x000fe20007ffe0ff */
[----:B0-----:R-:W-:-:S06]  /*1c30*/  UPRMT UR5, UR5, 0x8880, URZ ;  /* 0x0000888005057896 */ /* 0x001fcc00080000ff */
[----:B------:R-:W-:-:S13]  /*1c40*/  ISETP.NE.AND P0, PT, RZ, UR5, PT ;  /* 0x00000005ff007c0c */ /* 0x000fda000bf05270 */
[----:B------:R-:W-:-:S05]  /*1c50*/  @P0 FSEL R8, R8, -INF , !P3 ;  /* 0xff80000008080808 */ /* 0x000fca0005800000 */
[----:B------:R0:W-:Y:S01]  /*1c60*/  STS [R11], R8 ;  /* 0x000000080b007388 */ /* 0x0001e20000000800 */
[----:B------:R-:W-:Y:S05]  /*1c70*/  @!P2 BRA `(.L_x_92) ;  /* 0x000000000044a947 */ /* 0x000fea0003800000 */
[----:B------:R-:W-:Y:S01]  /*1c80*/  ISETP.NE.AND P2, PT, R0, 0x2, PT ;  /* 0x000000020000780c */ /* 0x000fe20003f45270 */
[C---:B------:R-:W-:Y:S01]  /*1c90*/  VIADD R7, R9.reuse, 0x1 ;  /* 0x0000000109077836 */ /* 0x040fe20000000000 */
[----:B------:R-:W-:Y:S01]  /*1ca0*/  PLOP3.LUT P3, PT, PT, PT, PT, 0x8, 0x80 ;  /* 0x000000000080781c */ /* 0x000fe20003f6e170 */
[----:B------:R-:W-:-:S03]  /*1cb0*/  VIADD R9, R9, 0x2 ;  /* 0x0000000209097836 */ /* 0x000fc60000000000 */
[CC--:B------:R-:W-:Y:S02]  /*1cc0*/  ISETP.GE.U32.AND P6, PT, R7.reuse, R5.reuse, PT ;  /* 0x000000050700720c */ /* 0x0c0fe40003fc6070 */
[----:B------:R-:W-:Y:S02]  /*1cd0*/  ISETP.GT.U32.AND P4, PT, R7, R4, PT ;  /* 0x000000040700720c */ /* 0x000fe40003f84070 */
[----:B0-----:R-:W-:Y:S02]  /*1ce0*/  FSEL R8, R23, -INF , !P6 ;  /* 0xff80000017087808 */ /* 0x001fe40007000000 */
[C---:B------:R-:W-:Y:S01]  /*1cf0*/  IADD3 R7, PT, PT, R3.reuse, 0x2, RZ ;  /* 0x0000000203077810 */ /* 0x040fe20007ffe0ff */
[----:B------:R-:W-:Y:S01]  /*1d00*/  @P2 VIADD R7, R3, 0x3 ;  /* 0x0000000303072836 */ /* 0x000fe20000000000 */
[----:B------:R-:W-:Y:S02]  /*1d10*/  @P2 PLOP3.LUT P3, PT, P0, PT, PT, 0x80, 0x8 ;  /* 0x000000000008281c */ /* 0x000fe4000076f070 */
[----:B------:R-:W-:-:S02]  /*1d20*/  @P2 ISETP.GE.U32.AND P5, PT, R9, R5, PT ;  /* 0x000000050900220c */ /* 0x000fc40003fa6070 */
[----:B------:R-:W-:Y:S02]  /*1d30*/  @P2 ISETP.GT.U32.AND P6, PT, R9, R4, PT ;  /* 0x000000040900220c */ /* 0x000fe40003fc4070 */
[----:B------:R-:W-:Y:S02]  /*1d40*/  @P2 FSEL R9, R23, -INF , !P5 ;  /* 0xff80000017092808 */ /* 0x000fe40006800000 */
[----:B------:R-:W-:-:S05]  /*1d50*/  @P0 FSEL R8, R8, -INF , !P4 ;  /* 0xff80000008080808 */ /* 0x000fca0006000000 */
[----:B------:R-:W-:Y:S01]  /*1d60*/  @P3 FSEL R9, R9, -INF , !P6 ;  /* 0xff80000009093808 */ /* 0x000fe20007000000 */
[----:B------:R1:W-:Y:S04]  /*1d70*/  STS [R11+0x4], R8 ;  /* 0x000004080b007388 */ /* 0x0003e80000000800 */
[----:B------:R1:W-:Y:S02]  /*1d80*/  @P2 STS [R11+0x8], R9 ;  /* 0x000008090b002388 */ /* 0x0003e40000000800 */
.L_x_92:
[----:B------:R-:W-:Y:S05]  /*1d90*/  BSYNC.RECONVERGENT B2 ;  /* 0x0000000000027941 */ /* 0x000fea0003800200 */
.L_x_91:
[----:B------:R-:W-:-:S13]  /*1da0*/  ISETP.GE.U32.AND P0, PT, R10, 0x3, PT ;  /* 0x000000030a00780c */ /* 0x000fda0003f06070 */
[----:B------:R-:W-:Y:S05]  /*1db0*/  @!P0 BRA `(.L_x_90) ;  /* 0x0000000000808947 */ /* 0x000fea0003800000 */
[----:B------:R-:W2:Y:S02]  /*1dc0*/  LDCU.U8 UR5, c[0x0][0x3bc] ;  /* 0x00007780ff0577ac */ /* 0x000ea40008000000 */
[----:B--2---:R-:W-:-:S06]  /*1dd0*/  UPRMT UR5, UR5, 0x8880, URZ ;  /* 0x0000888005057896 */ /* 0x004fcc00080000ff */
[----:B------:R-:W-:-:S13]  /*1de0*/  ISETP.NE.AND P0, PT, RZ, UR5, PT ;  /* 0x00000005ff007c0c */ /* 0x000fda000bf05270 */
.L_x_93:
[----:B012---:R-:W-:-:S04]  /*1df0*/  IMAD R8, R2, 0x40, R7 ;  /* 0x0000004002087824 */ /* 0x007fc800078e0207 */
[C---:B------:R-:W-:Y:S01]  /*1e00*/  VIADD R10, R8.reuse, 0x2 ;  /* 0x00000002080a7836 */ /* 0x040fe20000000000 */
[C---:B------:R-:W-:Y:S01]  /*1e10*/  IADD3 R9, PT, PT, R8.reuse, 0x1, RZ ;  /* 0x0000000108097810 */ /* 0x040fe20007ffe0ff */
[C---:B------:R-:W-:Y:S01]  /*1e20*/  VIADD R11, R8.reuse, 0x3 ;  /* 0x00000003080b7836 */ /* 0x040fe20000000000 */
[CC--:B------:R-:W-:Y:S02]  /*1e30*/  ISETP.GE.U32.AND P5, PT, R8.reuse, R5.reuse, PT ;  /* 0x000000050800720c */ /* 0x0c0fe40003fa6070 */
[----:B------:R-:W-:Y:S02]  /*1e40*/  ISETP.GE.U32.AND P6, PT, R9, R5, PT ;  /* 0x000000050900720c */ /* 0x000fe40003fc6070 */
[-C--:B------:R-:W-:Y:S02]  /*1e50*/  ISETP.GT.U32.AND P4, PT, R8, R4.reuse, PT ;  /* 0x000000040800720c */ /* 0x080fe40003f84070 */
[----:B------:R-:W-:Y:S02]  /*1e60*/  FSEL R8, R23, -INF , !P5 ;  /* 0xff80000017087808 */ /* 0x000fe40006800000 */
[----:B------:R-:W-:-:S02]  /*1e70*/  ISETP.GT.U32.AND P2, PT, R10, R4, PT ;  /* 0x000000040a00720c */ /* 0x000fc40003f44070 */
[-C--:B------:R-:W-:Y:S02]  /*1e80*/  ISETP.GE.U32.AND P5, PT, R10, R5.reuse, PT ;  /* 0x000000050a00720c */ /* 0x080fe40003fa6070 */
[----:B------:R-:W-:Y:S02]  /*1e90*/  FSEL R10, R23, -INF , !P6 ;  /* 0xff800000170a7808 */ /* 0x000fe40007000000 */
[----:B------:R-:W-:Y:S02]  /*1ea0*/  ISETP.GE.U32.AND P6, PT, R11, R5, PT ;  /* 0x000000050b00720c */ /* 0x000fe40003fc6070 */
[-C--:B------:R-:W-:Y:S02]  /*1eb0*/  ISETP.GT.U32.AND P3, PT, R9, R4.reuse, PT ;  /* 0x000000040900720c */ /* 0x080fe40003f64070 */
[----:B------:R-:W-:Y:S02]  /*1ec0*/  FSEL R12, R23, -INF , !P5 ;  /* 0xff800000170c7808 */ /* 0x000fe40006800000 */
[----:B------:R-:W-:Y:S01]  /*1ed0*/  LEA R9, R6, R7, 0x6 ;  /* 0x0000000706097211 */ /* 0x000fe200078e30ff */
[----:B------:R-:W-:Y:S01]  /*1ee0*/  VIADD R7, R7, 0x4 ;  /* 0x0000000407077836 */ /* 0x000fe20000000000 */
[----:B------:R-:W-:-:S02]  /*1ef0*/  ISETP.GT.U32.AND P5, PT, R11, R4, PT ;  /* 0x000000040b00720c */ /* 0x000fc40003fa4070 */
[----:B------:R-:W-:Y:S02]  /*1f00*/  FSEL R14, R23, -INF , !P6 ;  /* 0xff800000170e7808 */ /* 0x000fe40007000000 */
[----:B------:R-:W-:Y:S02]  /*1f10*/  LEA R9, R9, UR8, 0x2 ;  /* 0x0000000809097c11 */ /* 0x000fe4000f8e10ff */
[----:B------:R-:W-:Y:S02]  /*1f20*/  @P0 FSEL R8, R8, -INF , !P4 ;  /* 0xff80000008080808 */ /* 0x000fe40006000000 */
[----:B------:R-:W-:Y:S02]  /*1f30*/  @P0 FSEL R10, R10, -INF , !P3 ;  /* 0xff8000000a0a0808 */ /* 0x000fe40005800000 */
[----:B------:R-:W-:Y:S01]  /*1f40*/  @P0 FSEL R12, R12, -INF , !P2 ;  /* 0xff8000000c0c0808 */ /* 0x000fe20005000000 */
[----:B------:R2:W-:Y:S01]  /*1f50*/  STS [R9], R8 ;  /* 0x0000000809007388 */ /* 0x0005e20000000800 */
[----:B------:R-:W-:-:S02]  /*1f60*/  @P0 FSEL R14, R14, -INF , !P5 ;  /* 0xff8000000e0e0808 */ /* 0x000fc40006800000 */
[----:B------:R-:W-:Y:S01]  /*1f70*/  ISETP.NE.AND P2, PT, R7, 0x40, PT ;  /* 0x000000400700780c */ /* 0x000fe20003f45270 */
[----:B------:R2:W-:Y:S04]  /*1f80*/  STS [R9+0x4], R10 ;  /* 0x0000040a09007388 */ /* 0x0005e80000000800 */
[----:B------:R2:W-:Y:S04]  /*1f90*/  STS [R9+0x8], R12 ;  /* 0x0000080c09007388 */ /* 0x0005e80000000800 */
[----:B------:R2:W-:Y:S04]  /*1fa0*/  STS [R9+0xc], R14 ;  /* 0x00000c0e09007388 */ /* 0x0005e80000000800 */
[----:B------:R-:W-:Y:S05]  /*1fb0*/  @P2 BRA `(.L_x_93) ;  /* 0xfffffffc008c2947 */ /* 0x000fea000383ffff */
.L_x_90:
[----:B------:R-:W-:Y:S05]  /*1fc0*/  BSYNC.RECONVERGENT B1 ;  /* 0x0000000000017941 */ /* 0x000fea0003800200 */
.L_x_89:
[----:B------:R-:W-:-:S04]  /*1fd0*/  LEA.HI R6, R20, R6, RZ, 0x1a ;  /* 0x0000000614067211 */ /* 0x000fc800078fd0ff */
[----:B------:R-:W-:-:S13]  /*1fe0*/  ISETP.GE.U32.AND P0, PT, R6, 0x40, PT ;  /* 0x000000400600780c */ /* 0x000fda0003f06070 */
[----:B------:R-:W-:Y:S05]  /*1ff0*/  @!P0 BRA `(.L_x_94) ;  /* 0xfffffff800c08947 */ /* 0x000fea000383ffff */
[----:B------:R-:W-:Y:S05]  /*2000*/  BSYNC.RECONVERGENT B0 ;  /* 0x0000000000007941 */ /* 0x000fea0003800200 */
.L_x_88:
[----:B------:R-:W-:Y:S01]  /*2010*/  BAR.SYNC.DEFER_BLOCKING 0x0 ;  /* 0x0000000000007b1d */ /* 0x000fe20000010000 */
[----:B------:R-:W-:-:S05]  /*2020*/  ISETP.GT.U32.AND P0, PT, R24, 0x3f, PT ;  /* 0x0000003f1800780c */ /* 0x000fca0003f04070 */
[----:B------:R-:W-:Y:S08]  /*2030*/  BSSY.RECONVERGENT B0, `(.L_x_95) ;  /* 0x0000113000007945 */ /* 0x000ff00003800200 */
[----:B------:R-:W-:Y:S05]  /*2040*/  @P0 BRA `(.L_x_96) ;  /* 0x0000001000440947 */ /* 0x000fea0003800000 */
[----:B------:R-:W-:-:S07]  /*2050*/  IMAD.MOV.U32 R22, RZ, RZ, R24 ;  /* 0x000000ffff167224 */ /* 0x000fce00078e0018 */
.L_x_111:
[----:B---3--:R-:W3:Y:S01]  /*2060*/  LDCU UR5, c[0x0][0x3b4] ;  /* 0x00007680ff0577ac */ /* 0x008ee20008000800 */
[----:B------:R-:W-:Y:S01]  /*2070*/  LEA R2, R21, R22, 0x6 ;  /* 0x0000001615027211 */ /* 0x000fe200078e30ff */
[----:B------:R-:W-:Y:S03]  /*2080*/  BSSY.RECONVERGENT B1, `(.L_x_97) ;  /* 0x000010a000017945 */ /* 0x000fe60003800200 */
[----:B---3--:R-:W-:-:S13]  /*2090*/  ISETP.GE.U32.AND P0, PT, R2, UR5, PT ;  /* 0x0000000502007c0c */ /* 0x008fda000bf06070 */
[----:B01----:R-:W-:Y:S05]  /*20a0*/  @P0 BRA `(.L_x_98) ;  /* 0x00000010001c0947 */ /* 0x003fea0003800000 */
[----:B------:R-:W-:-:S05]  /*20b0*/  LEA R27, R22, UR12, 0x2 ;  /* 0x0000000c161b7c11 */ /* 0x000fca000f8e10ff */
[----:B------:R-:W3:Y:S04]  /*20c0*/  LDL R26, [R27+0x100] ;  /* 0x000100001b1a7983 */ /* 0x000ee80000100800 */
[----:B------:R-:W4:Y:S01]  /*20d0*/  LDL R25, [R27+0x200] ;  /* 0x000200001b197983 */ /* 0x000f220000100800 */
[----:B------:R-:W-:-:S05]  /*20e0*/  LEA R2, R22, UR8, 0x8 ;  /* 0x0000000816027c11 */ /* 0x000fca000f8e40ff */
[----:B------:R-:W3:Y:S04]  /*20f0*/  LDS.128 R4, [R2] ;  /* 0x0000000002047984 */ /* 0x000ee80000000c00 */
[----:B------:R-:W5:Y:S04]  /*2100*/  LDS.128 R16, [R2+0x10] ;  /* 0x0000100002107984 */ /* 0x000f680000000c00 */
[----:B012---:R-:W0:Y:S04]  /*2110*/  LDS.128 R8, [R2+0x20] ;  /* 0x0000200002087984 */ /* 0x007e280000000c00 */
[----:B------:R-:W1:Y:S01]  /*2120*/  LDS.128 R12, [R2+0x30] ;  /* 0x00003000020c7984 */ /* 0x000e620000000c00 */
[----:B---3--:R-:W-:-:S04]  /*2130*/  FMNMX3 R4, R26, R4, R5, !PT ;  /* 0x000000041a047276 */ /* 0x008fc80007800005 */
[----:B------:R-:W-:-:S04]  /*2140*/  FMNMX3 R4, R4, R6, R7, !PT ;  /* 0x0000000604047276 */ /* 0x000fc80007800007 */
[----:B-----5:R-:W-:Y:S02]  /*2150*/  FMNMX3 R16, R4, R16, R17, !PT ;  /* 0x0000001004107276 */ /* 0x020fe40007800011 */
[----:B------:R-:W2:Y:S02]  /*2160*/  LDS.128 R4, [R2+0x40] ;  /* 0x0000400002047984 */ /* 0x000ea40000000c00 */
[----:B------:R-:W-:-:S04]  /*2170*/  FMNMX3 R16, R16, R18, R19, !PT ;  /* 0x0000001210107276 */ /* 0x000fc80007800013 */
[----:B0-----:R-:W-:Y:S02]  /*2180*/  FMNMX3 R8, R16, R8, R9, !PT ;  /* 0x0000000810087276 */ /* 0x001fe40007800009 */
[----:B------:R-:W0:Y:S02]  /*2190*/  LDS.128 R16, [R2+0x50] ;  /* 0x0000500002107984 */ /* 0x000e240000000c00 */
[----:B------:R-:W-:-:S04]  /*21a0*/  FMNMX3 R8, R8, R10, R11, !PT ;  /* 0x0000000a08087276 */ /* 0x000fc8000780000b */
[----:B-1----:R-:W-:Y:S02]  /*21b0*/  FMNMX3 R12, R8, R12, R13, !PT ;  /* 0x0000000c080c7276 */ /* 0x002fe4000780000d */
[----:B------:R-:W1:Y:S02]  /*21c0*/  LDS.128 R8, [R2+0x60] ;  /* 0x0000600002087984 */ /* 0x000e640000000c00 */
[----:B------:R-:W-:-:S04]  /*21d0*/  FMNMX3 R12, R12, R14, R15, !PT ;  /* 0x0000000e0c0c7276 */ /* 0x000fc8000780000f */
[----:B--2---:R-:W-:Y:S02]  /*21e0*/  FMNMX3 R4, R12, R4, R5, !PT ;  /* 0x000000040c047276 */ /* 0x004fe40007800005 */
        /* <DEDUP_REMOVED lines=23> */
[----:B-1----:R-:W-:Y:S01]  /*2360*/  FMNMX3 R4, R12, R4, R5, !PT ;  /* 0x000000040c047276 */ /* 0x002fe20007800005 */
[----:B------:R-:W-:Y:S01]  /*2370*/  IMAD.MOV.U32 R5, RZ, RZ, 0x3bbb989d ;  /* 0x3bbb989dff057424 */ /* 0x000fe200078e00ff */
[----:B------:R-:W1:Y:S02]  /*2380*/  LDS.128 R12, [R2+0xf0] ;  /* 0x0000f000020c7984 */ /* 0x000e640000000c00 */
[----:B------:R-:W-:Y:S01]  /*2390*/  FMNMX3 R4, R4, R6, R7, !PT ;  /* 0x0000000604047276 */ /* 0x000fe20007800007 */
[----:B------:R-:W-:-:S03]  /*23a0*/  IMAD.MOV.U32 R7, RZ, RZ, 0x437c0000 ;  /* 0x437c0000ff077424 */ /* 0x000fc600078e00ff */
[----:B--2---:R-:W-:-:S04]  /*23b0*/  FMNMX3 R4, R4, R16, R17, !PT ;  /* 0x0000001004047276 */ /* 0x004fc80007800011 */
[----:B------:R-:W-:-:S04]  /*23c0*/  FMNMX3 R4, R4, R18, R19, !PT ;  /* 0x0000001204047276 */ /* 0x000fc80007800013 */
[----:B0-----:R-:W-:-:S04]  /*23d0*/  FMNMX3 R4, R4, R8, R9, !PT ;  /* 0x0000000804047276 */ /* 0x001fc80007800009 */
[----:B------:R-:W-:-:S04]  /*23e0*/  FMNMX3 R4, R4, R10, R11, !PT ;  /* 0x0000000a04047276 */ /* 0x000fc8000780000b */
[----:B-1----:R-:W-:Y:S01]  /*23f0*/  FMNMX3 R4, R4, R12, R13, !PT ;  /* 0x0000000c04047276 */ /* 0x002fe2000780000d */
[----:B------:R-:W-:-:S03]  /*2400*/  IMAD.MOV.U32 R13, RZ, RZ, RZ ;  /* 0x000000ffff0d7224 */ /* 0x000fc600078e00ff */
[----:B------:R-:W-:-:S05]  /*2410*/  FMNMX3 R15, R4, R14, R15, !PT ;  /* 0x0000000e040f7276 */ /* 0x000fca000780000f */
[----:B------:R-:W-:-:S04]  /*2420*/  FADD R26, R26, -R15 ;  /* 0x8000000f1a1a7221 */ /* 0x000fc80000000000 */
[----:B------:R-:W-:-:S04]  /*2430*/  FFMA.SAT R4, R26, R5, 0.5 ;  /* 0x3f0000001a047423 */ /* 0x000fc80000002005 */
[----:B------:R-:W-:-:S04]  /*2440*/  FFMA.RM R4, R4, R7, 12582913 ;  /* 0x4b40000104047423 */ /* 0x000fc80000004007 */
[C---:B------:R-:W-:Y:S01]  /*2450*/  FADD R5, R4.reuse, -12583039 ;  /* 0xcb40007f04057421 */ /* 0x040fe20000000000 */
[----:B------:R-:W-:-:S03]  /*2460*/  SHF.L.U32 R4, R4, 0x17, RZ ;  /* 0x0000001704047819 */ /* 0x000fc600000006ff */
[----:B------:R-:W-:-:S04]  /*2470*/  FFMA R5, R26, 1.4426950216293334961, -R5 ;  /* 0x3fb8aa3b1a057823 */ /* 0x000fc80000000805 */
[----:B------:R-:W-:-:S06]  /*2480*/  FFMA R5, R26, 1.925963033500011079e-08, R5 ;  /* 0x32a570601a057823 */ /* 0x000fcc0000000005 */
[----:B------:R-:W0:Y:S02]  /*2490*/  MUFU.EX2 R5, R5 ;  /* 0x0000000500057308 */ /* 0x000e240000000800 */
[----:B0-----:R-:W-:-:S04]  /*24a0*/  FMUL R4, R4, R5 ;  /* 0x0000000504047220 */ /* 0x001fc80000400000 */
[----:B----4-:R-:W-:-:S04]  /*24b0*/  FMUL R25, R25, R4 ;  /* 0x0000000419197220 */ /* 0x010fc80000400000 */
[----:B------:R-:W-:-:S07]  /*24c0*/  IMAD.MOV.U32 R14, RZ, RZ, R25 ;  /* 0x000000ffff0e7224 */ /* 0x000fce00078e0019 */
.L_x_99:
[C---:B------:R-:W-:Y:S01]  /*24d0*/  LEA R26, R13.reuse, R2, 0x2 ;  /* 0x000000020d1a7211 */ /* 0x040fe200078e10ff */
[----:B------:R-:W-:Y:S01]  /*24e0*/  IMAD.MOV.U32 R12, RZ, RZ, 0x3bbb989d ;  /* 0x3bbb989dff0c7424 */ /* 0x000fe200078e00ff */
[----:B------:R-:W-:-:S03]  /*24f0*/  IADD3 R13, PT, PT, R13, 0x8, RZ ;  /* 0x000000080d0d7810 */ /* 0x000fc60007ffe0ff */
[----:B------:R-:W0:Y:S01]  /*2500*/  LDS.128 R4, [R26] ;  /* 0x000000001a047984 */ /* 0x000e220000000c00 */
[----:B------:R-:W-:Y:S01]  /*2510*/  ISETP.NE.AND P0, PT, R13, 0x40, PT ;  /* 0x000000400d00780c */ /* 0x000fe20003f05270 */
[C---:B0-----:R-:W-:Y:S01]  /*2520*/  FADD R19, -R15.reuse, R4 ;  /* 0x000000040f137221 */ /* 0x041fe20000000100 */
[----:B------:R-:W-:Y:S02]  /*2530*/  IMAD.MOV.U32 R4, RZ, RZ, 0x437c0000 ;  /* 0x437c0000ff047424 */ /* 0x000fe400078e00ff */
[----:B------:R-:W-:Y:S01]  /*2540*/  FADD R17, -R15, R5 ;  /* 0x000000050f117221 */ /* 0x000fe20000000100 */
[----:B------:R-:W-:-:S03]  /*2550*/  FFMA.SAT R9, R19, R12, 0.5 ;  /* 0x3f00000013097423 */ /* 0x000fc6000000200c */
[----:B------:R-:W-:Y:S01]  /*2560*/  FFMA.SAT R5, R17, R12, 0.5 ;  /* 0x3f00000011057423 */ /* 0x000fe2000000200c */
[-C--:B------:R-:W-:Y:S02]  /*2570*/  FFMA.RM R16, R9, R4.reuse, 12582913 ;  /* 0x4b40000109107423 */ /* 0x080fe40000004004 */
[----:B------:R-:W0:Y:S01]  /*2580*/  LDS.128 R8, [R26+0x10] ;  /* 0x000010001a087984 */ /* 0x000e220000000c00 */
[----:B------:R-:W-:Y:S01]  /*2590*/  FFMA.RM R5, R5, R4, 12582913 ;  /* 0x4b40000105057423 */ /* 0x000fe20000004004 */
[----:B------:R-:W-:-:S04]  /*25a0*/  FADD R18, R16, -12583039 ;  /* 0xcb40007f10127421 */ /* 0x000fc80000000000 */
[----:B------:R-:W-:-:S04]  /*25b0*/  FFMA R18, R19, 1.4426950216293334961, -R18 ;  /* 0x3fb8aa3b13127823 */ /* 0x000fc80000000812 */
[----:B------:R-:W-:Y:S01]  /*25c0*/  FFMA R27, R19, 1.925963033500011079e-08, R18 ;  /* 0x32a57060131b7823 */ /* 0x000fe20000000012 */
[----:B------:R-:W-:Y:S01]  /*25d0*/  FADD R18, R5, -12583039 ;  /* 0xcb40007f05127421 */ /* 0x000fe20000000000 */
[----:B------:R-:W-:-:S03]  /*25e0*/  SHF.L.U32 R19, R16, 0x17, RZ ;  /* 0x0000001710137819 */ /* 0x000fc600000006ff */
[C---:B------:R-:W-:Y:S01]  /*25f0*/  FFMA R18, R17.reuse, 1.4426950216293334961, -R18 ;  /* 0x3fb8aa3b11127823 */ /* 0x040fe20000000812 */
[----:B------:R-:W1:Y:S03]  /*2600*/  MUFU.EX2 R27, R27 ;  /* 0x0000001b001b7308 */ /* 0x000e660000000800 */
[----:B------:R-:W-:Y:S01]  /*2610*/  FFMA R18, R17, 1.925963033500011079e-08, R18 ;  /* 0x32a5706011127823 */ /* 0x000fe20000000012 */
[----:B------:R-:W-:Y:S01]  /*2620*/  FADD R17, -R15, R6 ;  /* 0x000000060f117221 */ /* 0x000fe20000000100 */
[----:B------:R-:W-:-:S04]  /*2630*/  IMAD.SHL.U32 R6, R5, 0x800000, RZ ;  /* 0x0080000005067824 */ /* 0x000fc800078e00ff */
[----:B------:R-:W2:Y:S01]  /*2640*/  MUFU.EX2 R18, R18 ;  /* 0x0000001200127308 */ /* 0x000ea20000000800 */
[----:B-1----:R-:W-:Y:S01]  /*2650*/  FFMA R29, R19, R27, R14 ;  /* 0x0000001b131d7223 */ /* 0x002fe2000000000e */
[----:B------:R-:W-:Y:S01]  /*2660*/  FFMA.SAT R14, R17, R12, 0.5 ;  /* 0x3f000000110e7423 */ /* 0x000fe2000000200c */
[----:B------:R-:W-:-:S03]  /*2670*/  FADD R19, -R15, R7 ;  /* 0x000000070f137221 */ /* 0x000fc60000000100 */
[----:B------:R-:W-:Y:S01]  /*2680*/  FFMA.RM R5, R14, R4, 12582913 ;  /* 0x4b4000010e057423 */ /* 0x000fe20000004004 */
[----:B------:R-:W-:Y:S01]  /*2690*/  FFMA.SAT R7, R19, R12, 0.5 ;  /* 0x3f00000013077423 */ /* 0x000fe2000000200c */
[C---:B0-----:R-:W-:Y:S01]  /*26a0*/  FADD R27, -R15.reuse, R8 ;  /* 0x000000080f1b7221 */ /* 0x041fe20000000100 */
[----:B------:R-:W-:Y:S01]  /*26b0*/  FADD R9, -R15, R9 ;  /* 0x000000090f097221 */ /* 0x000fe20000000100 */
[----:B--2---:R-:W-:Y:S01]  /*26c0*/  FFMA R8, R6, R18, R29 ;  /* 0x0000001206087223 */ /* 0x004fe2000000001d */
[----:B------:R-:W-:Y:S01]  /*26d0*/  FADD R6, R5, -12583039 ;  /* 0xcb40007f05067421 */ /* 0x000fe20000000000 */
[----:B------:R-:W-:Y:S01]  /*26e0*/  FFMA.SAT R29, R27, R12, 0.5 ;  /* 0x3f0000001b1d7423 */ /* 0x000fe2000000200c */
[-C--:B------:R-:W-:Y:S01]  /*26f0*/  FFMA.RM R7, R7, R4.reuse, 12582913 ;  /* 0x4b40000107077423 */ /* 0x080fe20000004004 */
[----:B------:R-:W-:Y:S01]  /*2700*/  FADD R11, -R15, R11 ;  /* 0x0000000b0f0b7221 */ /* 0x000fe20000000100 */
[----:B------:R-:W-:Y:S01]  /*2710*/  FFMA R14, R17, 1.4426950216293334961, -R6 ;  /* 0x3fb8aa3b110e7823 */ /* 0x000fe20000000806 */
[----:B------:R-:W-:Y:S01]  /*2720*/  FFMA.RM R6, R29, R4, 12582913 ;  /* 0x4b4000011d067423 */ /* 0x000fe20000004004 */
[----:B------:R-:W-:Y:S01]  /*2730*/  FADD R16, R7, -12583039 ;  /* 0xcb40007f07107421 */ /* 0x000fe20000000000 */
[-C--:B------:R-:W-:Y:S01]  /*2740*/  FFMA.SAT R29, R9, R12.reuse, 0.5 ;  /* 0x3f000000091d7423 */ /* 0x080fe2000000200c */
[----:B------:R-:W-:Y:S01]  /*2750*/  FFMA R17, R17, 1.925963033500011079e-08, R14 ;  /* 0x32a5706011117823 */ /* 0x000fe2000000000e */
[C---:B------:R-:W-:Y:S01]  /*2760*/  FADD R14, R6.reuse, -12583039 ;  /* 0xcb40007f060e7421 */ /* 0x040fe20000000000 */
[----:B------:R-:W-:Y:S01]  /*2770*/  FFMA R16, R19, 1.4426950216293334961, -R16 ;  /* 0x3fb8aa3b13107823 */ /* 0x000fe20000000810 */
[----:B------:R-:W-:Y:S01]  /*2780*/  FFMA.SAT R26, R11, R12, 0.5 ;  /* 0x3f0000000b1a7423 */ /* 0x000fe2000000200c */
[----:B------:R-:W-:-:S02]  /*2790*/  IMAD.SHL.U32 R6, R6, 0x800000, RZ ;  /* 0x0080000006067824 */ /* 0x000fc400078e00ff */
[----:B------:R-:W-:Y:S01]  /*27a0*/  FFMA R14, R27, 1.4426950216293334961, -R14 ;  /* 0x3fb8aa3b1b0e7823 */ /* 0x000fe2000000080e */
[----:B------:R-:W-:Y:S01]  /*27b0*/  FFMA R19, R19, 1.925963033500011079e-08, R16 ;  /* 0x32a5706013137823 */ /* 0x000fe20000000010 */
[----:B------:R-:W0:Y:S02]  /*27c0*/  MUFU.EX2 R17, R17 ;  /* 0x0000001100117308 */ /* 0x000e240000000800 */
[----:B------:R-:W-:Y:S01]  /*27d0*/  FFMA R16, R27, 1.925963033500011079e-08, R14 ;  /* 0x32a570601b107823 */ /* 0x000fe2000000000e */
[----:B------:R-:W-:Y:S01]  /*27e0*/  FFMA.RM R14, R29, R4, 12582913 ;  /* 0x4b4000011d0e7423 */ /* 0x000fe20000004004 */
[----:B------:R-:W-:-:S03]  /*27f0*/  FADD R27, -R15, R10 ;  /* 0x0000000a0f1b7221 */ /* 0x000fc60000000100 */
[----:B------:R-:W-:Y:S01]  /*2800*/  FADD R10, R14, -12583039 ;  /* 0xcb40007f0e0a7421 */ /* 0x000fe20000000000 */
[----:B------:R-:W-:Y:S01]  /*2810*/  FFMA.SAT R29, R27, R12, 0.5 ;  /* 0x3f0000001b1d7423 */ /* 0x000fe2000000200c */
[----:B------:R-:W-:Y:S02]  /*2820*/  MUFU.EX2 R16, R16 ;  /* 0x0000001000107308 */ /* 0x000fe40000000800 */
[----:B------:R-:W-:Y:S01]  /*2830*/  FFMA R18, R9, 1.4426950216293334961, -R10 ;  /* 0x3fb8aa3b09127823 */ /* 0x000fe2000000080a */
[-C--:B------:R-:W-:Y:S01]  /*2840*/  FFMA.RM R10, R29, R4.reuse, 12582913 ;  /* 0x4b4000011d0a7423 */ /* 0x080fe20000004004 */
[----:B------:R-:W-:Y:S02]  /*2850*/  FFMA.RM R4, R26, R4, 12582913 ;  /* 0x4b4000011a047423 */ /* 0x000fe40000004004 */
[----:B------:R-:W-:Y:S01]  /*2860*/  FFMA R9, R9, 1.925963033500011079e-08, R18 ;  /* 0x32a5706009097823 */ /* 0x000fe20000000012 */
[----:B------:R-:W-:Y:S01]  /*2870*/  FADD R18, R10, -12583039 ;  /* 0xcb40007f0a127421 */ /* 0x000fe20000000000 */
[----:B------:R1:W2:Y:S03]  /*2880*/  MUFU.EX2 R12, R19 ;  /* 0x00000013000c7308 */ /* 0x0002a60000000800 */
[----:B------:R-:W-:-:S04]  /*2890*/  FFMA R18, R27, 1.4426950216293334961, -R18 ;  /* 0x3fb8aa3b1b127823 */ /* 0x000fc80000000812 */
[----:B------:R-:W-:Y:S01]  /*28a0*/  FFMA R27, R27, 1.925963033500011079e-08, R18 ;  /* 0x32a570601b1b7823 */ /* 0x000fe20000000012 */
[C---:B------:R-:W-:Y:S01]  /*28b0*/  FADD R18, R4.reuse, -12583039 ;  /* 0xcb40007f04127421 */ /* 0x040fe20000000000 */
[----:B------:R-:W3:Y:S01]  /*28c0*/  MUFU.EX2 R9, R9 ;  /* 0x0000000900097308 */ /* 0x000ee20000000800 */
[----:B-1----:R-:W-:Y:S02]  /*28d0*/  IMAD.SHL.U32 R19, R5, 0x800000, RZ ;  /* 0x0080000005137824 */ /* 0x002fe400078e00ff */
[----:B------:R-:W-:Y:S01]  /*28e0*/  FFMA R18, R11, 1.4426950216293334961, -R18 ;  /* 0x3fb8aa3b0b127823 */ /* 0x000fe20000000812 */
[----:B------:R-:W-:Y:S02]  /*28f0*/  IMAD.SHL.U32 R4, R4, 0x800000, RZ ;  /* 0x0080000004047824 */ /* 0x000fe400078e00ff */
[----:B0-----:R-:W-:Y:S01]  /*2900*/  FFMA R17, R19, R17, R8 ;  /* 0x0000001113117223 */ /* 0x001fe20000000008 */
[----:B------:R-:W-:Y:S01]  /*2910*/  FFMA R26, R11, 1.925963033500011079e-08, R18 ;  /* 0x32a570600b1a7823 */ /* 0x000fe20000000012 */
[----:B------:R-:W0:Y:S01]  /*2920*/  MUFU.EX2 R5, R27 ;  /* 0x0000001b00057308 */ /* 0x000e220000000800 */
[----:B------:R-:W-:Y:S01]  /*2930*/  SHF.L.U32 R18, R7, 0x17, RZ ;  /* 0x0000001707127819 */ /* 0x000fe200000006ff */
[----:B------:R-:W-:-:S02]  /*2940*/  IMAD.SHL.U32 R7, R14, 0x800000, RZ ;  /* 0x008000000e077824 */ /* 0x000fc400078e00ff */
[----:B------:R-:W-:Y:S02]  /*2950*/  IMAD.SHL.U32 R11, R10, 0x800000, RZ ;  /* 0x008000000a0b7824 */ /* 0x000fe400078e00ff */
[----:B--2---:R-:W-:Y:S02]  /*2960*/  FFMA R17, R18, R12, R17 ;  /* 0x0000000c12117223 */ /* 0x004fe40000000011 */
[----:B------:R-:W1:Y:S02]  /*2970*/  MUFU.EX2 R26, R26 ;  /* 0x0000001a001a7308 */ /* 0x000e640000000800 */
[----:B------:R-:W-:-:S04]  /*2980*/  FFMA R6, R6, R16, R17 ;  /* 0x0000001006067223 */ /* 0x000fc80000000011 */
[----:B---3--:R-:W-:-:S04]  /*2990*/  FFMA R6, R7, R9, R6 ;  /* 0x0000000907067223 */ /* 0x008fc80000000006 */
[----:B0-----:R-:W-:-:S04]  /*29a0*/  FFMA R5, R11, R5, R6 ;  /* 0x000000050b057223 */ /* 0x001fc80000000006 */
[----:B-1----:R-:W-:Y:S01]  /*29b0*/  FFMA R14, R4, R26, R5 ;  /* 0x0000001a040e7223 */ /* 0x002fe20000000005 */
[----:B------:R-:W-:Y:S06]  /*29c0*/  @P0 BRA `(.L_x_99) ;  /* 0xfffffff800c00947 */ /* 0x000fec000383ffff */
[----:B------:R-:W0:Y:S01]  /*29d0*/  MUFU.RCP R5, R14 ;  /* 0x0000000e00057308 */ /* 0x000e220000001000 */
[----:B------:R-:W1:Y:S01]  /*29e0*/  LDCU UR5, c[0x0][0x3b8] ;  /* 0x00007700ff0577ac */ /* 0x000e620008000800 */
[----:B------:R-:W-:Y:S06]  /*29f0*/  BSSY.RECONVERGENT B2, `(.L_x_100) ;  /* 0x000000c000027945 */ /* 0x000fec0003800200 */
[----:B------:R-:W2:Y:S01]  /*2a00*/  FCHK P0, R25, R14 ;  /* 0x0000000e19007302 */ /* 0x000ea20000000000 */
[----:B0-----:R-:W-:Y:S01]  /*2a10*/  FFMA R4, -R14, R5, 1 ;  /* 0x3f8000000e047423 */ /* 0x001fe20000000105 */
[----:B-1----:R-:W-:-:S03]  /*2a20*/  ISETP.NE.AND P3, PT, RZ, UR5, PT ;  /* 0x00000005ff007c0c */ /* 0x002fc6000bf65270 */
[----:B------:R-:W-:-:S04]  /*2a30*/  FFMA R4, R5, R4, R5 ;  /* 0x0000000405047223 */ /* 0x000fc80000000005 */
[----:B------:R-:W-:-:S04]  /*2a40*/  FFMA R5, R25, R4, RZ ;  /* 0x0000000419057223 */ /* 0x000fc800000000ff */
[----:B------:R-:W-:-:S04]  /*2a50*/  FFMA R6, -R14, R5, R25 ;  /* 0x000000050e067223 */ /* 0x000fc80000000119 */
[----:B------:R-:W-:Y:S01]  /*2a60*/  FFMA R4, R4, R6, R5 ;  /* 0x0000000604047223 */ /* 0x000fe20000000005 */
[----:B--2---:R-:W-:Y:S06]  /*2a70*/  @!P0 BRA `(.L_x_101) ;  /* 0x00000000000c8947 */ /* 0x004fec0003800000 */
[----:B------:R-:W-:Y:S02]  /*2a80*/  MOV R4, R14 ;  /* 0x0000000e00047202 */ /* 0x000fe40000000f00 */
[----:B------:R-:W-:-:S07]  /*2a90*/  MOV R8, 0x2ab0 ;  /* 0x00002ab000087802 */ /* 0x000fce0000000f00 */
[----:B------:R-:W-:Y:S05]  /*2aa0*/  CALL.REL.NOINC `($__internal_1_$__cuda_sm3x_div_rn_noftz_f32_slowpath) ;  /* 0x0000002800547944 */ /* 0x000fea0003c00000 */
.L_x_101:
[----:B------:R-:W-:Y:S05]  /*2ab0*/  BSYNC.RECONVERGENT B2 ;  /* 0x0000000000027941 */ /* 0x000fea0003800200 */
.L_x_100:
[----:B------:R-:W-:-:S05]  /*2ac0*/  LEA R7, R22, UR12, 0x2 ;  /* 0x0000000c16077c11 */ /* 0x000fca000f8e10ff */
[----:B------:R-:W2:Y:S02]  /*2ad0*/  LDL R5, [R7] ;  /* 0x0000000007057983 */ /* 0x000ea40000100800 */
[----:B--2---:R-:W-:-:S05]  /*2ae0*/  FMUL R6, R5, R4 ;  /* 0x0000000405067220 */ /* 0x004fca0000400000 */
[----:B------:R0:W-:Y:S01]  /*2af0*/  STL [R7], R6 ;  /* 0x0000000607007387 */ /* 0x0001e20000100800 */
[----:B------:R-:W-:Y:S05]  /*2b00*/  @!P3 BRA `(.L_x_102) ;  /* 0x00000004007cb947 */ /* 0x000fea0003800000 */
[----:B------:R-:W-:-:S07]  /*2b10*/  IMAD.MOV.U32 R5, RZ, RZ, RZ ;  /* 0x000000ffff057224 */ /* 0x000fce00078e00ff */
.L_x_110:
[----:B------:R-:W-:Y:S02]  /*2b20*/  IMAD R4, R5, 0x4, R2 ;  /* 0x0000000405047824 */ /* 0x000fe400078e0202 */
[----:B------:R-:W-:Y:S02]  /*2b30*/  HFMA2 R9, -RZ, RZ, 0.96630859375, -0.0022525787353515625 ;  /* 0x3bbb989dff097431 */ /* 0x000fe400000001ff */
[----:B------:R-:W-:Y:S01]  /*2b40*/  IMAD.MOV.U32 R10, RZ, RZ, 0x437c0000 ;  /* 0x437c0000ff0a7424 */ /* 0x000fe200078e00ff */
[----:B------:R-:W1:Y:S01]  /*2b50*/  MUFU.RCP R13, R14 ;  /* 0x0000000e000d7308 */ /* 0x000e620000001000 */
[----:B------:R-:W-:Y:S01]  /*2b60*/  BSSY.RECONVERGENT B2, `(.L_x_103) ;  /* 0x0000018000027945 */ /* 0x000fe20003800200 */
[----:B------:R-:W2:Y:S02]  /*2b70*/  LDS R4, [R4] ;  /* 0x0000000004047984 */ /* 0x000ea40000000800 */
[----:B--2---:R-:W-:Y:S01]  /*2b80*/  FADD R8, -R15, R4 ;  /* 0x000000040f087221 */ /* 0x004fe20000000100 */
[----:B-1----:R-:W-:-:S03]  /*2b90*/  FFMA R4, -R14, R13, 1 ;  /* 0x3f8000000e047423 */ /* 0x002fc6000000010d */
[----:B------:R-:W-:Y:S01]  /*2ba0*/  FFMA.SAT R9, R8, R9, 0.5 ;  /* 0x3f00000008097423 */ /* 0x000fe20000002009 */
[----:B------:R-:W-:-:S03]  /*2bb0*/  FFMA R4, R13, R4, R13 ;  /* 0x000000040d047223 */ /* 0x000fc6000000000d */
[----:B------:R-:W-:-:S04]  /*2bc0*/  FFMA.RM R9, R9, R10, 12582913 ;  /* 0x4b40000109097423 */ /* 0x000fc8000000400a */
[C---:B------:R-:W-:Y:S01]  /*2bd0*/  FADD R11, R9.reuse, -12583039 ;  /* 0xcb40007f090b7421 */ /* 0x040fe20000000000 */
[----:B------:R-:W-:-:S03]  /*2be0*/  IMAD.SHL.U32 R9, R9, 0x800000, RZ ;  /* 0x0080000009097824 */ /* 0x000fc600078e00ff */
[----:B------:R-:W-:-:S04]  /*2bf0*/  FFMA R11, R8, 1.4426950216293334961, -R11 ;  /* 0x3fb8aa3b080b7823 */ /* 0x000fc8000000080b */
[----:B------:R-:W-:-:S04]  /*2c00*/  FFMA R11, R8, 1.925963033500011079e-08, R11 ;  /* 0x32a57060080b7823 */ /* 0x000fc8000000000b */
[----:B------:R-:W1:Y:S02]  /*2c10*/  MUFU.EX2 R8, R11 ;  /* 0x0000000b00087308 */ /* 0x000e640000000800 */
[----:B-1----:R-:W-:Y:S01]  /*2c20*/  FMUL R25, R9, R8 ;  /* 0x0000000809197220 */ /* 0x002fe20000400000 */
[----:B------:R-:W-:-:S05]  /*2c30*/  MOV R8, UR14 ;  /* 0x0000000e00087c02 */ /* 0x000fca0008000f00 */
[----:B------:R-:W1:Y:S01]  /*2c40*/  FCHK P0, R25, R14 ;  /* 0x0000000e19007302 */ /* 0x000e620000000000 */
[----:B------:R-:W-:Y:S01]  /*2c50*/  FFMA R9, R4, R25, RZ ;  /* 0x0000001904097223 */ /* 0x000fe200000000ff */
[----:B------:R-:W-:-:S03]  /*2c60*/  ISETP.GE.U32.AND P3, PT, R8, 0x7, PT ;  /* 0x000000070800780c */ /* 0x000fc60003f66070 */
[----:B------:R-:W-:-:S04]  /*2c70*/  FFMA R8, -R14, R9, R25 ;  /* 0x000000090e087223 */ /* 0x000fc80000000119 */
[----:B------:R-:W-:Y:S01]  /*2c80*/  FFMA R9, R4, R8, R9 ;  /* 0x0000000804097223 */ /* 0x000fe20000000009 */
[----:B-1----:R-:W-:Y:S06]  /*2c90*/  @!P0 BRA `(.L_x_104) ;  /* 0x0000000000108947 */ /* 0x002fec0003800000 */
[----:B------:R-:W-:Y:S01]  /*2ca0*/  IMAD.MOV.U32 R4, RZ, RZ, R14 ;  /* 0x000000ffff047224 */ /* 0x000fe200078e000e */
[----:B------:R-:W-:-:S07]  /*2cb0*/  MOV R8, 0x2cd0 ;  /* 0x00002cd000087802 */ /* 0x000fce0000000f00 */
[----:B0-----:R-:W-:Y:S05]  /*2cc0*/  CALL.REL.NOINC `($__internal_1_$__cuda_sm3x_div_rn_noftz_f32_slowpath) ;  /* 0x0000002400cc7944 */ /* 0x001fea0003c00000 */
[----:B------:R-:W-:-:S07]  /*2cd0*/  IMAD.MOV.U32 R9, RZ, RZ, R4 ;  /* 0x000000ffff097224 */ /* 0x000fce00078e0004 */
.L_x_104:
[----:B------:R-:W-:Y:S05]  /*2ce0*/  BSYNC.RECONVERGENT B2 ;  /* 0x0000000000027941 */ /* 0x000fea0003800200 */
.L_x_103:
[----:B------:R-:W-:Y:S01]  /*2cf0*/  MOV R4, RZ ;  /* 0x000000ff00047202 */ /* 0x000fe20000000f00 */
[----:B------:R-:W-:Y:S06]  /*2d00*/  @!P3 BRA `(.L_x_105) ;  /* 0x000000000060b947 */ /* 0x000fec0003800000 */
[----:B------:R-:W1:Y:S01]  /*2d10*/  LDC R4, c[0x0][0x3b8] ;  /* 0x0000ee00ff047b82 */ /* 0x000e620000000800 */
[----:B------:R-:W-:-:S05]  /*2d20*/  UMOV UR5, URZ ;  /* 0x000000ff00057c82 */ /* 0x000fca0008000000 */
.L_x_106:
[----:B-1----:R-:W-:Y:S01]  /*2d30*/  IMAD R8, R5, R4, UR5 ;  /* 0x0000000505087e24 */ /* 0x002fe2000f8e0204 */
[----:B------:R-:W-:-:S04]  /*2d40*/  UIADD3 UR5, UPT, UPT, UR5, 0x8, URZ ;  /* 0x0000000805057890 */ /* 0x000fc8000fffe0ff */
[----:B------:R-:W-:Y:S01]  /*2d50*/  LEA R11, R8, UR7, 0x2 ;  /* 0x00000007080b7c11 */ /* 0x000fe2000f8e10ff */
[----:B------:R-:W-:-:S04]  /*2d60*/  UISETP.NE.AND UP0, UPT, UR5, UR19, UPT ;  /* 0x000000130500728c */ /* 0x000fc8000bf05270 */
[----:B------:R-:W0:Y:S04]  /*2d70*/  LDS R13, [R11] ;  /* 0x000000000b0d7984 */ /* 0x000e280000000800 */
[----:B------:R-:W1:Y:S04]  /*2d80*/  LDS R17, [R11+0x4] ;  /* 0x000004000b117984 */ /* 0x000e680000000800 */
[----:B------:R-:W2:Y:S04]  /*2d90*/  LDS R19, [R11+0x8] ;  /* 0x000008000b137984 */ /* 0x000ea80000000800 */
[----:B------:R-:W3:Y:S04]  /*2da0*/  LDS R25, [R11+0xc] ;  /* 0x00000c000b197984 */ /* 0x000ee80000000800 */
[----:B------:R-:W4:Y:S04]  /*2db0*/  LDS R27, [R11+0x10] ;  /* 0x000010000b1b7984 */ /* 0x000f280000000800 */
[----:B------:R-:W5:Y:S04]  /*2dc0*/  LDS R29, [R11+0x14] ;  /* 0x000014000b1d7984 */ /* 0x000f680000000800 */
[----:B------:R-:W5:Y:S04]  /*2dd0*/  LDS R8, [R11+0x18] ;  /* 0x000018000b087984 */ /* 0x000f680000000800 */
[----:B------:R-:W5:Y:S01]  /*2de0*/  LDS R10, [R11+0x1c] ;  /* 0x00001c000b0a7984 */ /* 0x000f620000000800 */
[----:B0-----:R-:W-:-:S04]  /*2df0*/  FFMA R6, R13, R9, R6 ;  /* 0x000000090d067223 */ /* 0x001fc80000000006 */
[----:B-1----:R-:W-:-:S04]  /*2e00*/  FFMA R6, R17, R9, R6 ;  /* 0x0000000911067223 */ /* 0x002fc80000000006 */
[----:B--2---:R-:W-:-:S04]  /*2e10*/  FFMA R6, R19, R9, R6 ;  /* 0x0000000913067223 */ /* 0x004fc80000000006 */
[----:B---3--:R-:W-:-:S04]  /*2e20*/  FFMA R6, R25, R9, R6 ;  /* 0x0000000919067223 */ /* 0x008fc80000000006 */
[----:B----4-:R-:W-:-:S04]  /*2e30*/  FFMA R6, R27, R9, R6 ;  /* 0x000000091b067223 */ /* 0x010fc80000000006 */
[----:B-----5:R-:W-:-:S04]  /*2e40*/  FFMA R29, R29, R9, R6 ;  /* 0x000000091d1d7223 */ /* 0x020fc80000000006 */
[----:B------:R-:W-:-:S04]  /*2e50*/  FFMA R29, R8, R9, R29 ;  /* 0x00000009081d7223 */ /* 0x000fc8000000001d */
[----:B------:R-:W-:Y:S01]  /*2e60*/  FFMA R6, R10, R9, R29 ;  /* 0x000000090a067223 */ /* 0x000fe2000000001d */
[----:B------:R-:W-:Y:S06]  /*2e70*/  BRA.U UP0, `(.L_x_106) ;  /* 0xfffffffd00ac7547 */ /* 0x000fec000b83ffff */
[----:B------:R-:W-:-:S07]  /*2e80*/  IMAD.U32 R4, RZ, RZ, UR19 ;  /* 0x00000013ff047e24 */ /* 0x000fce000f8e00ff */
.L_x_105:
[----:B------:R-:W-:-:S09]  /*2e90*/  UISETP.NE.AND UP0, UPT, UR16, URZ, UPT ;  /* 0x000000ff1000728c */ /* 0x000fd2000bf05270 */
[----:B------:R-:W-:Y:S05]  /*2ea0*/  BRA.U !UP0, `(.L_x_107) ;  /* 0x0000000108847547 */ /* 0x000fea000b800000 */
[----:B------:R-:W-:Y:S02]  /*2eb0*/  UIADD3 UR5, UPT, UPT, UR16, -0x1, URZ ;  /* 0xffffffff10057890 */ /* 0x000fe4000fffe0ff */
[----:B------:R-:W-:Y:S02]  /*2ec0*/  UISETP.NE.AND UP1, UPT, UR17, URZ, UPT ;  /* 0x000000ff1100728c */ /* 0x000fe4000bf25270 */
[----:B------:R-:W-:-:S09]  /*2ed0*/  UISETP.GE.U32.AND UP0, UPT, UR5, 0x3, UPT ;  /* 0x000000030500788c */ /* 0x000fd2000bf06070 */
[----:B------:R-:W-:Y:S05]  /*2ee0*/  BRA.U !UP0, `(.L_x_108) ;  /* 0x0000000108307547 */ /* 0x000fea000b800000 */
[----:B------:R-:W1:Y:S02]  /*2ef0*/  LDCU UR5, c[0x0][0x3b8] ;  /* 0x00007700ff0577ac */ /* 0x000e640008000800 */
[----:B-1----:R-:W-:Y:S02]  /*2f00*/  IMAD R8, R5, UR5, R4 ;  /* 0x0000000505087c24 */ /* 0x002fe4000f8e0204 */
[----:B------:R-:W-:-:S03]  /*2f10*/  VIADD R4, R4, 0x4 ;  /* 0x0000000404047836 */ /* 0x000fc60000000000 */
[----:B------:R-:W-:-:S05]  /*2f20*/  LEA R8, R8, UR7, 0x2 ;  /* 0x0000000708087c11 */ /* 0x000fca000f8e10ff */
[----:B------:R-:W0:Y:S04]  /*2f30*/  LDS R11, [R8] ;  /* 0x00000000080b7984 */ /* 0x000e280000000800 */
[----:B------:R-:W1:Y:S04]  /*2f40*/  LDS R13, [R8+0x4] ;  /* 0x00000400080d7984 */ /* 0x000e680000000800 */
[----:B------:R-:W2:Y:S04]  /*2f50*/  LDS R17, [R8+0x8] ;  /* 0x0000080008117984 */ /* 0x000ea80000000800 */
[----:B------:R-:W3:Y:S01]  /*2f60*/  LDS R19, [R8+0xc] ;  /* 0x00000c0008137984 */ /* 0x000ee20000000800 */
[----:B0-----:R-:W-:-:S04]  /*2f70*/  FFMA R6, R11, R9, R6 ;  /* 0x000000090b067223 */ /* 0x001fc80000000006 */
[----:B-1----:R-:W-:-:S04]  /*2f80*/  FFMA R6, R13, R9, R6 ;  /* 0x000000090d067223 */ /* 0x002fc80000000006 */
[----:B--2---:R-:W-:-:S04]  /*2f90*/  FFMA R6, R17, R9, R6 ;  /* 0x0000000911067223 */ /* 0x004fc80000000006 */
[----:B---3--:R-:W-:-:S07]  /*2fa0*/  FFMA R6, R19, R9, R6 ;  /* 0x0000000913067223 */ /* 0x008fce0000000006 */
.L_x_108:
[----:B------:R-:W-:Y:S05]  /*2fb0*/  BRA.U !UP1, `(.L_x_107) ;  /* 0x0000000109407547 */ /* 0x000fea000b800000 */
[----:B------:R-:W1:Y:S01]  /*2fc0*/  LDC R10, c[0x0][0x3b8] ;  /* 0x0000ee00ff0a7b82 */ /* 0x000e620000000800 */
[----:B------:R-:W-:Y:S01]  /*2fd0*/  UISETP.NE.AND UP0, UPT, UR17, 0x1, UPT ;  /* 0x000000011100788c */ /* 0x000fe2000bf05270 */
[----:B-1----:R-:W-:-:S08]  /*2fe0*/  LOP3.LUT P0, RZ, R10, 0x1, RZ, 0xc0, !PT ;  /* 0x000000010aff7812 */ /* 0x002fd0000780c0ff */
[----:B------:R-:W-:Y:S05]  /*2ff0*/  BRA.U !UP0, `(.L_x_109) ;  /* 0x0000000108207547 */ /* 0x000fea000b800000 */
[----:B------:R-:W1:Y:S02]  /*3000*/  LDCU UR5, c[0x0][0x3b8] ;  /* 0x00007700ff0577ac */ /* 0x000e640008000800 */
[----:B-1----:R-:W-:Y:S01]  /*3010*/  IMAD R8, R5, UR5, R4 ;  /* 0x0000000505087c24 */ /* 0x002fe2000f8e0204 */
[----:B------:R-:W-:-:S04]  /*3020*/  IADD3 R4, PT, PT, R4, 0x2, RZ ;  /* 0x0000000204047810 */ /* 0x000fc80007ffe0ff */
[----:B------:R-:W-:-:S05]  /*3030*/  LEA R8, R8, UR7, 0x2 ;  /* 0x0000000708087c11 */ /* 0x000fca000f8e10ff */
[----:B------:R-:W0:Y:S04]  /*3040*/  LDS R11, [R8] ;  /* 0x00000000080b7984 */ /* 0x000e280000000800 */
[----:B------:R-:W1:Y:S01]  /*3050*/  LDS R13, [R8+0x4] ;  /* 0x00000400080d7984 */ /* 0x000e620000000800 */
[----:B0-----:R-:W-:-:S04]  /*3060*/  FFMA R6, R11, R9, R6 ;  /* 0x000000090b067223 */ /* 0x001fc80000000006 */
[----:B-1----:R-:W-:-:S07]  /*3070*/  FFMA R6, R13, R9, R6 ;  /* 0x000000090d067223 */ /* 0x002fce0000000006 */
.L_x_109:
[----:B------:R-:W-:-:S05]  /*3080*/  @P0 IMAD R4, R5, R10, R4 ;  /* 0x0000000a05040224 */ /* 0x000fca00078e0204 */
[----:B------:R-:W-:-:S05]  /*3090*/  @P0 LEA R4, R4, UR7, 0x2 ;  /* 0x0000000704040c11 */ /* 0x000fca000f8e10ff */
[----:B------:R-:W0:Y:S02]  /*30a0*/  @P0 LDS R11, [R4] ;  /* 0x00000000040b0984 */ /* 0x000e240000000800 */
[----:B0-----:R-:W-:-:S07]  /*30b0*/  @P0 FFMA R6, R11, R9, R6 ;  /* 0x000000090b060223 */ /* 0x001fce0000000006 */
.L_x_107:
[----:B------:R-:W-:-:S05]  /*30c0*/  VIADD R5, R5, 0x1 ;  /* 0x0000000105057836 */ /* 0x000fca0000000000 */
[----:B------:R-:W-:-:S13]  /*30d0*/  ISETP.NE.AND P0, PT, R5, 0x40, PT ;  /* 0x000000400500780c */ /* 0x000fda0003f05270 */
[----:B------:R-:W-:Y:S05]  /*30e0*/  @P0 BRA `(.L_x_110) ;  /* 0xfffffff8008c0947 */ /* 0x000fea000383ffff */
[----:B------:R1:W-:Y:S02]  /*30f0*/  STL [R7], R6 ;  /* 0x0000000607007387 */ /* 0x0003e40000100800 */
.L_x_102:
[----:B------:R3:W-:Y:S04]  /*3100*/  STL [R7+0x100], R15 ;  /* 0x0001000f07007387 */ /* 0x0007e80000100800 */
[----:B------:R3:W-:Y:S02]  /*3110*/  STL [R7+0x200], R14 ;  /* 0x0002000e07007387 */ /* 0x0007e40000100800 */
.L_x_98:
[----:B------:R-:W-:Y:S05]  /*3120*/  BSYNC.RECONVERGENT B1 ;  /* 0x0000000000017941 */ /* 0x000fea0003800200 */
.L_x_97:
[----:B------:R-:W-:-:S05]  /*3130*/  IMAD.IADD R22, R20, 0x1, R22 ;  /* 0x0000000114167824 */ /* 0x000fca00078e0216 */
[----:B------:R-:W-:-:S13]  /*3140*/  ISETP.GE.U32.AND P0, PT, R22, 0x40, PT ;  /* 0x000000401600780c */ /* 0x000fda0003f06070 */
[----:B------:R-:W-:Y:S05]  /*3150*/  @!P0 BRA `(.L_x_111) ;  /* 0xffffffec00c08947 */ /* 0x000fea000383ffff */
.L_x_96:
[----:B------:R-:W-:Y:S05]  /*3160*/  BSYNC.RECONVERGENT B0 ;  /* 0x0000000000007941 */ /* 0x000fea0003800200 */
.L_x_95:
[----:B------:R-:W-:Y:S06]  /*3170*/  BAR.SYNC.DEFER_BLOCKING 0x0 ;  /* 0x0000000000007b1d */ /* 0x000fec0000010000 */
[----:B------:R-:W-:Y:S05]  /*3180*/  @P1 BRA `(.L_x_112) ;  /* 0xffffffd4000c1947 */ /* 0x000fea000383ffff */
.L_x_65:
[----:B0-----:R-:W-:-:S13]  /*3190*/  ISETP.GT.U32.AND P0, PT, R24, 0x3f, PT ;  /* 0x0000003f1800780c */ /* 0x001fda0003f04070 */
[----:B------:R-:W-:Y:S05]  /*31a0*/  @P0 EXIT ;  /* 0x000000000000094d */ /* 0x000fea0003800000 */
[----:B------:R-:W0:Y:S01]  /*31b0*/  LDCU.64 UR4, c[0x0][0x388] ;  /* 0x00007100ff0477ac */ /* 0x000e220008000a00 */
[----:B------:R-:W1:Y:S01]  /*31c0*/  LDCU UR8, c[0x0][0x360] ;  /* 0x00006c00ff0877ac */ /* 0x000e620008000800 */
[----:B0-----:R-:W-:-:S04]  /*31d0*/  UISETP.NE.U32.AND UP0, UPT, UR4, URZ, UPT ;  /* 0x000000ff0400728c */ /* 0x001fc8000bf05070 */
[----:B------:R-:W-:-:S09]  /*31e0*/  UISETP.NE.AND.EX UP0, UPT, UR5, URZ, UPT, UP0 ;  /* 0x000000ff0500728c */ /* 0x000fd2000bf05300 */
[----:B-1----:R-:W-:Y:S05]  /*31f0*/  BRA.U UP0, `(.L_x_113) ;  /* 0x0000000900207547 */ /* 0x002fea000b800000 */
[----:B------:R-:W0:Y:S02]  /*3200*/  LDCU UR4, c[0x0][0x3b8] ;  /* 0x00007700ff0477ac */ /* 0x000e240008000800 */
[----:B0-----:R-:W-:-:S13]  /*3210*/  ISETP.NE.AND P0, PT, RZ, UR4, PT ;  /* 0x00000004ff007c0c */ /* 0x001fda000bf05270 */
[----:B------:R-:W-:Y:S05]  /*3220*/  @!P0 EXIT ;  /* 0x000000000000894d */ /* 0x000fea0003800000 */
[----:B------:R-:W-:Y:S02]  /*3230*/  ULOP3.LUT UR9, UR4, 0x7, URZ, 0xc0, !UPT ;  /* 0x0000000704097892 */ /* 0x000fe4000f8ec0ff */
[----:B------:R-:W-:Y:S02]  /*3240*/  ULOP3.LUT UR7, UR4, 0xfffffff8, URZ, 0xc0, !UPT ;  /* 0xfffffff804077892 */ /* 0x000fe4000f8ec0ff */
[----:B------:R-:W-:Y:S02]  /*3250*/  UIADD3 UR14, UPT, UPT, UR9, -0x1, URZ ;  /* 0xffffffff090e7890 */ /* 0x000fe4000fffe0ff */
[----:B------:R-:W-:Y:S02]  /*3260*/  ULOP3.LUT UR6, UR4, 0x3, URZ, 0xc0, !UPT ;  /* 0x0000000304067892 */ /* 0x000fe4000f8ec0ff */
[----:B------:R-:W-:Y:S02]  /*3270*/  UIADD3 UR5, UPT, UPT, -UR7, URZ, URZ ;  /* 0x000000ff07057290 */ /* 0x000fe4000fffe1ff */
[----:B------:R-:W-:-:S11]  /*3280*/  UISETP.GE.U32.AND UP0, UPT, UR14, 0x3, UPT ;  /* 0x000000030e00788c */ /* 0x000fd6000bf06070 */
.L_x_120:
[----:B0-----:R-:W0:Y:S01]  /*3290*/  LDCU UR4, c[0x0][0x3b4] ;  /* 0x00007680ff0477ac */ /* 0x001e220008000800 */
[----:B------:R-:W-:Y:S01]  /*32a0*/  LEA R0, R21, R24, 0x6 ;  /* 0x0000001815007211 */ /* 0x000fe200078e30ff */
[----:B------:R-:W-:Y:S03]  /*32b0*/  BSSY.RECONVERGENT B0, `(.L_x_114) ;  /* 0x0000078000007945 */ /* 0x000fe60003800200 */
[----:B0-----:R-:W-:-:S13]  /*32c0*/  ISETP.GE.U32.AND P0, PT, R0, UR4, PT ;  /* 0x0000000400007c0c */ /* 0x001fda000bf06070 */
[----:B-1---5:R-:W-:Y:S05]  /*32d0*/  @P0 BRA `(.L_x_115) ;  /* 0x0000000400d40947 */ /* 0x022fea0003800000 */
[----:B------:R-:W-:Y:S01]  /*32e0*/  LEA R2, R24, UR12, 0x2 ;  /* 0x0000000c18027c11 */ /* 0x000fe2000f8e10ff */
[----:B------:R-:W0:Y:S05]  /*32f0*/  LDC R3, c[0x0][0x3b8] ;  /* 0x0000ee00ff037b82 */ /* 0x000e2a0000000800 */
[----:B------:R-:W5:Y:S01]  /*3300*/  LDL R2, [R2] ;  /* 0x0000000002027983 */ /* 0x000f620000100800 */
[----:B------:R-:W-:Y:S01]  /*3310*/  UMOV UR4, URZ ;  /* 0x000000ff00047c82 */ /* 0x000fe20008000000 */
[----:B0-----:R-:W-:-:S13]  /*3320*/  ISETP.GE.U32.AND P0, PT, R3, 0x8, PT ;  /* 0x000000080300780c */ /* 0x001fda0003f06070 */
[----:B------:R-:W-:Y:S05]  /*3330*/  @!P0 BRA `(.L_x_116) ;  /* 0x0000000000dc8947 */ /* 0x000fea0003800000 */
[----:B------:R-:W-:Y:S01]  /*3340*/  IMAD R20, R0, R3, 0x3 ;  /* 0x0000000300147424 */ /* 0x000fe200078e0203 */
[----:B------:R-:W0:Y:S01]  /*3350*/  LDCU.64 UR14, c[0x0][0x380] ;  /* 0x00007000ff0e77ac */ /* 0x000e220008000a00 */
[----:B------:R-:W-:-:S05]  /*3360*/  UMOV UR4, UR5 ;  /* 0x0000000500047c82 */ /* 0x000fca0008000000 */
.L_x_117:
[C---:B-1--4-:R-:W-:Y:S01]  /*3370*/  IADD3 R6, P0, PT, R20.reuse, UR13, RZ ;  /* 0x0000000d14067c10 */ /* 0x052fe2000ff1e0ff */
[C---:B------:R-:W-:Y:S01]  /*3380*/  VIADD R4, R20.reuse, 0xfffffffd ;  /* 0xfffffffd14047836 */ /* 0x040fe20000000000 */
[C---:B------:R-:W-:Y:S01]  /*3390*/  IADD3 R5, PT, PT, R20.reuse, -0x2, RZ ;  /* 0xfffffffe14057810 */ /* 0x040fe20007ffe0ff */
[----:B------:R-:W-:Y:S01]  /*33a0*/  UIADD3 UR4, UPT, UPT, UR4, 0x8, URZ ;  /* 0x0000000804047890 */ /* 0x000fe2000fffe0ff */
[----:B---3--:R-:W-:Y:S01]  /*33b0*/  IADD3 R15, PT, PT, R20, 0x2, RZ ;  /* 0x00000002140f7810 */ /* 0x008fe20007ffe0ff */
[----:B------:R-:W-:Y:S01]  /*33c0*/  IMAD.X R7, RZ, RZ, RZ, P0 ;  /* 0x000000ffff077224 */ /* 0x000fe200000e06ff */
[C---:B0-2---:R-:W-:Y:S01]  /*33d0*/  LEA R8, P0, R6.reuse, UR14, 0x2 ;  /* 0x0000000e06087c11 */ /* 0x045fe2000f8010ff */
[----:B------:R-:W-:Y:S01]  /*33e0*/  UISETP.NE.AND UP1, UPT, UR4, URZ, UPT ;  /* 0x000000ff0400728c */ /* 0x000fe2000bf25270 */
[----:B------:R-:W-:Y:S02]  /*33f0*/  IADD3 R13, P1, PT, R5, UR13, RZ ;  /* 0x0000000d050d7c10 */ /* 0x000fe4000ff3e0ff */
[----:B------:R-:W-:Y:S01]  /*3400*/  LEA.HI.X R9, R6, UR15, R7, 0x2, P0 ;  /* 0x0000000f06097c11 */ /* 0x000fe200080f1407 */
[----:B------:R-:W-:Y:S01]  /*3410*/  VIADD R6, R20, 0xffffffff ;  /* 0xffffffff14067836 */ /* 0x000fe20000000000 */
[----:B------:R-:W-:Y:S01]  /*3420*/  IADD3 R7, P0, PT, R4, UR13, RZ ;  /* 0x0000000d04077c10 */ /* 0x000fe2000ff1e0ff */
[----:B------:R-:W-:-:S02]  /*3430*/  VIADD R4, R20, 0x1 ;  /* 0x0000000114047836 */ /* 0x000fc40000000000 */
[----:B------:R-:W-:Y:S01]  /*3440*/  IMAD.X R16, RZ, RZ, RZ, P1 ;  /* 0x000000ffff107224 */ /* 0x000fe200008e06ff */
[----:B------:R-:W-:Y:S02]  /*3450*/  IADD3 R11, P2, PT, R6, UR13, RZ ;  /* 0x0000000d060b7c10 */ /* 0x000fe4000ff5e0ff */
[----:B------:R-:W-:Y:S02]  /*3460*/  IADD3.X R18, PT, PT, RZ, RZ, RZ, P0, !PT ;  /* 0x000000ffff127210 */ /* 0x000fe400007fe4ff */
[----:B------:R-:W-:Y:S01]  /*3470*/  LEA R6, P0, R7, UR14, 0x2 ;  /* 0x0000000e07067c11 */ /* 0x000fe2000f8010ff */
[----:B------:R-:W-:Y:S01]  /*3480*/  IMAD.X R14, RZ, RZ, RZ, P2 ;  /* 0x000000ffff0e7224 */ /* 0x000fe200010e06ff */
[----:B------:R-:W-:Y:S02]  /*3490*/  LEA R12, P1, R13, UR14, 0x2 ;  /* 0x0000000e0d0c7c11 */ /* 0x000fe4000f8210ff */
[----:B------:R-:W-:Y:S02]  /*34a0*/  LEA.HI.X R7, R7, UR15, R18, 0x2, P0 ;  /* 0x0000000f07077c11 */ /* 0x000fe400080f1412 */
[----:B------:R-:W-:-:S02]  /*34b0*/  LEA R10, P2, R11, UR14, 0x2 ;  /* 0x0000000e0b0a7c11 */ /* 0x000fc4000f8410ff */
[----:B------:R-:W-:Y:S01]  /*34c0*/  IADD3 R5, P0, PT, R4, UR13, RZ ;  /* 0x0000000d04057c10 */ /* 0x000fe2000ff1e0ff */
[----:B-----5:R1:W-:Y:S01]  /*34d0*/  STG.E desc[UR10][R6.64], R2 ;  /* 0x0000000206007986 */ /* 0x0203e2000c10190a */
[----:B------:R-:W-:Y:S01]  /*34e0*/  LEA.HI.X R13, R13, UR15, R16, 0x2, P1 ;  /* 0x0000000f0d0d7c11 */ /* 0x000fe200088f1410 */
[C---:B------:R-:W-:Y:S01]  /*34f0*/  VIADD R16, R20.reuse, 0x3 ;  /* 0x0000000314107836 */ /* 0x040fe20000000000 */
[----:B------:R-:W-:Y:S01]  /*3500*/  LEA.HI.X R11, R11, UR15, R14, 0x2, P2 ;  /* 0x0000000f0b0b7c11 */ /* 0x000fe200090f140e */
[----:B------:R-:W-:Y:S01]  /*3510*/  IMAD.X R18, RZ, RZ, RZ, P0 ;  /* 0x000000ffff127224 */ /* 0x000fe200000e06ff */
[C---:B------:R-:W-:Y:S01]  /*3520*/  IADD3 R14, PT, PT, R20.reuse, 0x4, RZ ;  /* 0x00000004140e7810 */ /* 0x040fe20007ffe0ff */
[----:B------:R1:W-:Y:S01]  /*3530*/  STG.E desc[UR10][R12.64], R2 ;  /* 0x000000020c007986 */ /* 0x0003e2000c10190a */
[----:B------:R-:W-:Y:S01]  /*3540*/  IADD3 R15, P1, PT, R15, UR13, RZ ;  /* 0x0000000d0f0f7c10 */ /* 0x000fe2000ff3e0ff */
[----:B------:R-:W-:Y:S01]  /*3550*/  VIADD R20, R20, 0x8 ;  /* 0x0000000814147836 */ /* 0x000fe20000000000 */
[C---:B------:R-:W-:Y:S01]  /*3560*/  LEA R4, P0, R5.reuse, UR14, 0x2 ;  /* 0x0000000e05047c11 */ /* 0x040fe2000f8010ff */
[----:B------:R1:W-:Y:S01]  /*3570*/  STG.E desc[UR10][R10.64], R2 ;  /* 0x000000020a007986 */ /* 0x0003e2000c10190a */
[----:B------:R-:W-:Y:S01]  /*3580*/  IADD3 R17, P2, PT, R16, UR13, RZ ;  /* 0x0000000d10117c10 */ /* 0x000fe2000ff5e0ff */
[----:B------:R-:W-:Y:S01]  /*3590*/  IMAD.X R28, RZ, RZ, RZ, P1 ;  /* 0x000000ffff1c7224 */ /* 0x000fe200008e06ff */
[----:B------:R-:W-:Y:S01]  /*35a0*/  IADD3 R19, P3, PT, R14, UR13, RZ ;  /* 0x0000000d0e137c10 */ /* 0x000fe2000ff7e0ff */
[----:B------:R1:W-:Y:S01]  /*35b0*/  STG.E desc[UR10][R8.64], R2 ;  /* 0x0000000208007986 */ /* 0x0003e2000c10190a */
[----:B------:R-:W-:Y:S01]  /*35c0*/  LEA.HI.X R5, R5, UR15, R18, 0x2, P0 ;  /* 0x0000000f05057c11 */ /* 0x000fe200080f1412 */
[----:B------:R-:W-:Y:S01]  /*35d0*/  IMAD.X R26, RZ, RZ, RZ, P2 ;  /* 0x000000ffff1a7224 */ /* 0x000fe200010e06ff */
[----:B------:R-:W-:-:S02]  /*35e0*/  LEA R14, P0, R15, UR14, 0x2 ;  /* 0x0000000e0f0e7c11 */ /* 0x000fc4000f8010ff */
[----:B------:R-:W-:Y:S01]  /*35f0*/  LEA R16, P1, R17, UR14, 0x2 ;  /* 0x0000000e11107c11 */ /* 0x000fe2000f8210ff */
[----:B------:R1:W-:Y:S01]  /*3600*/  STG.E desc[UR10][R4.64], R2 ;  /* 0x0000000204007986 */ /* 0x0003e2000c10190a */
[----:B------:R-:W-:Y:S02]  /*3610*/  IADD3.X R22, PT, PT, RZ, RZ, RZ, P3, !PT ;  /* 0x000000ffff167210 */ /* 0x000fe40001ffe4ff */
[----:B------:R-:W-:Y:S02]  /*3620*/  LEA R18, P2, R19, UR14, 0x2 ;  /* 0x0000000e13127c11 */ /* 0x000fe4000f8410ff */
[----:B------:R-:W-:Y:S02]  /*3630*/  LEA.HI.X R15, R15, UR15, R28, 0x2, P0 ;  /* 0x0000000f0f0f7c11 */ /* 0x000fe400080f141c */
[----:B------:R-:W-:Y:S02]  /*3640*/  LEA.HI.X R17, R17, UR15, R26, 0x2, P1 ;  /* 0x0000000f11117c11 */ /* 0x000fe400088f141a */
[----:B------:R-:W-:Y:S01]  /*3650*/  LEA.HI.X R19, R19, UR15, R22, 0x2, P2 ;  /* 0x0000000f13137c11 */ /* 0x000fe200090f1416 */
[----:B------:R1:W-:Y:S04]  /*3660*/  STG.E desc[UR10][R14.64], R2 ;  /* 0x000000020e007986 */ /* 0x0003e8000c10190a */
[----:B------:R1:W-:Y:S04]  /*3670*/  STG.E desc[UR10][R16.64], R2 ;  /* 0x0000000210007986 */ /* 0x0003e8000c10190a */
[----:B------:R1:W-:Y:S01]  /*3680*/  STG.E desc[UR10][R18.64], R2 ;  /* 0x0000000212007986 */ /* 0x0003e2000c10190a */
[----:B------:R-:W-:Y:S05]  /*3690*/  BRA.U UP1, `(.L_x_117) ;  /* 0xfffffffd01347547 */ /* 0x000fea000b83ffff */
[----:B------:R-:W-:-:S05]  /*36a0*/  UMOV UR4, UR7 ;  /* 0x0000000700047c82 */ /* 0x000fca0008000000 */
.L_x_116:
[----:B------:R-:W-:-:S09]  /*36b0*/  UISETP.NE.AND UP1, UPT, UR9, URZ, UPT ;  /* 0x000000ff0900728c */ /* 0x000fd2000bf25270 */
[----:B------:R-:W-:Y:S05]  /*36c0*/  BRA.U !UP1, `(.L_x_115) ;  /* 0x0000000109d87547 */ /* 0x000fea000b800000 */
[----:B------:R-:W-:Y:S01]  /*36d0*/  UISETP.NE.AND UP1, UPT, UR6, URZ, UPT ;  /* 0x000000ff0600728c */ /* 0x000fe2000bf25270 */
[----:B------:R-:W-:Y:S10]  /*36e0*/  BRA.U !UP0, `(.L_x_118) ;  /* 0x0000000108687547 */ /* 0x000ff4000b800000 */
[----:B------:R-:W0:Y:S01]  /*36f0*/  LDCU.64 UR14, c[0x0][0x380] ;  /* 0x00007000ff0e77ac */ /* 0x000e220008000a00 */
[----:B-1--4-:R-:W-:Y:S01]  /*3700*/  IMAD R5, R0, R3, UR4 ;  /* 0x0000000400057e24 */ /* 0x012fe2000f8e0203 */
[----:B------:R-:W-:-:S03]  /*3710*/  UIADD3 UR4, UPT, UPT, UR4, 0x4, URZ ;  /* 0x0000000404047890 */ /* 0x000fc6000fffe0ff */
[C---:B---3--:R-:W-:Y:S01]  /*3720*/  VIADD R7, R5.reuse, 0x2 ;  /* 0x0000000205077836 */ /* 0x048fe20000000000 */
[C---:B--2---:R-:W-:Y:S01]  /*3730*/  IADD3 R9, P0, PT, R5.reuse, UR13, RZ ;  /* 0x0000000d05097c10 */ /* 0x044fe2000ff1e0ff */
[C---:B------:R-:W-:Y:S02]  /*3740*/  VIADD R6, R5.reuse, 0x1 ;  /* 0x0000000105067836 */ /* 0x040fe40000000000 */
[----:B------:R-:W-:Y:S01]  /*3750*/  VIADD R8, R5, 0x3 ;  /* 0x0000000305087836 */ /* 0x000fe20000000000 */
[----:B------:R-:W-:Y:S02]  /*3760*/  IADD3.X R10, PT, PT, RZ, RZ, RZ, P0, !PT ;  /* 0x000000ffff0a7210 */ /* 0x000fe400007fe4ff */
[----:B------:R-:W-:Y:S02]  /*3770*/  IADD3 R13, P1, PT, R6, UR13, RZ ;  /* 0x0000000d060d7c10 */ /* 0x000fe4000ff3e0ff */
[----:B------:R-:W-:Y:S02]  /*3780*/  IADD3 R11, P3, PT, R8, UR13, RZ ;  /* 0x0000000d080b7c10 */ /* 0x000fe4000ff7e0ff */
[----:B------:R-:W-:-:S02]  /*3790*/  IADD3.X R16, PT, PT, RZ, RZ, RZ, P1, !PT ;  /* 0x000000ffff107210 */ /* 0x000fc40000ffe4ff */
[----:B0-----:R-:W-:Y:S01]  /*37a0*/  LEA R4, P0, R9, UR14, 0x2 ;  /* 0x0000000e09047c11 */ /* 0x001fe2000f8010ff */
[----:B------:R-:W-:-:S03]  /*37b0*/  IMAD.X R12, RZ, RZ, RZ, P3 ;  /* 0x000000ffff0c7224 */ /* 0x000fc600018e06ff */
[----:B------:R-:W-:Y:S02]  /*37c0*/  LEA.HI.X R5, R9, UR15, R10, 0x2, P0 ;  /* 0x0000000f09057c11 */ /* 0x000fe400080f140a */
[----:B------:R-:W-:Y:S02]  /*37d0*/  IADD3 R9, P2, PT, R7, UR13, RZ ;  /* 0x0000000d07097c10 */ /* 0x000fe4000ff5e0ff */
[----:B------:R-:W-:Y:S01]  /*37e0*/  LEA R6, P0, R13, UR14, 0x2 ;  /* 0x0000000e0d067c11 */ /* 0x000fe2000f8010ff */
[----:B-----5:R0:W-:Y:S01]  /*37f0*/  STG.E desc[UR10][R4.64], R2 ;  /* 0x0000000204007986 */ /* 0x0201e2000c10190a */
[----:B------:R-:W-:Y:S01]  /*3800*/  LEA R8, P1, R9, UR14, 0x2 ;  /* 0x0000000e09087c11 */ /* 0x000fe2000f8210ff */
[----:B------:R-:W-:Y:S01]  /*3810*/  IMAD.X R14, RZ, RZ, RZ, P2 ;  /* 0x000000ffff0e7224 */ /* 0x000fe200010e06ff */
[----:B------:R-:W-:Y:S02]  /*3820*/  LEA R10, P2, R11, UR14, 0x2 ;  /* 0x0000000e0b0a7c11 */ /* 0x000fe4000f8410ff */
[----:B------:R-:W-:-:S02]  /*3830*/  LEA.HI.X R7, R13, UR15, R16, 0x2, P0 ;  /* 0x0000000f0d077c11 */ /* 0x000fc400080f1410 */
[----:B------:R-:W-:Y:S02]  /*3840*/  LEA.HI.X R9, R9, UR15, R14, 0x2, P1 ;  /* 0x0000000f09097c11 */ /* 0x000fe400088f140e */
[----:B------:R-:W-:Y:S01]  /*3850*/  LEA.HI.X R11, R11, UR15, R12, 0x2, P2 ;  /* 0x0000000f0b0b7c11 */ /* 0x000fe200090f140c */
[----:B------:R0:W-:Y:S04]  /*3860*/  STG.E desc[UR10][R6.64], R2 ;  /* 0x0000000206007986 */ /* 0x0001e8000c10190a */
[----:B------:R0:W-:Y:S04]  /*3870*/  STG.E desc[UR10][R8.64], R2 ;  /* 0x0000000208007986 */ /* 0x0001e8000c10190a */
[----:B------:R0:W-:Y:S02]  /*3880*/  STG.E desc[UR10][R10.64], R2 ;  /* 0x000000020a007986 */ /* 0x0001e4000c10190a */
.L_x_118:
[----:B------:R-:W-:Y:S05]  /*3890*/  BRA.U !UP1, `(.L_x_115) ;  /* 0x0000000109647547 */ /* 0x000fea000b800000 */
[----:B------:R-:W-:Y:S01]  /*38a0*/  UISETP.NE.AND UP1, UPT, UR6, 0x1, UPT ;  /* 0x000000010600788c */ /* 0x000fe2000bf25270 */
[----:B------:R-:W-:-:S08]  /*38b0*/  LOP3.LUT P2, RZ, R3, 0x1, RZ, 0xc0, !PT ;  /* 0x0000000103ff7812 */ /* 0x000fd0000784c0ff */
[----:B------:R-:W-:Y:S05]  /*38c0*/  BRA.U !UP1, `(.L_x_119) ;  /* 0x0000000109387547 */ /* 0x000fea000b800000 */
[----:B------:R-:W2:Y:S01]  /*38d0*/  LDCU.64 UR14, c[0x0][0x380] ;  /* 0x00007000ff0e77ac */ /* 0x000ea20008000a00 */
[----:B01--4-:R-:W-:Y:S01]  /*38e0*/  IMAD R4, R0, R3, UR4 ;  /* 0x0000000400047e24 */ /* 0x013fe2000f8e0203 */
[----:B------:R-:W-:-:S04]  /*38f0*/  UIADD3 UR4, UPT, UPT, UR4, 0x2, URZ ;  /* 0x0000000204047890 */ /* 0x000fc8000fffe0ff */
[C---:B------:R-:W-:Y:S02]  /*3900*/  IADD3 R6, PT, PT, R4.reuse, 0x1, RZ ;  /* 0x0000000104067810 */ /* 0x040fe40007ffe0ff */
[----:B------:R-:W-:Y:S02]  /*3910*/  IADD3 R5, P0, PT, R4, UR13, RZ ;  /* 0x0000000d04057c10 */ /* 0x000fe4000ff1e0ff */
[----:B---3--:R-:W-:-:S03]  /*3920*/  IADD3 R7, P1, PT, R6, UR13, RZ ;  /* 0x0000000d06077c10 */ /* 0x008fc6000ff3e0ff */
[----:B--2---:R-:W-:Y:S02]  /*3930*/  IMAD.X R8, RZ, RZ, RZ, P0 ;  /* 0x000000ffff087224 */ /* 0x004fe400000e06ff */
[----:B------:R-:W-:Y:S01]  /*3940*/  IMAD.X R10, RZ, RZ, RZ, P1 ;  /* 0x000000ffff0a7224 */ /* 0x000fe200008e06ff */
[----:B------:R-:W-:Y:S02]  /*3950*/  LEA R4, P0, R5, UR14, 0x2 ;  /* 0x0000000e05047c11 */ /* 0x000fe4000f8010ff */
[----:B------:R-:W-:Y:S02]  /*3960*/  LEA R6, P1, R7, UR14, 0x2 ;  /* 0x0000000e07067c11 */ /* 0x000fe4000f8210ff */
[----:B------:R-:W-:Y:S02]  /*3970*/  LEA.HI.X R5, R5, UR15, R8, 0x2, P0 ;  /* 0x0000000f05057c11 */ /* 0x000fe400080f1408 */
[----:B------:R-:W-:-:S03]  /*3980*/  LEA.HI.X R7, R7, UR15, R10, 0x2, P1 ;  /* 0x0000000f07077c11 */ /* 0x000fc600088f140a */
[----:B-----5:R0:W-:Y:S04]  /*3990*/  STG.E desc[UR10][R4.64], R2 ;  /* 0x0000000204007986 */ /* 0x0201e8000c10190a */
[----:B------:R0:W-:Y:S02]  /*39a0*/  STG.E desc[UR10][R6.64], R2 ;  /* 0x0000000206007986 */ /* 0x0001e4000c10190a */
.L_x_119:
[----:B------:R-:W-:Y:S05]  /*39b0*/  @!P2 BRA `(.L_x_115) ;  /* 0x00000000001ca947 */ /* 0x000fea0003800000 */
[----:B------:R-:W0:Y:S01]  /*39c0*/  LDCU.64 UR14, c[0x0][0x380] ;  /* 0x00007000ff0e77ac */ /* 0x000e220008000a00 */
[----:B------:R-:W-:-:S05]  /*39d0*/  IMAD R0, R0, R3, UR4 ;  /* 0x0000000400007e24 */ /* 0x000fca000f8e0203 */
[----:B------:R-:W-:-:S04]  /*39e0*/  IADD3 R0, P0, PT, R0, UR13, RZ ;  /* 0x0000000d00007c10 */ /* 0x000fc8000ff1e0ff */
[----:B------:R-:W-:Y:S02]  /*39f0*/  IADD3.X R3, PT, PT, RZ, RZ, RZ, P0, !PT ;  /* 0x000000ffff037210 */ /* 0x000fe400007fe4ff */
[----:B01--4-:R-:W-:-:S04]  /*3a00*/  LEA R4, P0, R0, UR14, 0x2 ;  /* 0x0000000e00047c11 */ /* 0x013fc8000f8010ff */
[----:B------:R-:W-:-:S05]  /*3a10*/  LEA.HI.X R5, R0, UR15, R3, 0x2, P0 ;  /* 0x0000000f00057c11 */ /* 0x000fca00080f1403 */
[----:B-----5:R0:W-:Y:S04]  /*3a20*/  STG.E desc[UR10][R4.64], R2 ;  /* 0x0000000204007986 */ /* 0x0201e8000c10190a */
.L_x_115:
[----:B------:R-:W-:Y:S05]  /*3a30*/  BSYNC.RECONVERGENT B0 ;  /* 0x0000000000007941 */ /* 0x000fea0003800200 */
.L_x_114:
[----:B------:R-:W-:-:S05]  /*3a40*/  VIADD R24, R24, UR8 ;  /* 0x0000000818187c36 */ /* 0x000fca0008000000 */
[----:B------:R-:W-:-:S13]  /*3a50*/  ISETP.GE.U32.AND P0, PT, R24, 0x40, PT ;  /* 0x000000401800780c */ /* 0x000fda0003f06070 */
[----:B------:R-:W-:Y:S05]  /*3a60*/  @!P0 BRA `(.L_x_120) ;  /* 0xfffffff800088947 */ /* 0x000fea000383ffff */
[----:B------:R-:W-:Y:S05]  /*3a70*/  EXIT ;  /* 0x000000000000794d */ /* 0x000fea0003800000 */
.L_x_113:
[----:B------:R-:W0:Y:S02]  /*3a80*/  LDCU UR4, c[0x0][0x3b8] ;  /* 0x00007700ff0477ac */ /* 0x000e240008000800 */
[----:B0-----:R-:W-:-:S09]  /*3a90*/  UISETP.NE.AND UP0, UPT, UR4, URZ, UPT ;  /* 0x000000ff0400728c */ /* 0x001fd2000bf05270 */
[----:B------:R-:W-:Y:S05]  /*3aa0*/  BRA.U UP0, `(.L_x_121) ;  /* 0x0000000d00bc7547 */ /* 0x000fea000b800000 */
[----:B----4-:R-:W0:Y:S01]  /*3ab0*/  I2F.U32.RP R6, UR8 ;  /* 0x0000000800067d06 */ /* 0x010e220008209000 */
[----:B------:R-:W-:Y:S01]  /*3ac0*/  VIADD R0, R24, UR8 ;  /* 0x0000000818007c36 */ /* 0x000fe20008000000 */
[----:B------:R-:W-:Y:S01]  /*3ad0*/  ISETP.NE.U32.AND P2, PT, RZ, UR8, PT ;  /* 0x00000008ff007c0c */ /* 0x000fe2000bf45070 */
[----:B------:R-:W1:Y:S01]  /*3ae0*/  LDCU UR4, c[0x0][0x3b4] ;  /* 0x00007680ff0477ac */ /* 0x000e620008000800 */
[----:B------:R-:W-:Y:S02]  /*3af0*/  BSSY.RECONVERGENT B0, `(.L_x_122) ;  /* 0x0000047000007945 */ /* 0x000fe40003800200 */
[C---:B------:R-:W-:Y:S02]  /*3b00*/  ISETP.GE.U32.AND P0, PT, R0.reuse, 0x40, PT ;  /* 0x000000400000780c */ /* 0x040fe40003f06070 */
[----:B------:R-:W-:Y:S02]  /*3b10*/  VIMNMX.U32 R5, PT, PT, R0, 0x40, !PT ;  /* 0x0000004000057848 */ /* 0x000fe40007fe0000 */
[----:B------:R-:W-:-:S04]  /*3b20*/  SEL R4, RZ, 0x1, P0 ;  /* 0x00000001ff047807 */ /* 0x000fc80000000000 */
[----:B------:R-:W-:Y:S01]  /*3b30*/  IADD3 R5, PT, PT, R5, -R0, -R4 ;  /* 0x8000000005057210 */ /* 0x000fe20007ffe804 */
[----:B0-----:R-:W0:Y:S02]  /*3b40*/  MUFU.RCP R6, R6 ;  /* 0x0000000600067308 */ /* 0x001e240000001000 */
[----:B0-----:R-:W-:-:S06]  /*3b50*/  VIADD R2, R6, 0xffffffe ;  /* 0x0ffffffe06027836 */ /* 0x001fcc0000000000 */
[----:B------:R0:W3:Y:S02]  /*3b60*/  F2I.FTZ.U32.TRUNC.NTZ R3, R2 ;  /* 0x0000000200037305 */ /* 0x0000e4000021f000 */
[----:B0-----:R-:W-:Y:S01]  /*3b70*/  IMAD.MOV.U32 R2, RZ, RZ, RZ ;  /* 0x000000ffff027224 */ /* 0x001fe200078e00ff */
[----:B---3--:R-:W-:-:S05]  /*3b80*/  IADD3 R7, PT, PT, RZ, -R3, RZ ;  /* 0x80000003ff077210 */ /* 0x008fca0007ffe0ff */
[----:B------:R-:W-:-:S04]  /*3b90*/  IMAD R7, R7, UR8, RZ ;  /* 0x0000000807077c24 */ /* 0x000fc8000f8e02ff */
[----:B------:R-:W-:-:S06]  /*3ba0*/  IMAD.HI.U32 R6, R3, R7, R2 ;  /* 0x0000000703067227 */ /* 0x000fcc00078e0002 */
[----:B------:R-:W-:-:S05]  /*3bb0*/  IMAD.HI.U32 R3, R6, R5, RZ ;  /* 0x0000000506037227 */ /* 0x000fca00078e00ff */
[----:B------:R-:W-:-:S05]  /*3bc0*/  IADD3 R0, PT, PT, -R3, RZ, RZ ;  /* 0x000000ff03007210 */ /* 0x000fca0007ffe1ff */
[----:B------:R-:W-:-:S05]  /*3bd0*/  IMAD R5, R0, UR8, R5 ;  /* 0x0000000800057c24 */ /* 0x000fca000f8e0205 */
[----:B------:R-:W-:-:S13]  /*3be0*/  ISETP.GE.U32.AND P0, PT, R5, UR8, PT ;  /* 0x0000000805007c0c */ /* 0x000fda000bf06070 */
[----:B------:R-:W-:Y:S02]  /*3bf0*/  @P0 VIADD R5, R5, -UR8 ;  /* 0x8000000805050c36 */ /* 0x000fe40008000000 */
[----:B------:R-:W-:-:S03]  /*3c00*/  @P0 VIADD R3, R3, 0x1 ;  /* 0x0000000103030836 */ /* 0x000fc60000000000 */
[----:B------:R-:W-:-:S13]  /*3c10*/  ISETP.GE.U32.AND P1, PT, R5, UR8, PT ;  /* 0x0000000805007c0c */ /* 0x000fda000bf26070 */
[----:B------:R-:W-:Y:S02]  /*3c20*/  @P1 IADD3 R3, PT, PT, R3, 0x1, RZ ;  /* 0x0000000103031810 */ /* 0x000fe40007ffe0ff */
[----:B------:R-:W-:-:S05]  /*3c30*/  @!P2 LOP3.LUT R3, RZ, UR8, RZ, 0x33, !PT ;  /* 0x00000008ff03ac12 */ /* 0x000fca000f8e33ff */
[----:B------:R-:W-:-:S05]  /*3c40*/  IMAD.IADD R0, R4, 0x1, R3 ;  /* 0x0000000104007824 */ /* 0x000fca00078e0203 */
[----:B------:R-:W-:-:S04]  /*3c50*/  LOP3.LUT R2, R0, 0x3, RZ, 0xc0, !PT ;  /* 0x0000000300027812 */ /* 0x000fc800078ec0ff */
[----:B------:R-:W-:-:S13]  /*3c60*/  ISETP.NE.AND P0, PT, R2, 0x3, PT ;  /* 0x000000030200780c */ /* 0x000fda0003f05270 */
[----:B-1----:R-:W-:Y:S05]  /*3c70*/  @!P0 BRA `(.L_x_123) ;  /* 0x0000000000b88947 */ /* 0x002fea0003800000 */
[----:B------:R-:W0:Y:S01]  /*3c80*/  LDC.64 R2, c[0x0][0x388] ;  /* 0x0000e200ff027b82 */ /* 0x000e220000000a00 */
[----:B------:R-:W-:Y:S02]  /*3c90*/  VIADD R5, R0, 0x1 ;  /* 0x0000000100057836 */ /* 0x000fe40000000000 */
[----:B------:R-:W-:-:S03]  /*3ca0*/  HFMA2 R4, -RZ, RZ, 0, 0 ;  /* 0x00000000ff047431 */ /* 0x000fc600000001ff */
[----:B------:R-:W-:-:S07]  /*3cb0*/  LOP3.LUT R5, R5, 0x3, RZ, 0xc0, !PT ;  /* 0x0000000305057812 */ /* 0x000fce00078ec0ff */
.L_x_126:
[----:B-1----:R-:W-:Y:S01]  /*3cc0*/  IMAD R7, R21, 0x40, R24 ;  /* 0x0000004015077824 */ /* 0x002fe200078e0218 */
[----:B------:R-:W-:Y:S01]  /*3cd0*/  BSSY.RECONVERGENT B1, `(.L_x_124) ;  /* 0x0000026000017945 */ /* 0x000fe20003800200 */
[----:B------:R-:W-:-:S03]  /*3ce0*/  VIADD R4, R4, 0x1 ;  /* 0x0000000104047836 */ /* 0x000fc60000000000 */
[----:B------:R-:W-:Y:S02]  /*3cf0*/  ISETP.GE.U32.AND P0, PT, R7, UR4, PT ;  /* 0x0000000407007c0c */ /* 0x000fe4000bf06070 */
[----:B------:R-:W-:-:S11]  /*3d00*/  ISETP.NE.AND P1, PT, R4, R5, PT ;  /* 0x000000050400720c */ /* 0x000fd60003f25270 */
[----:B------:R-:W-:Y:S05]  /*3d10*/  @P0 BRA `(.L_x_125) ;  /* 0x0000000000840947 */ /* 0x000fea0003800000 */
[----:B--2---:R-:W-:-:S05]  /*3d20*/  LEA R10, R24, UR12, 0x2 ;  /* 0x0000000c180a7c11 */ /* 0x004fca000f8e10ff */
[----:B------:R-:W2:Y:S04]  /*3d30*/  LDL R8, [R10+0x200] ;  /* 0x000200000a087983 */ /* 0x000ea80000100800 */
[----:B------:R1:W3:Y:S01]  /*3d40*/  LDL R6, [R10+0x100] ;  /* 0x000100000a067983 */ /* 0x0002e20000100800 */
[----:B------:R-:W-:Y:S01]  /*3d50*/  IMAD.MOV.U32 R13, RZ, RZ, 0x3e055027 ;  /* 0x3e055027ff0d7424 */ /* 0x000fe200078e00ff */
[----:B--2---:R-:W-:-:S13]  /*3d60*/  FSETP.GEU.AND P0, PT, R8, 1.175494350822287508e-38, PT ;  /* 0x008000000800780b */ /* 0x004fda0003f0e000 */
[----:B------:R-:W-:-:S05]  /*3d70*/  @!P0 FMUL R8, R8, 8388608 ;  /* 0x4b00000008088820 */ /* 0x000fca0000400000 */
[----:B------:R-:W-:-:S04]  /*3d80*/  IADD3 R9, PT, PT, R8, -0x3f2aaaab, RZ ;  /* 0xc0d5555508097810 */ /* 0x000fc80007ffe0ff */
[----:B------:R-:W-:-:S04]  /*3d90*/  LOP3.LUT R11, R9, 0xff800000, RZ, 0xc0, !PT ;  /* 0xff800000090b7812 */ /* 0x000fc800078ec0ff */
[----:B-1----:R-:W-:Y:S01]  /*3da0*/  I2FP.F32.S32 R10, R11 ;  /* 0x0000000b000a7245 */ /* 0x002fe20000201400 */
[----:B------:R-:W-:Y:S01]  /*3db0*/  IMAD.IADD R9, R8, 0x1, -R11 ;  /* 0x0000000108097824 */ /* 0x000fe200078e0a0b */
[----:B------:R-:W-:-:S03]  /*3dc0*/  MOV R11, 0x7f800000 ;  /* 0x7f800000000b7802 */ /* 0x000fc60000000f00 */
[----:B------:R-:W-:-:S04]  /*3dd0*/  FADD R12, R9, -1 ;  /* 0xbf800000090c7421 */ /* 0x000fc80000000000 */
[----:B------:R-:W-:-:S04]  /*3de0*/  FFMA R9, R12, -R13, 0.14084610342979431152 ;  /* 0x3e1039f60c097423 */ /* 0x000fc8000000080d */
[----:B------:R-:W-:-:S04]  /*3df0*/  FFMA R9, R12, R9, -0.12148627638816833496 ;  /* 0xbdf8cdcc0c097423 */ /* 0x000fc80000000009 */
[----:B------:R-:W-:-:S04]  /*3e00*/  FFMA R9, R12, R9, 0.13980610668659210205 ;  /* 0x3e0f29550c097423 */ /* 0x000fc80000000009 */
[----:B------:R-:W-:-:S04]  /*3e10*/  FFMA R9, R12, R9, -0.16684235632419586182 ;  /* 0xbe2ad8b90c097423 */ /* 0x000fc80000000009 */
[----:B------:R-:W-:-:S04]  /*3e20*/  FFMA R9, R12, R9, 0.20012299716472625732 ;  /* 0x3e4ced0b0c097423 */ /* 0x000fc80000000009 */
[----:B------:R-:W-:-:S04]  /*3e30*/  FFMA R9, R12, R9, -0.24999669194221496582 ;  /* 0xbe7fff220c097423 */ /* 0x000fc80000000009 */
[----:B------:R-:W-:-:S04]  /*3e40*/  FFMA R9, R12, R9, 0.33333182334899902344 ;  /* 0x3eaaaa780c097423 */ /* 0x000fc80000000009 */
[----:B------:R-:W-:Y:S01]  /*3e50*/  FFMA R13, R12, R9, -0.5 ;  /* 0xbf0000000c0d7423 */ /* 0x000fe20000000009 */
[----:B------:R-:W-:Y:S02]  /*3e60*/  FSEL R9, RZ, -23, P0 ;  /* 0xc1b80000ff097808 */ /* 0x000fe40000000000 */
[----:B------:R-:W-:Y:S01]  /*3e70*/  ISETP.GT.U32.AND P0, PT, R8, 0x7f7fffff, PT ;  /* 0x7f7fffff0800780c */ /* 0x000fe20003f04070 */
[----:B------:R-:W-:Y:S02]  /*3e80*/  FMUL R13, R12, R13 ;  /* 0x0000000d0c0d7220 */ /* 0x000fe40000400000 */
[----:B------:R-:W-:Y:S02]  /*3e90*/  FFMA R9, R10, 1.1920928955078125e-07, R9 ;  /* 0x340000000a097823 */ /* 0x000fe40000000009 */
[----:B------:R-:W-:-:S04]  /*3ea0*/  FFMA R12, R12, R13, R12 ;  /* 0x0000000d0c0c7223 */ /* 0x000fc8000000000c */
[----:B------:R-:W-:-:S04]  /*3eb0*/  FFMA R9, R9, 0.69314718246459960938, R12 ;  /* 0x3f31721809097823 */ /* 0x000fc8000000000c */
[C---:B------:R-:W-:Y:S01]  /*3ec0*/  @P0 FFMA R9, R8.reuse, R11, +INF ;  /* 0x7f80000008090423 */ /* 0x040fe2000000000b */
[----:B------:R-:W-:Y:S01]  /*3ed0*/  FSETP.NEU.AND P0, PT, R8, RZ, PT ;  /* 0x000000ff0800720b */ /* 0x000fe20003f0d000 */
[----:B------:R-:W-:-:S03]  /*3ee0*/  VIADD R11, R7, UR6 ;  /* 0x00000006070b7c36 */ /* 0x000fc60008000000 */
[----:B------:R-:W-:Y:S01]  /*3ef0*/  FSEL R7, R9, -INF , P0 ;  /* 0xff80000009077808 */ /* 0x000fe20000000000 */
[----:B0-----:R-:W-:-:S04]  /*3f00*/  IMAD.WIDE.U32 R8, R11, 0x4, R2 ;  /* 0x000000040b087825 */ /* 0x001fc800078e0002 */
[----:B---3--:R-:W-:-:S05]  /*3f10*/  FADD R7, R6, R7 ;  /* 0x0000000706077221 */ /* 0x008fca0000000000 */
[----:B------:R1:W-:Y:S02]  /*3f20*/  STG.E desc[UR10][R8.64], R7 ;  /* 0x0000000708007986 */ /* 0x0003e4000c10190a */
.L_x_125:
[----:B------:R-:W-:Y:S05]  /*3f30*/  BSYNC.RECONVERGENT B1 ;  /* 0x0000000000017941 */ /* 0x000fea0003800200 */
.L_x_124:
[----:B------:R-:W-:Y:S01]  /*3f40*/  VIADD R24, R24, UR8 ;  /* 0x0000000818187c36 */ /* 0x000fe20008000000 */
[----:B------:R-:W-:Y:S06]  /*3f50*/  @P1 BRA `(.L_x_126) ;  /* 0xfffffffc00581947 */ /* 0x000fec000383ffff */
.L_x_123:
[----:B------:R-:W-:Y:S05]  /*3f60*/  BSYNC.RECONVERGENT B0 ;  /* 0x0000000000007941 */ /* 0x000fea0003800200 */
.L_x_122:
[----:B------:R-:W3:Y:S01]  /*3f70*/  LDC R4, c[0x0][0x3b4] ;  /* 0x0000ed00ff047b82 */ /* 0x000ee20000000800 */
[----:B------:R-:W-:-:S07]  /*3f80*/  ISETP.GE.U32.AND P0, PT, R0, 0x3, PT ;  /* 0x000000030000780c */ /* 0x000fce0003f06070 */
[----:B0-----:R-:W0:Y:S06]  /*3f90*/  LDC.64 R2, c[0x0][0x388] ;  /* 0x0000e200ff027b82 */ /* 0x001e2c0000000a00 */
[----:B------:R-:W-:Y:S05]  /*3fa0*/  @!P0 EXIT ;  /* 0x000000000000894d */ /* 0x000fea0003800000 */
.L_x_135:
[----:B-12---:R-:W-:Y:S01]  /*3fb0*/  LEA R11, R21, R24, 0x6 ;  /* 0x00000018150b7211 */ /* 0x006fe200078e30ff */
[----:B------:R-:W-:Y:S03]  /*3fc0*/  BSSY.RECONVERGENT B0, `(.L_x_127) ;  /* 0x000002a000007945 */ /* 0x000fe60003800200 */
[C---:B---3--:R-:W-:Y:S01]  /*3fd0*/  ISETP.GE.U32.AND P2, PT, R11.reuse, R4, PT ;  /* 0x000000040b00720c */ /* 0x048fe20003f46070 */
[----:B-12---:R-:W-:-:S04]  /*3fe0*/  VIADD R9, R11, UR8 ;  /* 0x000000080b097c36 */ /* 0x006fc80008000000 */
[C---:B----4-:R-:W-:Y:S01]  /*3ff0*/  VIADD R7, R9.reuse, UR8 ;  /* 0x0000000809077c36 */ /* 0x050fe20008000000 */
[----:B------:R-:W-:-:S04]  /*4000*/  ISETP.GE.U32.AND P3, PT, R9, R4, PT ;  /* 0x000000040900720c */ /* 0x000fc80003f66070 */
[C---:B------:R-:W-:Y:S02]  /*4010*/  IADD3 R5, PT, PT, R7.reuse, UR8, RZ ;  /* 0x0000000807057c10 */ /* 0x040fe4000fffe0ff */
[-C--:B------:R-:W-:Y:S02]  /*4020*/  ISETP.GE.U32.AND P1, PT, R7, R4.reuse, PT ;  /* 0x000000040700720c */ /* 0x080fe40003f26070 */
[----:B------:R-:W-:Y:S01]  /*4030*/  ISETP.GE.U32.AND P0, PT, R5, R4, PT ;  /* 0x000000040500720c */ /* 0x000fe20003f06070 */
[----:B------:R-:W-:-:S12]  /*4040*/  @P2 BRA `(.L_x_128) ;  /* 0x0000000000842947 */ /* 0x000fd80003800000 */
[----:B------:R-:W-:-:S05]  /*4050*/  LEA R12, R24, UR12, 0x2 ;  /* 0x0000000c180c7c11 */ /* 0x000fca000f8e10ff */
[----:B------:R-:W2:Y:S04]  /*4060*/  LDL R6, [R12+0x200] ;  /* 0x000200000c067983 */ /* 0x000ea80000100800 */
[----:B------:R-:W3:Y:S01]  /*4070*/  LDL R0, [R12+0x100] ;  /* 0x000100000c007983 */ /* 0x000ee20000100800 */
[----:B------:R-:W-:Y:S02]  /*4080*/  HFMA2 R15, -RZ, RZ, 1.5048828125, 33.21875 ;  /* 0x3e055027ff0f7431 */ /* 0x000fe400000001ff */
[----:B------:R-:W-:Y:S01]  /*4090*/  VIADD R11, R11, UR6 ;  /* 0x000000060b0b7c36 */ /* 0x000fe20008000000 */
[----:B--2---:R-:W-:-:S13]  /*40a0*/  FSETP.GEU.AND P2, PT, R6, 1.175494350822287508e-38, PT ;  /* 0x008000000600780b */ /* 0x004fda0003f4e000 */
[----:B------:R-:W-:-:S04]  /*40b0*/  @!P2 FMUL R6, R6, 8388608 ;  /* 0x4b0000000606a820 */ /* 0x000fc80000400000 */
[----:B------:R-:W-:-:S05]  /*40c0*/  VIADD R8, R6, 0xc0d55555 ;  /* 0xc0d5555506087836 */ /* 0x000fca0000000000 */
[----:B------:R-:W-:-:S05]  /*40d0*/  LOP3.LUT R13, R8, 0xff800000, RZ, 0xc0, !PT ;  /* 0xff800000080d7812 */ /* 0x000fca00078ec0ff */
[----:B------:R-:W-:Y:S01]  /*40e0*/  IMAD.IADD R8, R6, 0x1, -R13 ;  /* 0x0000000106087824 */ /* 0x000fe200078e0a0d */
[----:B------:R-:W-:-:S03]  /*40f0*/  I2FP.F32.S32 R13, R13 ;  /* 0x0000000d000d7245 */ /* 0x000fc60000201400 */
[----:B------:R-:W-:Y:S01]  /*4100*/  FADD R10, R8, -1 ;  /* 0xbf800000080a7421 */ /* 0x000fe20000000000 */
[----:B------:R-:W-:Y:S02]  /*4110*/  FSEL R8, RZ, -23, P2 ;  /* 0xc1b80000ff087808 */ /* 0x000fe40001000000 */
[----:B------:R-:W-:Y:S01]  /*4120*/  ISETP.GT.U32.AND P2, PT, R6, 0x7f7fffff, PT ;  /* 0x7f7fffff0600780c */ /* 0x000fe20003f44070 */
[C---:B------:R-:W-:Y:S02]  /*4130*/  FFMA R15, R10.reuse, -R15, 0.14084610342979431152 ;  /* 0x3e1039f60a0f7423 */ /* 0x040fe4000000080f */
[----:B------:R-:W-:Y:S01]  /*4140*/  FFMA R8, R13, 1.1920928955078125e-07, R8 ;  /* 0x340000000d087823 */ /* 0x000fe20000000008 */
[----:B------:R-:W-:Y:S02]  /*4150*/  IMAD.MOV.U32 R13, RZ, RZ, 0x7f800000 ;  /* 0x7f800000ff0d7424 */ /* 0x000fe400078e00ff */
        /* <DEDUP_REMOVED lines=8> */
[----:B------:R-:W-:Y:S01]  /*41e0*/  FFMA R15, R10, R15, R10 ;  /* 0x0000000f0a0f7223 */ /* 0x000fe2000000000a */
[----:B0-----:R-:W-:-:S04]  /*41f0*/  IMAD.WIDE.U32 R10, R11, 0x4, R2 ;  /* 0x000000040b0a7825 */ /* 0x001fc800078e0002 */
[----:B------:R-:W-:Y:S01]  /*4200*/  FFMA R8, R8, 0.69314718246459960938, R15 ;  /* 0x3f31721808087823 */ /* 0x000fe2000000000f */
[C---:B------:R-:W-:Y:S01]  /*4210*/  @P2 FFMA R8, R6.reuse, R13, +INF ;  /* 0x7f80000006082423 */ /* 0x040fe2000000000d */
[----:B------:R-:W-:-:S04]  /*4220*/  FSETP.NEU.AND P2, PT, R6, RZ, PT ;  /* 0x000000ff0600720b */ /* 0x000fc80003f4d000 */
[----:B------:R-:W-:-:S05]  /*4230*/  FSEL R13, R8, -INF , P2 ;  /* 0xff800000080d7808 */ /* 0x000fca0001000000 */
[----:B---3--:R-:W-:-:S05]  /*4240*/  FADD R13, R0, R13 ;  /* 0x0000000d000d7221 */ /* 0x008fca0000000000 */
[----:B------:R1:W-:Y:S02]  /*4250*/  STG.E desc[UR10][R10.64], R13 ;  /* 0x0000000d0a007986 */ /* 0x0003e4000c10190a */
.L_x_128:
[----:B------:R-:W-:Y:S05]  /*4260*/  BSYNC.RECONVERGENT B0 ;  /* 0x0000000000007941 */ /* 0x000fea0003800200 */
.L_x_127:
[----:B------:R-:W-:Y:S01]  /*4270*/  BSSY.RECONVERGENT B0, `(.L_x_129) ;  /* 0x0000024000007945 */ /* 0x000fe20003800200 */
[----:B------:R-:W-:-:S03]  /*4280*/  IADD3 R24, PT, PT, R24, UR8, RZ ;  /* 0x0000000818187c10 */ /* 0x000fc6000fffe0ff */
[----:B------:R-:W-:Y:S05]  /*4290*/  @P3 BRA `(.L_x_130) ;  /* 0x0000000000843947 */ /* 0x000fea0003800000 */
[----:B------:R-:W-:-:S05]  /*42a0*/  LEA R12, R24, UR12, 0x2 ;  /* 0x0000000c180c7c11 */ /* 0x000fca000f8e10ff */
[----:B------:R-:W2:Y:S04]  /*42b0*/  LDL R6, [R12+0x200] ;  /* 0x000200000c067983 */ /* 0x000ea80000100800 */
[----:B------:R-:W3:Y:S01]  /*42c0*/  LDL R0, [R12+0x100] ;  /* 0x000100000c007983 */ /* 0x000ee20000100800 */
[----:B-1----:R-:W-:Y:S01]  /*42d0*/  MOV R13, 0x3e055027 ;  /* 0x3e055027000d7802 */ /* 0x002fe20000000f00 */
        /* <DEDUP_REMOVED lines=25> */
[----:B------:R-:W-:Y:S01]  /*4470*/  FSEL R11, R8, -INF , P2 ;  /* 0xff800000080b7808 */ /* 0x000fe20001000000 */
[----:B0-----:R-:W-:-:S04]  /*4480*/  IMAD.WIDE.U32 R8, R9, 0x4, R2 ;  /* 0x0000000409087825 */ /* 0x001fc800078e0002 */
[----:B---3--:R-:W-:-:S05]  /*4490*/  FADD R11, R0, R11 ;  /* 0x0000000b000b7221 */ /* 0x008fca0000000000 */
[----:B------:R2:W-:Y:S02]  /*44a0*/  STG.E desc[UR10][R8.64], R11 ;  /* 0x0000000b08007986 */ /* 0x0005e4000c10190a */
.L_x_130:
[----:B------:R-:W-:Y:S05]  /*44b0*/  BSYNC.RECONVERGENT B0 ;  /* 0x0000000000007941 */ /* 0x000fea0003800200 */
.L_x_129:
[----:B------:R-:W-:Y:S01]  /*44c0*/  BSSY.RECONVERGENT B0, `(.L_x_131) ;  /* 0x0000024000007945 */ /* 0x000fe20003800200 */
[----:B------:R-:W-:-:S03]  /*44d0*/  IADD3 R24, PT, PT, R24, UR8, RZ ;  /* 0x0000000818187c10 */ /* 0x000fc6000fffe0ff */
[----:B------:R-:W-:Y:S05]  /*44e0*/  @P1 BRA `(.L_x_132) ;  /* 0x0000000000841947 */ /* 0x000fea0003800000 */
[----:B------:R-:W-:-:S05]  /*44f0*/  LEA R12, R24, UR12, 0x2 ;  /* 0x0000000c180c7c11 */ /* 0x000fca000f8e10ff */
[----:B------:R-:W3:Y:S04]  /*4500*/  LDL R6, [R12+0x200] ;  /* 0x000200000c067983 */ /* 0x000ee80000100800 */
[----:B------:R-:W4:Y:S01]  /*4510*/  LDL R0, [R12+0x100] ;  /* 0x000100000c007983 */ /* 0x000f220000100800 */
[----:B-12---:R-:W-:Y:S02]  /*4520*/  HFMA2 R11, -RZ, RZ, 1.5048828125, 33.21875 ;  /* 0x3e055027ff0b7431 */ /* 0x006fe400000001ff */
[----:B------:R-:W-:Y:S01]  /*4530*/  VIADD R7, R7, UR6 ;  /* 0x0000000607077c36 */ /* 0x000fe20008000000 */
[----:B---3--:R-:W-:-:S13]  /*4540*/  FSETP.GEU.AND P1, PT, R6, 1.175494350822287508e-38, PT ;  /* 0x008000000600780b */ /* 0x008fda0003f2e000 */
        /* <DEDUP_REMOVED lines=22> */
[----:B------:R-:W-:Y:S01]  /*46b0*/  FSETP.NEU.AND P1, PT, R6, RZ, PT ;  /* 0x000000ff0600720b */ /* 0x000fe20003f2d000 */
[----:B0-----:R-:W-:-:S03]  /*46c0*/  IMAD.WIDE.U32 R6, R7, 0x4, R2 ;  /* 0x0000000407067825 */ /* 0x001fc600078e0002 */
[----:B------:R-:W-:-:S05]  /*46d0*/  FSEL R9, R8, -INF , P1 ;  /* 0xff80000008097808 */ /* 0x000fca0000800000 */
[----:B----4-:R-:W-:-:S05]  /*46e0*/  FADD R9, R0, R9 ;  /* 0x0000000900097221 */ /* 0x010fca0000000000 */
[----:B------:R3:W-:Y:S02]  /*46f0*/  STG.E desc[UR10][R6.64], R9 ;  /* 0x0000000906007986 */ /* 0x0007e4000c10190a */
.L_x_132:
[----:B------:R-:W-:Y:S05]  /*4700*/  BSYNC.RECONVERGENT B0 ;  /* 0x0000000000007941 */ /* 0x000fea0003800200 */
.L_x_131:
[----:B------:R-:W-:Y:S01]  /*4710*/  BSSY.RECONVERGENT B0, `(.L_x_133) ;  /* 0x0000024000007945 */ /* 0x000fe20003800200 */
[----:B------:R-:W-:-:S03]  /*4720*/  IADD3 R24, PT, PT, R24, UR8, RZ ;  /* 0x0000000818187c10 */ /* 0x000fc6000fffe0ff */
[----:B------:R-:W-:Y:S05]  /*4730*/  @P0 BRA `(.L_x_134) ;  /* 0x0000000000840947 */ /* 0x000fea0003800000 */
[----:B--2---:R-:W-:-:S05]  /*4740*/  LEA R8, R24, UR12, 0x2 ;  /* 0x0000000c18087c11 */ /* 0x004fca000f8e10ff */
[----:B---3--:R-:W2:Y:S04]  /*4750*/  LDL R6, [R8+0x200] ;  /* 0x0002000008067983 */ /* 0x008ea80000100800 */
[----:B------:R3:W4:Y:S01]  /*4760*/  LDL R0, [R8+0x100] ;  /* 0x0001000008007983 */ /* 0x0007220000100800 */
[----:B-1----:R-:W-:Y:S02]  /*4770*/  MOV R11, 0x3e055027 ;  /* 0x3e055027000b7802 */ /* 0x002fe40000000f00 */
[----:B--2---:R-:W-:-:S13]  /*4780*/  FSETP.GEU.AND P0, PT, R6, 1.175494350822287508e-38, PT ;  /* 0x008000000600780b */ /* 0x004fda0003f0e000 */
[----:B------:R-:W-:-:S04]  /*4790*/  @!P0 FMUL R6, R6, 8388608 ;  /* 0x4b00000006068820 */ /* 0x000fc80000400000 */
[----:B------:R-:W-:-:S05]  /*47a0*/  VIADD R7, R6, 0xc0d55555 ;  /* 0xc0d5555506077836 */ /* 0x000fca0000000000 */
[----:B------:R-:W-:-:S04]  /*47b0*/  LOP3.LUT R9, R7, 0xff800000, RZ, 0xc0, !PT ;  /* 0xff80000007097812 */ /* 0x000fc800078ec0ff */
[----:B---3--:R-:W-:Y:S01]  /*47c0*/  I2FP.F32.S32 R8, R9 ;  /* 0x0000000900087245 */ /* 0x008fe20000201400 */
[----:B------:R-:W-:Y:S02]  /*47d0*/  IMAD.IADD R7, R6, 0x1, -R9 ;  /* 0x0000000106077824 */ /* 0x000fe400078e0a09 */
[----:B------:R-:W-:Y:S02]  /*47e0*/  IMAD.MOV.U32 R9, RZ, RZ, 0x7f800000 ;  /* 0x7f800000ff097424 */ /* 0x000fe400078e00ff */
        /* <DEDUP_REMOVED lines=20> */
[----:B----4-:R-:W-:-:S05]  /*4930*/  FADD R5, R0, R5 ;  /* 0x0000000500057221 */ /* 0x010fca0000000000 */
[----:B------:R4:W-:Y:S02]  /*4940*/  STG.E desc[UR10][R6.64], R5 ;  /* 0x0000000506007986 */ /* 0x0009e4000c10190a */
.L_x_134:
[----:B------:R-:W-:Y:S05]  /*4950*/  BSYNC.RECONVERGENT B0 ;  /* 0x0000000000007941 */ /* 0x000fea0003800200 */
.L_x_133:
[----:B------:R-:W-:-:S04]  /*4960*/  IADD3 R24, PT, PT, R24, UR8, RZ ;  /* 0x0000000818187c10 */ /* 0x000fc8000fffe0ff */
[----:B------:R-:W-:-:S13]  /*4970*/  ISETP.GE.U32.AND P0, PT, R24, 0x40, PT ;  /* 0x000000401800780c */ /* 0x000fda0003f06070 */
[----:B------:R-:W-:Y:S05]  /*4980*/  @!P0 BRA `(.L_x_135) ;  /* 0xfffffff400888947 */ /* 0x000fea000383ffff */
[----:B------:R-:W-:Y:S05]  /*4990*/  EXIT ;  /* 0x000000000000794d */ /* 0x000fea0003800000 */
.L_x_121:
[----:B------:R-:W-:Y:S02]  /*49a0*/  ULOP3.LUT UR5, UR4, 0x7, URZ, 0xc0, !UPT ;  /* 0x0000000704057892 */ /* 0x000fe4000f8ec0ff */
[----:B------:R-:W-:Y:S02]  /*49b0*/  ULOP3.LUT UR9, UR4, 0x3, URZ, 0xc0, !UPT ;  /* 0x0000000304097892 */ /* 0x000fe4000f8ec0ff */
[----:B------:R-:W-:Y:S02]  /*49c0*/  UIADD3 UR7, UPT, UPT, UR5, -0x1, URZ ;  /* 0xffffffff05077890 */ /* 0x000fe4000fffe0ff */
[----:B------:R-:W-:Y:S02]  /*49d0*/  ULOP3.LUT UR4, UR4, 0xfffffff8, URZ, 0xc0, !UPT ;  /* 0xfffffff804047892 */ /* 0x000fe4000f8ec0ff */
[----:B------:R-:W-:-:S11]  /*49e0*/  UISETP.GE.U32.AND UP0, UPT, UR7, 0x3, UPT ;  /* 0x000000030700788c */ /* 0x000fd6000bf06070 */
.L_x_143:
[----:B0-----:R-:W0:Y:S01]  /*49f0*/  LDCU UR7, c[0x0][0x3b4] ;  /* 0x00007680ff0777ac */ /* 0x001e220008000800 */
[----:B------:R-:W-:Y:S01]  /*4a00*/  IMAD R0, R21, 0x40, R24 ;  /* 0x0000004015007824 */ /* 0x000fe200078e0218 */
[----:B------:R-:W-:Y:S04]  /*4a10*/  BSSY.RECONVERGENT B0, `(.L_x_136) ;  /* 0x000009a000007945 */ /* 0x000fe80003800200 */
[----:B0-----:R-:W-:-:S13]  /*4a20*/  ISETP.GE.U32.AND P0, PT, R0, UR7, PT ;  /* 0x0000000700007c0c */ /* 0x001fda000bf06070 */
[----:B------:R-:W-:Y:S05]  /*4a30*/  @P0 BRA `(.L_x_137) ;  /* 0x00000008005c0947 */ /* 0x000fea0003800000 */
[----:B------:R-:W-:Y:S01]  /*4a40*/  LEA R2, R24, UR12, 0x2 ;  /* 0x0000000c18027c11 */ /* 0x000fe2000f8e10ff */
[----:B------:R-:W0:Y:S05]  /*4a50*/  LDCU UR7, c[0x0][0x3b8] ;  /* 0x00007700ff0777ac */ /* 0x000e2a0008000800 */
[----:B------:R-:W5:Y:S01]  /*4a60*/  LDL R2, [R2] ;  /* 0x0000000002027983 */ /* 0x000f620000100800 */
[----:B------:R-:W-:Y:S01]  /*4a70*/  IMAD.MOV.U32 R3, RZ, RZ, RZ ;  /* 0x000000ffff037224 */ /* 0x000fe200078e00ff */
[----:B0-----:R-:W-:-:S09]  /*4a80*/  UISETP.GE.U32.AND UP1, UPT, UR7, 0x8, UPT ;  /* 0x000000080700788c */ /* 0x001fd2000bf26070 */
[----:B------:R-:W-:Y:S05]  /*4a90*/  BRA.U !UP1, `(.L_x_138) ;  /* 0x0000000109dc7547 */ /* 0x000fea000b800000 */
[----:B------:R-:W-:Y:S01]  /*4aa0*/  HFMA2 R3, -RZ, RZ, 0, 0 ;  /* 0x00000000ff037431 */ /* 0x000fe200000001ff */
[----:B------:R-:W0:Y:S01]  /*4ab0*/  LDCU.64 UR14, c[0x0][0x380] ;  /* 0x00007000ff0e77ac */ /* 0x000e220008000a00 */
[----:B------:R-:W-:-:S05]  /*4ac0*/  NOP ;  /* 0x0000000000007918 */ /* 0x000fca0000000000 */
.L_x_139:
[----:B-12---:R-:W-:Y:S02]  /*4ad0*/  IMAD R12, R0, UR7, R3 ;  /* 0x00000007000c7c24 */ /* 0x006fe4000f8e0203 */
[----:B------:R-:W-:Y:S02]  /*4ae0*/  VIADD R3, R3, 0x8 ;  /* 0x0000000803037836 */ /* 0x000fe40000000000 */
[C---:B----4-:R-:W-:Y:S01]  /*4af0*/  VIADD R4, R12.reuse, 0x1 ;  /* 0x000000010c047836 */ /* 0x050fe20000000000 */
[C---:B------:R-:W-:Y:S01]  /*4b00*/  IADD3 R13, P0, PT, R12.reuse, UR13, RZ ;  /* 0x0000000d0c0d7c10 */ /* 0x040fe2000ff1e0ff */
[C---:B------:R-:W-:Y:S01]  /*4b10*/  VIADD R5, R12.reuse, 0x2 ;  /* 0x000000020c057836 */ /* 0x040fe20000000000 */
[C---:B------:R-:W-:Y:S01]  /*4b20*/  IADD3 R6, PT, PT, R12.reuse, 0x3, RZ ;  /* 0x000000030c067810 */ /* 0x040fe20007ffe0ff */
[----:B------:R-:W-:Y:S01]  /*4b30*/  VIADD R17, R12, 0x6 ;  /* 0x000000060c117836 */ /* 0x000fe20000000000 */
[----:B------:R-:W-:Y:S01]  /*4b40*/  IADD3 R11, P1, PT, R4, UR13, RZ ;  /* 0x0000000d040b7c10 */ /* 0x000fe2000ff3e0ff */
[----:B------:R-:W-:Y:S01]  /*4b50*/  IMAD.X R20, RZ, RZ, RZ, P0 ;  /* 0x000000ffff147224 */ /* 0x000fe200000e06ff */
[----:B0-----:R-:W-:-:S02]  /*4b60*/  LEA R4, P0, R13, UR14, 0x2 ;  /* 0x0000000e0d047c11 */ /* 0x001fc4000f8010ff */
[----:B------:R-:W-:Y:S01]  /*4b70*/  IADD3 R9, P2, PT, R5, UR13, RZ ;  /* 0x0000000d05097c10 */ /* 0x000fe2000ff5e0ff */
[----:B------:R-:W-:Y:S01]  /*4b80*/  IMAD.X R18, RZ, RZ, RZ, P1 ;  /* 0x000000ffff127224 */ /* 0x000fe200008e06ff */
[----:B---3--:R-:W-:Y:S02]  /*4b90*/  IADD3 R7, P3, PT, R6, UR13, RZ ;  /* 0x0000000d06077c10 */ /* 0x008fe4000ff7e0ff */
[----:B------:R-:W-:Y:S01]  /*4ba0*/  LEA.HI.X R5, R13, UR15, R20, 0x2, P0 ;  /* 0x0000000f0d057c11 */ /* 0x000fe200080f1414 */
[----:B------:R-:W-:Y:S01]  /*4bb0*/  VIADD R13, R12, 0x4 ;  /* 0x000000040c0d7836 */ /* 0x000fe20000000000 */
[----:B------:R-:W-:Y:S01]  /*4bc0*/  LEA R10, P1, R11, UR14, 0x2 ;  /* 0x0000000e0b0a7c11 */ /* 0x000fe2000f8210ff */
[----:B------:R-:W-:Y:S01]  /*4bd0*/  IMAD.X R14, RZ, RZ, RZ, P3 ;  /* 0x000000ffff0e7224 */ /* 0x000fe200018e06ff */
[----:B------:R-:W-:Y:S01]  /*4be0*/  IADD3.X R16, PT, PT, RZ, RZ, RZ, P2, !PT ;  /* 0x000000ffff107210 */ /* 0x000fe200017fe4ff */
[----:B-----5:R1:W-:Y:S01]  /*4bf0*/  STG.E desc[UR10][R4.64], R2 ;  /* 0x0000000204007986 */ /* 0x0203e2000c10190a */
[----:B------:R-:W-:-:S02]  /*4c00*/  LEA R8, P2, R9, UR14, 0x2 ;  /* 0x0000000e09087c11 */ /* 0x000fc4000f8410ff */
[C---:B------:R-:W-:Y:S01]  /*4c10*/  IADD3 R15, PT, PT, R12.reuse, 0x5, RZ ;  /* 0x000000050c0f7810 */ /* 0x040fe20007ffe0ff */
[----:B------:R-:W-:Y:S01]  /*4c20*/  VIADD R12, R12, 0x7 ;  /* 0x000000070c0c7836 */ /* 0x000fe20000000000 */
[----:B------:R-:W-:Y:S02]  /*4c30*/  LEA R6, P3, R7, UR14, 0x2 ;  /* 0x0000000e07067c11 */ /* 0x000fe4000f8610ff */
[----:B------:R-:W-:Y:S02]  /*4c40*/  LEA.HI.X R11, R11, UR15, R18, 0x2, P1 ;  /* 0x0000000f0b0b7c11 */ /* 0x000fe400088f1412 */
[----:B------:R-:W-:Y:S02]  /*4c50*/  LEA.HI.X R9, R9, UR15, R16, 0x2, P2 ;  /* 0x0000000f09097c11 */ /* 0x000fe400090f1410 */
[----:B------:R-:W-:Y:S01]  /*4c60*/  IADD3 R13, P0, PT, R13, UR13, RZ ;  /* 0x0000000d0d0d7c10 */ /* 0x000fe2000ff1e0ff */
[----:B------:R1:W-:Y:S01]  /*4c70*/  STG.E desc[UR10][R10.64], R2 ;  /* 0x000000020a007986 */ /* 0x0003e2000c10190a */
[----:B------:R-:W-:-:S02]  /*4c80*/  IADD3 R15, P1, PT, R15, UR13, RZ ;  /* 0x0000000d0f0f7c10 */ /* 0x000fc4000ff3e0ff */
[----:B------:R-:W-:Y:S01]  /*4c90*/  IADD3 R17, P2, PT, R17, UR13, RZ ;  /* 0x0000000d11117c10 */ /* 0x000fe2000ff5e0ff */
[----:B------:R1:W-:Y:S01]  /*4ca0*/  STG.E desc[UR10][R8.64], R2 ;  /* 0x0000000208007986 */ /* 0x0003e2000c10190a */
[----:B------:R-:W-:Y:S01]  /*4cb0*/  LEA.HI.X R7, R7, UR15, R14, 0x2, P3 ;  /* 0x0000000f07077c11 */ /* 0x000fe200098f140e */
[----:B------:R-:W-:Y:S01]  /*4cc0*/  IMAD.X R26, RZ, RZ, RZ, P1 ;  /* 0x000000ffff1a7224 */ /* 0x000fe200008e06ff */
[----:B------:R-:W-:Y:S01]  /*4cd0*/  IADD3 R19, P3, PT, R12, UR13, RZ ;  /* 0x0000000d0c137c10 */ /* 0x000fe2000ff7e0ff */
[----:B------:R-:W-:Y:S01]  /*4ce0*/  IMAD.X R22, RZ, RZ, RZ, P2 ;  /* 0x000000ffff167224 */ /* 0x000fe200010e06ff */
[----:B------:R-:W-:Y:S01]  /*4cf0*/  IADD3.X R28, PT, PT, RZ, RZ, RZ, P0, !PT ;  /* 0x000000ffff1c7210 */ /* 0x000fe200007fe4ff */
[----:B------:R1:W-:Y:S01]  /*4d00*/  STG.E desc[UR10][R6.64], R2 ;  /* 0x0000000206007986 */ /* 0x0003e2000c10190a */
[----:B------:R-:W-:Y:S02]  /*4d10*/  LEA R12, P0, R13, UR14, 0x2 ;  /* 0x0000000e0d0c7c11 */ /* 0x000fe4000f8010ff */
[----:B------:R-:W-:-:S02]  /*4d20*/  LEA R14, P1, R15, UR14, 0x2 ;  /* 0x0000000e0f0e7c11 */ /* 0x000fc4000f8210ff */
[----:B------:R-:W-:Y:S02]  /*4d30*/  LEA R16, P2, R17, UR14, 0x2 ;  /* 0x0000000e11107c11 */ /* 0x000fe4000f8410ff */
[----:B------:R-:W-:Y:S02]  /*4d40*/  IADD3.X R20, PT, PT, RZ, RZ, RZ, P3, !PT ;  /* 0x000000ffff147210 */ /* 0x000fe40001ffe4ff */
[----:B------:R-:W-:Y:S02]  /*4d50*/  LEA R18, P3, R19, UR14, 0x2 ;  /* 0x0000000e13127c11 */ /* 0x000fe4000f8610ff */
[----:B------:R-:W-:Y:S02]  /*4d60*/  LEA.HI.X R13, R13, UR15, R28, 0x2, P0 ;  /* 0x0000000f0d0d7c11 */ /* 0x000fe400080f141c */
[----:B------:R-:W-:Y:S02]  /*4d70*/  LEA.HI.X R15, R15, UR15, R26, 0x2, P1 ;  /* 0x0000000f0f0f7c11 */ /* 0x000fe400088f141a */
[----:B------:R-:W-:Y:S01]  /*4d80*/  LEA.HI.X R17, R17, UR15, R22, 0x2, P2 ;  /* 0x0000000f11117c11 */ /* 0x000fe200090f1416 */
[----:B------:R1:W-:Y:S01]  /*4d90*/  STG.E desc[UR10][R12.64], R2 ;  /* 0x000000020c007986 */ /* 0x0003e2000c10190a */
[----:B------:R-:W-:-:S02]  /*4da0*/  LEA.HI.X R19, R19, UR15, R20, 0x2, P3 ;  /* 0x0000000f13137c11 */ /* 0x000fc400098f1414 */
[----:B------:R-:W-:Y:S01]  /*4db0*/  ISETP.NE.AND P0, PT, R3, UR4, PT ;  /* 0x0000000403007c0c */ /* 0x000fe2000bf05270 */
[----:B------:R1:W-:Y:S04]  /*4dc0*/  STG.E desc[UR10][R14.64], R2 ;  /* 0x000000020e007986 */ /* 0x0003e8000c10190a */
[----:B------:R1:W-:Y:S04]  /*4dd0*/  STG.E desc[UR10][R16.64], R2 ;  /* 0x0000000210007986 */ /* 0x0003e8000c10190a */
[----:B------:R1:W-:Y:S04]  /*4de0*/  STG.E desc[UR10][R18.64], R2 ;  /* 0x0000000212007986 */ /* 0x0003e8000c10190a */
[----:B------:R-:W-:Y:S05]  /*4df0*/  @P0 BRA `(.L_x_139) ;  /* 0xfffffffc00340947 */ /* 0x000fea000383ffff */
[----:B------:R-:W-:-:S07]  /*4e00*/  IMAD.U32 R3, RZ, RZ, UR4 ;  /* 0x00000004ff037e24 */ /* 0x000fce000f8e00ff */
.L_x_138:
[----:B------:R-:W-:-:S09]  /*4e10*/  UISETP.NE.AND UP1, UPT, UR5, URZ, UPT ;  /* 0x000000ff0500728c */ /* 0x000fd2000bf25270 */
[----:B------:R-:W-:Y:S05]  /*4e20*/  BRA.U !UP1, `(.L_x_140) ;  /* 0x0000000109d87547 */ /* 0x000fea000b800000 */
[----:B------:R-:W-:Y:S01]  /*4e30*/  UISETP.NE.AND UP1, UPT, UR9, URZ, UPT ;  /* 0x000000ff0900728c */ /* 0x000fe2000bf25270 */
[----:B------:R-:W-:Y:S10]  /*4e40*/  BRA.U !UP0, `(.L_x_141) ;  /* 0x0000000108687547 */ /* 0x000ff4000b800000 */
[----:B------:R-:W0:Y:S01]  /*4e50*/  LDCU.64 UR14, c[0x0][0x380] ;  /* 0x00007000ff0e77ac */ /* 0x000e220008000a00 */
[----:B-1--4-:R-:W-:Y:S02]  /*4e60*/  IMAD R5, R0, UR7, R3 ;  /* 0x0000000700057c24 */ /* 0x012fe4000f8e0203 */
[----:B------:R-:W-:Y:S02]  /*4e70*/  VIADD R3, R3, 0x4 ;  /* 0x0000000403037836 */ /* 0x000fe40000000000 */
[C---:B---3--:R-:W-:Y:S01]  /*4e80*/  VIADD R7, R5.reuse, 0x2 ;  /* 0x0000000205077836 */ /* 0x048fe20000000000 */
[C---:B--2---:R-:W-:Y:S02]  /*4e90*/  IADD3 R9, P0, PT, R5.reuse, UR13, RZ ;  /* 0x0000000d05097c10 */ /* 0x044fe4000ff1e0ff */
[C---:B------:R-:W-:Y:S02]  /*4ea0*/  IADD3 R6, PT, PT, R5.reuse, 0x1, RZ ;  /* 0x0000000105067810 */ /* 0x040fe40007ffe0ff */
[----:B------:R-:W-:Y:S01]  /*4eb0*/  IADD3 R8, PT, PT, R5, 0x3, RZ ;  /* 0x0000000305087810 */ /* 0x000fe20007ffe0ff */
[----:B------:R-:W-:Y:S01]  /*4ec0*/  IMAD.X R10, RZ, RZ, RZ, P0 ;  /* 0x000000ffff0a7224 */ /* 0x000fe200000e06ff */
[----:B------:R-:W-:-:S02]  /*4ed0*/  IADD3 R13, P1, PT, R6, UR13, RZ ;  /* 0x0000000d060d7c10 */ /* 0x000fc4000ff3e0ff */
[----:B------:R-:W-:-:S03]  /*4ee0*/  IADD3 R11, P3, PT, R8, UR13, RZ ;  /* 0x0000000d080b7c10 */ /* 0x000fc6000ff7e0ff */
[----:B------:R-:W-:Y:S01]  /*4ef0*/  IMAD.X R16, RZ, RZ, RZ, P1 ;  /* 0x000000ffff107224 */ /* 0x000fe200008e06ff */
[C---:B0-----:R-:W-:Y:S02]  /*4f00*/  LEA R4, P0, R9.reuse, UR14, 0x2 ;  /* 0x0000000e09047c11 */ /* 0x041fe4000f8010ff */
[----:B------:R-:W-:Y:S02]  /*4f10*/  IADD3.X R12, PT, PT, RZ, RZ, RZ, P3, !PT ;  /* 0x000000ffff0c7210 */ /* 0x000fe40001ffe4ff */
[----:B------:R-:W-:Y:S02]  /*4f20*/  LEA.HI.X R5, R9, UR15, R10, 0x2, P0 ;  /* 0x0000000f09057c11 */ /* 0x000fe400080f140a */
[----:B------:R-:W-:Y:S02]  /*4f30*/  IADD3 R9, P2, PT, R7, UR13, RZ ;  /* 0x0000000d07097c10 */ /* 0x000fe4000ff5e0ff */
[----:B------:R-:W-:Y:S01]  /*4f40*/  LEA R6, P0, R13, UR14, 0x2 ;  /* 0x0000000e0d067c11 */ /* 0x000fe2000f8010ff */
[----:B-----5:R0:W-:Y:S01]  /*4f50*/  STG.E desc[UR10][R4.64], R2 ;  /* 0x0000000204007986 */ /* 0x0201e2000c10190a */
[----:B------:R-:W-:Y:S01]  /*4f60*/  LEA R8, P1, R9, UR14, 0x2 ;  /* 0x0000000e09087c11 */ /* 0x000fe2000f8210ff */
[----:B------:R-:W-:Y:S01]  /*4f70*/  IMAD.X R14, RZ, RZ, RZ, P2 ;  /* 0x000000ffff0e7224 */ /* 0x000fe200010e06ff */
[----:B------:R-:W-:-:S02]  /*4f80*/  LEA R10, P2, R11, UR14, 0x2 ;  /* 0x0000000e0b0a7c11 */ /* 0x000fc4000f8410ff */
[----:B------:R-:W-:Y:S02]  /*4f90*/  LEA.HI.X R7, R13, UR15, R16, 0x2, P0 ;  /* 0x0000000f0d077c11 */ /* 0x000fe400080f1410 */
[----:B------:R-:W-:Y:S02]  /*4fa0*/  LEA.HI.X R9, R9, UR15, R14, 0x2, P1 ;  /* 0x0000000f09097c11 */ /* 0x000fe400088f140e */
[----:B------:R-:W-:Y:S01]  /*4fb0*/  LEA.HI.X R11, R11, UR15, R12, 0x2, P2 ;  /* 0x0000000f0b0b7c11 */ /* 0x000fe200090f140c */
[----:B------:R0:W-:Y:S04]  /*4fc0*/  STG.E desc[UR10][R6.64], R2 ;  /* 0x0000000206007986 */ /* 0x0001e8000c10190a */
[----:B------:R0:W-:Y:S04]  /*4fd0*/  STG.E desc[UR10][R8.64], R2 ;  /* 0x0000000208007986 */ /* 0x0001e8000c10190a */
[----:B------:R0:W-:Y:S02]  /*4fe0*/  STG.E desc[UR10][R10.64], R2 ;  /* 0x000000020a007986 */ /* 0x0001e4000c10190a */
.L_x_141:
[----:B------:R-:W-:Y:S05]  /*4ff0*/  BRA.U !UP1, `(.L_x_140) ;  /* 0x0000000109647547 */ /* 0x000fea000b800000 */
[----:B------:R-:W-:Y:S02]  /*5000*/  UISETP.NE.AND UP1, UPT, UR9, 0x1, UPT ;  /* 0x000000010900788c */ /* 0x000fe4000bf25270 */
[----:B------:R-:W-:-:S07]  /*5010*/  ULOP3.LUT UP2, URZ, UR7, 0x1, URZ, 0xc0, !UPT ;  /* 0x0000000107ff7892 */ /* 0x000fce000f84c0ff */
[----:B------:R-:W-:Y:S05]  /*5020*/  BRA.U !UP1, `(.L_x_142) ;  /* 0x0000000109387547 */ /* 0x000fea000b800000 */
[----:B------:R-:W2:Y:S01]  /*5030*/  LDCU.64 UR14, c[0x0][0x380] ;  /* 0x00007000ff0e77ac */ /* 0x000ea20008000a00 */
[----:B01--4-:R-:W-:Y:S02]  /*5040*/  IMAD R4, R0, UR7, R3 ;  /* 0x0000000700047c24 */ /* 0x013fe4000f8e0203 */
[----:B------:R-:W-:Y:S02]  /*5050*/  VIADD R3, R3, 0x2 ;  /* 0x0000000203037836 */ /* 0x000fe40000000000 */
[C---:B------:R-:W-:Y:S01]  /*5060*/  VIADD R6, R4.reuse, 0x1 ;  /* 0x0000000104067836 */ /* 0x040fe20000000000 */
[----:B------:R-:W-:-:S04]  /*5070*/  IADD3 R5, P0, PT, R4, UR13, RZ ;  /* 0x0000000d04057c10 */ /* 0x000fc8000ff1e0ff */
[----:B---3--:R-:W-:Y:S02]  /*5080*/  IADD3 R7, P1, PT, R6, UR13, RZ ;  /* 0x0000000d06077c10 */ /* 0x008fe4000ff3e0ff */
[----:B--2---:R-:W-:-:S03]  /*5090*/  IADD3.X R8, PT, PT, RZ, RZ, RZ, P0, !PT ;  /* 0x000000ffff087210 */ /* 0x004fc600007fe4ff */
[----:B------:R-:W-:Y:S01]  /*50a0*/  IMAD.X R10, RZ, RZ, RZ, P1 ;  /* 0x000000ffff0a7224 */ /* 0x000fe200008e06ff */
[----:B------:R-:W-:Y:S02]  /*50b0*/  LEA R4, P0, R5, UR14, 0x2 ;  /* 0x0000000e05047c11 */ /* 0x000fe4000f8010ff */
[----:B------:R-:W-:Y:S02]  /*50c0*/  LEA R6, P1, R7, UR14, 0x2 ;  /* 0x0000000e07067c11 */ /* 0x000fe4000f8210ff */
[----:B------:R-:W-:Y:S02]  /*50d0*/  LEA.HI.X R5, R5, UR15, R8, 0x2, P0 ;  /* 0x0000000f05057c11 */ /* 0x000fe400080f1408 */
[----:B------:R-:W-:-:S03]  /*50e0*/  LEA.HI.X R7, R7, UR15, R10, 0x2, P1 ;  /* 0x0000000f07077c11 */ /* 0x000fc600088f140a */
[----:B-----5:R0:W-:Y:S04]  /*50f0*/  STG.E desc[UR10][R4.64], R2 ;  /* 0x0000000204007986 */ /* 0x0201e8000c10190a */
[----:B------:R0:W-:Y:S02]  /*5100*/  STG.E desc[UR10][R6.64], R2 ;  /* 0x0000000206007986 */ /* 0x0001e4000c10190a */
.L_x_142:
[----:B------:R-:W-:Y:S05]  /*5110*/  BRA.U !UP2, `(.L_x_140) ;  /* 0x000000010a1c7547 */ /* 0x000fea000b800000 */
[----:B------:R-:W2:Y:S01]  /*5120*/  LDCU.64 UR14, c[0x0][0x380] ;  /* 0x00007000ff0e77ac */ /* 0x000ea20008000a00 */
[----:B------:R-:W-:-:S05]  /*5130*/  IMAD R3, R0, UR7, R3 ;  /* 0x0000000700037c24 */ /* 0x000fca000f8e0203 */
[----:B------:R-:W-:-:S04]  /*5140*/  IADD3 R3, P0, PT, R3, UR13, RZ ;  /* 0x0000000d03037c10 */ /* 0x000fc8000ff1e0ff */
[----:B01--4-:R-:W-:Y:S02]  /*5150*/  IADD3.X R6, PT, PT, RZ, RZ, RZ, P0, !PT ;  /* 0x000000ffff067210 */ /* 0x013fe400007fe4ff */
[----:B--2---:R-:W-:-:S04]  /*5160*/  LEA R4, P0, R3, UR14, 0x2 ;  /* 0x0000000e03047c11 */ /* 0x004fc8000f8010ff */
[----:B------:R-:W-:-:S05]  /*5170*/  LEA.HI.X R5, R3, UR15, R6, 0x2, P0 ;  /* 0x0000000f03057c11 */ /* 0x000fca00080f1406 */
[----:B-----5:R0:W-:Y:S04]  /*5180*/  STG.E desc[UR10][R4.64], R2 ;  /* 0x0000000204007986 */ /* 0x0201e8000c10190a */
.L_x_140:
[----:B------:R-:W-:-:S05]  /*5190*/  LEA R3, R24, UR12, 0x2 ;  /* 0x0000000c18037c11 */ /* 0x000fca000f8e10ff */
[----:B01--4-:R-:W4:Y:S04]  /*51a0*/  LDL R5, [R3+0x200] ;  /* 0x0002000003057983 */ /* 0x013f280000100800 */
[----:B------:R0:W3:Y:S01]  /*51b0*/  LDL R4, [R3+0x100] ;  /* 0x0001000003047983 */ /* 0x0000e20000100800 */
[----:B------:R-:W-:Y:S02]  /*51c0*/  MOV R6, 0x3e055027 ;  /* 0x3e05502700067802 */ /* 0x000fe40000000f00 */
[----:B----4-:R-:W-:-:S13]  /*51d0*/  FSETP.GEU.AND P0, PT, R5, 1.175494350822287508e-38, PT ;  /* 0x008000000500780b */ /* 0x010fda0003f0e000 */
[----:B------:R-:W-:-:S04]  /*51e0*/  @!P0 FMUL R5, R5, 8388608 ;  /* 0x4b00000005058820 */ /* 0x000fc80000400000 */
[----:B-----5:R-:W-:-:S05]  /*51f0*/  VIADD R2, R5, 0xc0d55555 ;  /* 0xc0d5555505027836 */ /* 0x020fca0000000000 */
[----:B--2---:R-:W-:-:S04]  /*5200*/  LOP3.LUT R8, R2, 0xff800000, RZ, 0xc0, !PT ;  /* 0xff80000002087812 */ /* 0x004fc800078ec0ff */
        /* <DEDUP_REMOVED lines=10> */
[C---:B------:R-:W-:Y:S02]  /*52b0*/  FFMA R6, R9.reuse, R2, 0.33333182334899902344 ;  /* 0x3eaaaa7809067423 */ /* 0x040fe40000000002 */
[----:B0-----:R-:W0:Y:S02]  /*52c0*/  LDC.64 R2, c[0x0][0x388] ;  /* 0x0000e200ff027b82 */ /* 0x001e240000000a00 */
[----:B------:R-:W-:Y:S01]  /*52d0*/  FFMA R10, R9, R6, -0.5 ;  /* 0xbf000000090a7423 */ /* 0x000fe20000000006 */
[----:B------:R-:W-:Y:S02]  /*52e0*/  FSEL R6, RZ, -23, P0 ;  /* 0xc1b80000ff067808 */ /* 0x000fe40000000000 */
[----:B------:R-:W-:Y:S01]  /*52f0*/  ISETP.GT.U32.AND P0, PT, R5, 0x7f7fffff, PT ;  /* 0x7f7fffff0500780c */ /* 0x000fe20003f04070 */
[----:B------:R-:W-:Y:S02]  /*5300*/  FMUL R10, R9, R10 ;  /* 0x0000000a090a7220 */ /* 0x000fe40000400000 */
[----:B------:R-:W-:Y:S01]  /*5310*/  FFMA R6, R7, 1.1920928955078125e-07, R6 ;  /* 0x3400000007067823 */ /* 0x000fe20000000006 */
[----:B------:R-:W-:-:S02]  /*5320*/  VIADD R7, R0, UR6 ;  /* 0x0000000600077c36 */ /* 0x000fc40008000000 */
[----:B------:R-:W-:-:S04]  /*5330*/  FFMA R9, R9, R10, R9 ;  /* 0x0000000a09097223 */ /* 0x000fc80000000009 */
[----:B------:R-:W-:-:S03]  /*5340*/  FFMA R6, R6, 0.69314718246459960938, R9 ;  /* 0x3f31721806067823 */ /* 0x000fc60000000009 */
[C---:B------:R-:W-:Y:S01]  /*5350*/  @P0 FFMA R6, R5.reuse, R8, +INF ;  /* 0x7f80000005060423 */ /* 0x040fe20000000008 */
[----:B------:R-:W-:-:S04]  /*5360*/  FSETP.NEU.AND P0, PT, R5, RZ, PT ;  /* 0x000000ff0500720b */ /* 0x000fc80003f0d000 */
[----:B------:R-:W-:Y:S01]  /*5370*/  FSEL R5, R6, -INF , P0 ;  /* 0xff80000006057808 */ /* 0x000fe20000000000 */
[----:B0-----:R-:W-:-:S04]  /*5380*/  IMAD.WIDE.U32 R2, R7, 0x4, R2 ;  /* 0x0000000407027825 */ /* 0x001fc800078e0002 */
[----:B------:R-:W-:-:S05]  /*5390*/  FADD R5, R4, R5 ;  /* 0x0000000504057221 */ /* 0x000fca0000000000 */
[----:B------:R0:W-:Y:S02]  /*53a0*/  STG.E desc[UR10][R2.64], R5 ;  /* 0x0000000502007986 */ /* 0x0001e4000c10190a */
.L_x_137:
[----:B------:R-:W-:Y:S05]  /*53b0*/  BSYNC.RECONVERGENT B0 ;  /* 0x0000000000007941 */ /* 0x000fea0003800200 */
.L_x_136:
[----:B------:R-:W-:-:S04]  /*53c0*/  IADD3 R24, PT, PT, R24, UR8, RZ ;  /* 0x0000000818187c10 */ /* 0x000fc8000fffe0ff */
[----:B------:R-:W-:-:S13]  /*53d0*/  ISETP.GE.U32.AND P0, PT, R24, 0x40, PT ;  /* 0x000000401800780c */ /* 0x000fda0003f06070 */
[----:B------:R-:W-:Y:S05]  /*53e0*/  @!P0 BRA `(.L_x_143) ;  /* 0xfffffff400808947 */ /* 0x000fea000383ffff */
[----:B------:R-:W-:Y:S05]  /*53f0*/  EXIT ;  /* 0x000000000000794d */ /* 0x000fea0003800000 */
        .weak           $__internal_1_$__cuda_sm3x_div_rn_noftz_f32_slowpath
        .type           $__internal_1_$__cuda_sm3x_div_rn_noftz_f32_slowpath,@function
        .size           $__internal_1_$__cuda_sm3x_div_rn_noftz_f32_slowpath,(.L_x_157 - $__internal_1_$__cuda_sm3x_div_rn_noftz_f32_slowpath)
$__internal_1_$__cuda_sm3x_div_rn_noftz_f32_slowpath:
[----:B------:R-:W-:Y:S01]  /*5400*/  SHF.R.U32.HI R9, RZ, 0x17, R4 ;  /* 0x00000017ff097819 */ /* 0x000fe20000011604 */
[----:B------:R-:W-:Y:S01]  /*5410*/  BSSY.RECONVERGENT B3, `(.L_x_144) ;  /* 0x0000062000037945 */ /* 0x000fe20003800200 */
[----:B------:R-:W-:Y:S02]  /*5420*/  SHF.R.U32.HI R10, RZ, 0x17, R25 ;  /* 0x00000017ff0a7819 */ /* 0x000fe40000011619 */
[----:B------:R-:W-:Y:S02]  /*5430*/  LOP3.LUT R9, R9, 0xff, RZ, 0xc0, !PT ;  /* 0x000000ff09097812 */ /* 0x000fe400078ec0ff */
[----:B------:R-:W-:-:S03]  /*5440*/  LOP3.LUT R16, R10, 0xff, RZ, 0xc0, !PT ;  /* 0x000000ff0a107812 */ /* 0x000fc600078ec0ff */
[----:B------:R-:W-:Y:S02]  /*5450*/  VIADD R12, R9, 0xffffffff ;  /* 0xffffffff090c7836 */ /* 0x000fe40000000000 */
[----:B------:R-:W-:-:S03]  /*5460*/  VIADD R11, R16, 0xffffffff ;  /* 0xffffffff100b7836 */ /* 0x000fc60000000000 */
[----:B------:R-:W-:-:S04]  /*5470*/  ISETP.GT.U32.AND P0, PT, R12, 0xfd, PT ;  /* 0x000000fd0c00780c */ /* 0x000fc80003f04070 */
[----:B------:R-:W-:-:S13]  /*5480*/  ISETP.GT.U32.OR P0, PT, R11, 0xfd, P0 ;  /* 0x000000fd0b00780c */ /* 0x000fda0000704470 */
[----:B------:R-:W-:Y:S01]  /*5490*/  @!P0 MOV R10, RZ ;  /* 0x000000ff000a8202 */ /* 0x000fe20000000f00 */
[----:B------:R-:W-:Y:S06]  /*54a0*/  @!P0 BRA `(.L_x_145) ;  /* 0x00000000005c8947 */ /* 0x000fec0003800000 */
[----:B------:R-:W-:Y:S02]  /*54b0*/  FSETP.GTU.FTZ.AND P0, PT, |R25|, +INF , PT ;  /* 0x7f8000001900780b */ /* 0x000fe40003f1c200 */
[----:B------:R-:W-:-:S04]  /*54c0*/  FSETP.GTU.FTZ.AND P2, PT, |R4|, +INF , PT ;  /* 0x7f8000000400780b */ /* 0x000fc80003f5c200 */
[----:B------:R-:W-:-:S13]  /*54d0*/  PLOP3.LUT P0, PT, P0, P2, PT, 0xf8, 0x8f ;  /* 0x00000000008f781c */ /* 0x000fda0000705f70 */
[----:B------:R-:W-:Y:S05]  /*54e0*/  @P0 BRA `(.L_x_146) ;  /* 0x00000004004c0947 */ /* 0x000fea0003800000 */
[----:B------:R-:W-:-:S13]  /*54f0*/  LOP3.LUT P0, RZ, R4, 0x7fffffff, R25, 0xc8, !PT ;  /* 0x7fffffff04ff7812 */ /* 0x000fda000780c819 */
[----:B------:R-:W-:Y:S05]  /*5500*/  @!P0 BRA `(.L_x_147) ;  /* 0x00000004003c8947 */ /* 0x000fea0003800000 */
[C---:B------:R-:W-:Y:S02]  /*5510*/  FSETP.NEU.FTZ.AND P2, PT, |R25|.reuse, +INF , PT ;  /* 0x7f8000001900780b */ /* 0x040fe40003f5d200 */
        /* <DEDUP_REMOVED lines=11> */
[----:B------:R-:W-:Y:S02]  /*55d0*/  @P0 IMAD.MOV.U32 R10, RZ, RZ, RZ ;  /* 0x000000ffff0a0224 */ /* 0x000fe400078e00ff */
[----:B------:R-:W-:Y:S01]  /*55e0*/  @!P0 FFMA R25, R25, 1.84467440737095516160e+19, RZ ;  /* 0x5f80000019198823 */ /* 0x000fe200000000ff */
[----:B------:R-:W-:Y:S02]  /*55f0*/  @!P0 IMAD.MOV.U32 R10, RZ, RZ, -0x40 ;  /* 0xffffffc0ff0a8424 */ /* 0x000fe400078e00ff */
[----:B------:R-:W-:-:S03]  /*5600*/  @!P2 FFMA R4, R4, 1.84467440737095516160e+19, RZ ;  /* 0x5f8000000404a823 */ /* 0x000fc600000000ff */
[----:B------:R-:W-:-:S07]  /*5610*/  @!P2 IADD3 R10, PT, PT, R10, 0x40, RZ ;  /* 0x000000400a0aa810 */ /* 0x000fce0007ffe0ff */
.L_x_145:
[----:B------:R-:W-:Y:S01]  /*5620*/  LEA R11, R9, 0xc0800000, 0x17 ;  /* 0xc0800000090b7811 */ /* 0x000fe200078eb8ff */
[----:B------:R-:W-:Y:S01]  /*5630*/  VIADD R16, R16, 0xffffff81 ;  /* 0xffffff8110107836 */ /* 0x000fe20000000000 */
[----:B------:R-:W-:Y:S03]  /*5640*/  BSSY.RECONVERGENT B4, `(.L_x_150) ;  /* 0x0000035000047945 */ /* 0x000fe60003800200 */
[----:B------:R-:W-:Y:S02]  /*5650*/  IMAD.IADD R17, R4, 0x1, -R11 ;  /* 0x0000000104117824 */ /* 0x000fe400078e0a0b */
[C---:B------:R-:W-:Y:S02]  /*5660*/  IMAD R4, R16.reuse, -0x800000, R25 ;  /* 0xff80000010047824 */ /* 0x040fe400078e0219 */
[----:B------:R0:W1:Y:S01]  /*5670*/  MUFU.RCP R11, R17 ;  /* 0x00000011000b7308 */ /* 0x0000620000001000 */
[----:B------:R-:W-:Y:S01]  /*5680*/  FADD.FTZ R13, -R17, -RZ ;  /* 0x800000ff110d7221 */ /* 0x000fe20000010100 */
        /* <DEDUP_REMOVED lines=11> */
[----:B------:R-:W-:-:S04]  /*5740*/  IMAD.IADD R16, R9, 0x1, R17 ;  /* 0x0000000109107824 */ /* 0x000fc800078e0211 */
[----:B------:R-:W-:-:S05]  /*5750*/  VIADD R9, R16, 0xffffffff ;  /* 0xffffffff10097836 */ /* 0x000fca0000000000 */
        /* <DEDUP_REMOVED lines=9> */
[-CC-:B------:R-:W-:Y:S01]  /*57f0*/  FFMA.RZ R9, R11, R13.reuse, R12.reuse ;  /* 0x0000000d0b097223 */ /* 0x180fe2000000c00c */
[C---:B------:R-:W-:Y:S02]  /*5800*/  ISETP.NE.AND P4, PT, R16.reuse, RZ, PT ;  /* 0x000000ff1000720c */ /* 0x040fe40003f85270 */
[C---:B------:R-:W-:Y:S02]  /*5810*/  ISETP.NE.AND P2, PT, R16.reuse, RZ, PT ;  /* 0x000000ff1000720c */ /* 0x040fe40003f45270 */
[----:B------:R-:W-:Y:S01]  /*5820*/  LOP3.LUT R10, R9, 0x7fffff, RZ, 0xc0, !PT ;  /* 0x007fffff090a7812 */ /* 0x000fe200078ec0ff */
[CCC-:B------:R-:W-:Y:S01]  /*5830*/  FFMA.RP R9, R11.reuse, R13.reuse, R12.reuse ;  /* 0x0000000d0b097223 */ /* 0x1c0fe2000000800c */
[----:B------:R-:W-:Y:S01]  /*5840*/  FFMA.RM R12, R11, R13, R12 ;  /* 0x0000000d0b0c7223 */ /* 0x000fe2000000400c */
[----:B------:R-:W-:Y:S01]  /*5850*/  IADD3 R11, PT, PT, R16, 0x20, RZ ;  /* 0x00000020100b7810 */ /* 0x000fe20007ffe0ff */
[----:B------:R-:W-:Y:S01]  /*5860*/  IMAD.MOV R13, RZ, RZ, -R16 ;  /* 0x000000ffff0d7224 */ /* 0x000fe200078e0a10 */
[----:B------:R-:W-:-:S02]  /*5870*/  LOP3.LUT R10, R10, 0x800000, RZ, 0xfc, !PT ;  /* 0x008000000a0a7812 */ /* 0x000fc400078efcff */
[----:B------:R-:W-:Y:S02]  /*5880*/  FSETP.NEU.FTZ.AND P0, PT, R9, R12, PT ;  /* 0x0000000c0900720b */ /* 0x000fe40003f1d000 */
[----:B------:R-:W-:Y:S02]  /*5890*/  SHF.L.U32 R11, R10, R11, RZ ;  /* 0x0000000b0a0b7219 */ /* 0x000fe400000006ff */
[----:B------:R-:W-:Y:S02]  /*58a0*/  SEL R9, R13, RZ, P4 ;  /* 0x000000ff0d097207 */ /* 0x000fe40002000000 */
[----:B------:R-:W-:Y:S02]  /*58b0*/  ISETP.NE.AND P2, PT, R11, RZ, P2 ;  /* 0x000000ff0b00720c */ /* 0x000fe40001745270 */
[----:B------:R-:W-:Y:S02]  /*58c0*/  SHF.R.U32.HI R9, RZ, R9, R10 ;  /* 0x00000009ff097219 */ /* 0x000fe4000001160a */
[----:B------:R-:W-:-:S02]  /*58d0*/  PLOP3.LUT P0, PT, P0, P2, PT, 0xf8, 0x8f ;  /* 0x00000000008f781c */ /* 0x000fc40000705f70 */
[----:B------:R-:W-:Y:S02]  /*58e0*/  SHF.R.U32.HI R11, RZ, 0x1, R9 ;  /* 0x00000001ff0b7819 */ /* 0x000fe40000011609 */
[----:B------:R-:W-:-:S04]  /*58f0*/  SEL R10, RZ, 0x1, !P0 ;  /* 0x00000001ff0a7807 */ /* 0x000fc80004000000 */
[----:B------:R-:W-:-:S04]  /*5900*/  LOP3.LUT R10, R10, 0x1, R11, 0xf8, !PT ;  /* 0x000000010a0a7812 */ /* 0x000fc800078ef80b */
[----:B------:R-:W-:-:S05]  /*5910*/  LOP3.LUT R10, R10, R9, RZ, 0xc0, !PT ;  /* 0x000000090a0a7212 */ /* 0x000fca00078ec0ff */
[----:B------:R-:W-:-:S05]  /*5920*/  IMAD.IADD R11, R11, 0x1, R10 ;  /* 0x000000010b0b7824 */ /* 0x000fca00078e020a */
[----:B------:R-:W-:Y:S01]  /*5930*/  LOP3.LUT R4, R11, R4, RZ, 0xfc, !PT ;  /* 0x000000040b047212 */ /* 0x000fe200078efcff */
[----:B------:R-:W-:Y:S06]  /*5940*/  BRA `(.L_x_153) ;  /* 0x0000000000107947 */ /* 0x000fec0003800000 */
.L_x_152:
[----:B------:R-:W-:-:S04]  /*5950*/  LOP3.LUT R4, R4, 0x80000000, RZ, 0xc0, !PT ;  /* 0x8000000004047812 */ /* 0x000fc800078ec0ff */
[----:B------:R-:W-:Y:S01]  /*5960*/  LOP3.LUT R4, R4, 0x7f800000, RZ, 0xfc, !PT ;  /* 0x7f80000004047812 */ /* 0x000fe200078efcff */
[----:B------:R-:W-:Y:S06]  /*5970*/  BRA `(.L_x_153) ;  /* 0x0000000000047947 */ /* 0x000fec0003800000 */
.L_x_151:
[----:B------:R-:W-:-:S07]  /*5980*/  LEA R4, R17, R4, 0x17 ;  /* 0x0000000411047211 */ /* 0x000fce00078eb8ff */
.L_x_153:
[----:B------:R-:W-:Y:S05]  /*5990*/  BSYNC.RECONVERGENT B4 ;  /* 0x0000000000047941 */ /* 0x000fea0003800200 */
.L_x_150:
[----:B------:R-:W-:Y:S05]  /*59a0*/  BRA `(.L_x_154) ;  /* 0x0000000000207947 */ /* 0x000fea0003800000 */
.L_x_149:
[----:B------:R-:W-:-:S04]  /*59b0*/  LOP3.LUT R4, R4, 0x80000000, R25, 0x48, !PT ;  /* 0x8000000004047812 */ /* 0x000fc800078e4819 */
[----:B------:R-:W-:Y:S01]  /*59c0*/  LOP3.LUT R4, R4, 0x7f800000, RZ, 0xfc, !PT ;  /* 0x7f80000004047812 */ /* 0x000fe200078efcff */
[----:B------:R-:W-:Y:S06]  /*59d0*/  BRA `(.L_x_154) ;  /* 0x0000000000147947 */ /* 0x000fec0003800000 */
.L_x_148:
[----:B------:R-:W-:Y:S01]  /*59e0*/  LOP3.LUT R4, R4, 0x80000000, R25, 0x48, !PT ;  /* 0x8000000004047812 */ /* 0x000fe200078e4819 */
[----:B------:R-:W-:Y:S06]  /*59f0*/  BRA `(.L_x_154) ;  /* 0x00000000000c7947 */ /* 0x000fec0003800000 */
.L_x_147:
[----:B------:R-:W0:Y:S01]  /*5a00*/  MUFU.RSQ R4, -QNAN ;  /* 0xffc0000000047908 */ /* 0x000e220000001400 */
[----:B------:R-:W-:Y:S05]  /*5a10*/  BRA `(.L_x_154) ;  /* 0x0000000000047947 */ /* 0x000fea0003800000 */
.L_x_146:
[----:B------:R-:W-:-:S07]  /*5a20*/  FADD.FTZ R4, R25, R4 ;  /* 0x0000000419047221 */ /* 0x000fce0000010000 */
.L_x_154:
[----:B------:R-:W-:Y:S05]  /*5a30*/  BSYNC.RECONVERGENT B3 ;  /* 0x0000000000037941 */ /* 0x000fea0003800200 */
.L_x_144:
[----:B------:R-:W-:-:S04]  /*5a40*/  IMAD.MOV.U32 R9, RZ, RZ, 0x0 ;  /* 0x00000000ff097424 */ /* 0x000fc800078e00ff */
[----:B0-----:R-:W-:Y:S05]  /*5a50*/  RET.REL.NODEC R8 `(flash_attention_forward_kernel) ;  /* 0xffffffa408687950 */ /* 0x001fea0003c3ffff */
.L_x_155:
        /* <DEDUP_REMOVED lines=10> */
.L_x_157:


//--------------------- .nv.shared.flash_attention_forward_fp16_kernel --------------------------
	.section	.nv.shared.flash_attention_forward_fp16_kernel,"aw",@nobits
	.sectionflags	@""
	.align	16
	.zero		1024


//--------------------- .nv.shared.reserved.0     --------------------------
	.section	.nv.shared.reserved.0,"aw",@nobits
	.weak		__nv_reservedSMEM_offset_0_alias
	.size		__nv_reservedSMEM_offset_0_alias, 0, 64
	.other		__nv_reservedSMEM_offset_0_alias,@"STO_CUDA_RESERVED_SHARED STV_DEFAULT"
__nv_reservedSMEM_offset_0_alias:
	.zero		0
	.zero		64


//--------------------- .nv.shared.flash_attention_forward_kernel --------------------------
	.section	.nv.shared.flash_attention_forward_kernel,"aw",@nobits
	.sectionflags	@""
	.align	16
	.zero		1024


//--------------------- .nv.constant0.flash_attention_forward_fp16_kernel --------------------------
	.section	.nv.constant0.flash_attention_forward_fp16_kernel,"a",@progbits
	.sectionflags	@""
	.align	4
.nv.constant0.flash_attention_forward_fp16_kernel:
	.zero		957


//--------------------- .nv.constant0.flash_attention_forward_kernel --------------------------
	.section	.nv.constant0.flash_attention_forward_kernel,"a",@progbits
	.sectionflags	@""
	.align	4
.nv.constant0.flash_attention_forward_kernel:
	.zero		957


//--------------------- SYMBOLS --------------------------

	.type		.nv.reservedSmem.offset0,@object
	.size		.nv.reservedSmem.offset0,0x4
	.type		.nv.reservedSmem.cap,@object
	.size		.nv.reservedSmem.cap,0x4
